	.target	sm_90a

	.elftype	@"ET_EXEC"


//--------------------- .note.nv.tkinfo           --------------------------
	.section	.note.nv.tkinfo,"",@"SHT_NOTE"
	.sectionflags	@"SHF_NOTE_NV_TKINFO"
	.tkinfo
        /*0018*/ 	.word	0x00000002
        /*0030*/ 	.string	""
        /*0030*/ 	.string	"ptxas"
        /*0030*/ 	.string	"Cuda compilation tools, release 13.0, V13.0.88"
        /*0030*/ 	.string	"Build cuda_13.0.r13.0/compiler.36424714_0"
        /*0030*/ 	.string	"-arch sm_90a -m 64 "



//--------------------- .note.nv.cuinfo           --------------------------
	.section	.note.nv.cuinfo,"",@"SHT_NOTE"
	.sectionflags	@"SHF_NOTE_NV_CUINFO"
        /*0018*/ 	.short	0x0002
        /*001a*/ 	.short	0x005a
        /*001c*/ 	.short	0x0082
	.zero		2


//--------------------- .nv.info                  --------------------------
	.section	.nv.info,"",@"SHT_CUDA_INFO"
	.align	4


	//----- nvinfo : EIATTR_REGCOUNT
	.align		4
        /*0000*/ 	.byte	0x04, 0x2f
        /*0002*/ 	.short	(.L_12 - .L_11)
	.align		4
.L_11:
        /*0004*/ 	.word	index@(_ZN7cutlass13device_kernelIN5flash22FlashAttnBwdPreprocessIN4cute5tupleIJNS3_1CILi64EEENS5_ILi256EEEEEENS_6half_tEfNS_4arch4Sm80ELb1ELb1EEEEEvNT_6ParamsE)
        /*0008*/ 	.word	0x00000060


	//----- nvinfo : EIATTR_FRAME_SIZE
	.align		4
.L_12:
        /*000c*/ 	.byte	0x04, 0x11
        /*000e*/ 	.short	(.L_14 - .L_13)
	.align		4
.L_13:
        /*0010*/ 	.word	index@(_ZN7cutlass13device_kernelIN5flash22FlashAttnBwdPreprocessIN4cute5tupleIJNS3_1CILi64EEENS5_ILi256EEEEEENS_6half_tEfNS_4arch4Sm80ELb1ELb1EEEEEvNT_6ParamsE)
        /*0014*/ 	.word	0x00000000


	//----- nvinfo : EIATTR_REGCOUNT
	.align		4
.L_14:
        /*0018*/ 	.byte	0x04, 0x2f
        /*001a*/ 	.short	(.L_16 - .L_15)
	.align		4
.L_15:
        /*001c*/ 	.word	index@(_ZN7cutlass13device_kernelIN5flash19enable_sm80_to_sm89INS1_16FlashAttnBwdSm80INS1_25CollectiveMainloopBwdSm80ILi1ELi1EN4cute5tupleIJNS5_1CILi64EEES8_NS7_ILi256EEEEEENS_6half_tEfNS_4arch4Sm80ELb1ELb0ELb0ELb1ELb0ELb0ELb0ELb0ELi2ELi4ELi2ELi2ELb0EEENS1_24CollectiveEpilogueBwdGQAISA_fSD_Li256ELb1ELb0EEENS1_25SingleTileBwdLPTSchedulerILb1ELi64ELb0EEEEEEEEEvNT_6ParamsE)
        /*0020*/ 	.word	0x00000004


	//----- nvinfo : EIATTR_FRAME_SIZE
	.align		4
.L_16:
        /*0024*/ 	.byte	0x04, 0x11
        /*0026*/ 	.short	(.L_18 - .L_17)
	.align		4
.L_17:
        /*0028*/ 	.word	index@(_ZN7cutlass13device_kernelIN5flash19enable_sm80_to_sm89INS1_16FlashAttnBwdSm80INS1_25CollectiveMainloopBwdSm80ILi1ELi1EN4cute5tupleIJNS5_1CILi64EEES8_NS7_ILi256EEEEEENS_6half_tEfNS_4arch4Sm80ELb1ELb0ELb0ELb1ELb0ELb0ELb0ELb0ELi2ELi4ELi2ELi2ELb0EEENS1_24CollectiveEpilogueBwdGQAISA_fSD_Li256ELb1ELb0EEENS1_25SingleTileBwdLPTSchedulerILb1ELi64ELb0EEEEEEEEEvNT_6ParamsE)
        /*002c*/ 	.word	0x00000000


	//----- nvinfo : EIATTR_REGCOUNT
	.align		4
.L_18:
        /*0030*/ 	.byte	0x04, 0x2f
        /*0032*/ 	.short	(.L_20 - .L_19)
	.align		4
.L_19:
        /*0034*/ 	.word	index@(_ZN7cutlass13device_kernelIN5flash32FlashAttnBwdPostprocessConvertdQIN4cute5tupleIJNS3_1CILi64EEENS5_ILi256EEEEEENS_6half_tEfNS_4arch4Sm80ELi256ENS3_8TiledMMAINS3_8MMA_AtomIJNS3_28SM80_16x8x16_F32F16F16F32_TNEEEENS3_6LayoutINS4_IJNS5_ILi2EEENS5_ILi4EEENS5_ILi1EEEEEENS4_IJSJ_SH_NS5_ILi0EEEEEEEENS4_IJNS5_ILi32EEES6_NS5_ILi16EEEEEEEELb0EEEEEvNT_6ParamsE)
        /*0038*/ 	.word	0x00000056


	//----- nvinfo : EIATTR_FRAME_SIZE
	.align		4
.L_20:
        /*003c*/ 	.byte	0x04, 0x11
        /*003e*/ 	.short	(.L_22 - .L_21)
	.align		4
.L_21:
        /*0040*/ 	.word	index@(_ZN7cutlass13device_kernelIN5flash32FlashAttnBwdPostprocessConvertdQIN4cute5tupleIJNS3_1CILi64EEENS5_ILi256EEEEEENS_6half_tEfNS_4arch4Sm80ELi256ENS3_8TiledMMAINS3_8MMA_AtomIJNS3_28SM80_16x8x16_F32F16F16F32_TNEEEENS3_6LayoutINS4_IJNS5_ILi2EEENS5_ILi4EEENS5_ILi1EEEEEENS4_IJSJ_SH_NS5_ILi0EEEEEEEENS4_IJNS5_ILi32EEES6_NS5_ILi16EEEEEEEELb0EEEEEvNT_6ParamsE)
        /*0044*/ 	.word	0x00000000


	//----- nvinfo : EIATTR_REGCOUNT
	.align		4
.L_22:
        /*0048*/ 	.byte	0x04, 0x2f
        /*004a*/ 	.short	(.L_24 - .L_23)
	.align		4
.L_23:
        /*004c*/ 	.word	index@(_ZN7cutlass13device_kernelIN5flash19enable_sm80_to_sm89INS1_16FlashAttnBwdSm80INS1_25CollectiveMainloopBwdSm80ILi1ELi1EN4cute5tupleIJNS5_1CILi64EEES8_NS7_ILi256EEEEEENS_6half_tEfNS_4arch4Sm80ELb1ELb0ELb0ELb1ELb0ELb0ELb0ELb0ELi2ELi4ELi2ELi2ELb0EEENS1_21CollectiveEpilogueBwdISA_SB_SD_Li256ELb1ELb0ELi4EEENS1_25SingleTileBwdLPTSchedulerILb1ELi64ELb0EEEEEEEEEvNT_6ParamsE)
        /*0050*/ 	.word	0x00000004


	//----- nvinfo : EIATTR_FRAME_SIZE
	.align		4
.L_24:
        /*0054*/ 	.byte	0x04, 0x11
        /*0056*/ 	.short	(.L_26 - .L_25)
	.align		4
.L_25:
        /*0058*/ 	.word	index@(_ZN7cutlass13device_kernelIN5flash19enable_sm80_to_sm89INS1_16FlashAttnBwdSm80INS1_25CollectiveMainloopBwdSm80ILi1ELi1EN4cute5tupleIJNS5_1CILi64EEES8_NS7_ILi256EEEEEENS_6half_tEfNS_4arch4Sm80ELb1ELb0ELb0ELb1ELb0ELb0ELb0ELb0ELi2ELi4ELi2ELi2ELb0EEENS1_21CollectiveEpilogueBwdISA_SB_SD_Li256ELb1ELb0ELi4EEENS1_25SingleTileBwdLPTSchedulerILb1ELi64ELb0EEEEEEEEEvNT_6ParamsE)
        /*005c*/ 	.word	0x00000000


	//----- nvinfo : EIATTR_REGCOUNT
	.align		4
.L_26:
        /*0060*/ 	.byte	0x04, 0x2f
        /*0062*/ 	.short	(.L_28 - .L_27)
	.align		4
.L_27:
        /*0064*/ 	.word	index@(_ZN7cutlass13device_kernelIN5flash22FlashAttnBwdPreprocessIN4cute5tupleIJNS3_1CILi64EEENS5_ILi256EEEEEENS_6half_tEfNS_4arch4Sm80ELb1ELb0EEEEEvNT_6ParamsE)
        /*0068*/ 	.word	0x0000006a


	//----- nvinfo : EIATTR_FRAME_SIZE
	.align		4
.L_28:
        /*006c*/ 	.byte	0x04, 0x11
        /*006e*/ 	.short	(.L_30 - .L_29)
	.align		4
.L_29:
        /*0070*/ 	.word	index@(_ZN7cutlass13device_kernelIN5flash22FlashAttnBwdPreprocessIN4cute5tupleIJNS3_1CILi64EEENS5_ILi256EEEEEENS_6half_tEfNS_4arch4Sm80ELb1ELb0EEEEEvNT_6ParamsE)
        /*0074*/ 	.word	0x00000000


	//----- nvinfo : EIATTR_REGCOUNT
	.align		4
.L_30:
        /*0078*/ 	.byte	0x04, 0x2f
        /*007a*/ 	.short	(.L_32 - .L_31)
	.align		4
.L_31:
        /*007c*/ 	.word	index@(_ZN7cutlass13device_kernelIN5flash19enable_sm80_to_sm89INS1_16FlashAttnBwdSm80INS1_25CollectiveMainloopBwdSm80ILi1ELi1EN4cute5tupleIJNS5_1CILi64EEES8_NS7_ILi256EEEEEENS_6half_tEfNS_4arch4Sm80ELb1ELb0ELb0ELb0ELb0ELb0ELb0ELb0ELi2ELi4ELi2ELi2ELb0EEENS1_24CollectiveEpilogueBwdGQAISA_fSD_Li256ELb0ELb0EEENS1_25SingleTileBwdLPTSchedulerILb0ELi64ELb0EEEEEEEEEvNT_6ParamsE)
        /*0080*/ 	.word	0x00000004


	//----- nvinfo : EIATTR_FRAME_SIZE
	.align		4
.L_32:
        /*0084*/ 	.byte	0x04, 0x11
        /*0086*/ 	.short	(.L_34 - .L_33)
	.align		4
.L_33:
        /*0088*/ 	.word	index@(_ZN7cutlass13device_kernelIN5flash19enable_sm80_to_sm89INS1_16FlashAttnBwdSm80INS1_25CollectiveMainloopBwdSm80ILi1ELi1EN4cute5tupleIJNS5_1CILi64EEES8_NS7_ILi256EEEEEENS_6half_tEfNS_4arch4Sm80ELb1ELb0ELb0ELb0ELb0ELb0ELb0ELb0ELi2ELi4ELi2ELi2ELb0EEENS1_24CollectiveEpilogueBwdGQAISA_fSD_Li256ELb0ELb0EEENS1_25SingleTileBwdLPTSchedulerILb0ELi64ELb0EEEEEEEEEvNT_6ParamsE)
        /*008c*/ 	.word	0x00000000


	//----- nvinfo : EIATTR_REGCOUNT
	.align		4
.L_34:
        /*0090*/ 	.byte	0x04, 0x2f
        /*0092*/ 	.short	(.L_36 - .L_35)
	.align		4
.L_35:
        /*0094*/ 	.word	index@(_ZN7cutlass13device_kernelIN5flash19enable_sm80_to_sm89INS1_16FlashAttnBwdSm80INS1_25CollectiveMainloopBwdSm80ILi1ELi1EN4cute5tupleIJNS5_1CILi64EEES8_NS7_ILi256EEEEEENS_6half_tEfNS_4arch4Sm80ELb1ELb0ELb0ELb0ELb0ELb0ELb0ELb0ELi2ELi4ELi2ELi2ELb0EEENS1_21CollectiveEpilogueBwdISA_SB_SD_Li256ELb0ELb0ELi4EEENS1_25SingleTileBwdLPTSchedulerILb0ELi64ELb0EEEEEEEEEvNT_6ParamsE)
        /*0098*/ 	.word	0x00000004


	//----- nvinfo : EIATTR_FRAME_SIZE
	.align		4
.L_36:
        /*009c*/ 	.byte	0x04, 0x11
        /*009e*/ 	.short	(.L_38 - .L_37)
	.align		4
.L_37:
        /*00a0*/ 	.word	index@(_ZN7cutlass13device_kernelIN5flash19enable_sm80_to_sm89INS1_16FlashAttnBwdSm80INS1_25CollectiveMainloopBwdSm80ILi1ELi1EN4cute5tupleIJNS5_1CILi64EEES8_NS7_ILi256EEEEEENS_6half_tEfNS_4arch4Sm80ELb1ELb0ELb0ELb0ELb0ELb0ELb0ELb0ELi2ELi4ELi2ELi2ELb0EEENS1_21CollectiveEpilogueBwdISA_SB_SD_Li256ELb0ELb0ELi4EEENS1_25SingleTileBwdLPTSchedulerILb0ELi64ELb0EEEEEEEEEvNT_6ParamsE)
        /*00a4*/ 	.word	0x00000000


	//----- nvinfo : EIATTR_REGCOUNT
	.align		4
.L_38:
        /*00a8*/ 	.byte	0x04, 0x2f
        /*00aa*/ 	.short	(.L_40 - .L_39)
	.align		4
.L_39:
        /*00ac*/ 	.word	index@(_ZN7cutlass13device_kernelIN5flash19enable_sm80_to_sm89INS1_16FlashAttnBwdSm80INS1_25CollectiveMainloopBwdSm80ILi1ELi1EN4cute5tupleIJNS5_1CILi64EEES8_NS7_ILi256EEEEEENS_6half_tEfNS_4arch4Sm80ELb0ELb1ELb0ELb1ELb0ELb0ELb0ELb0ELi2ELi4ELi2ELi2ELb0EEENS1_24CollectiveEpilogueBwdGQAISA_fSD_Li256ELb1ELb0EEENS1_19SingleTileSchedulerILb1ELb0ELb0ELi64EEEEEEEEEvNT_6ParamsE)
        /*00b0*/ 	.word	0x00000004


	//----- nvinfo : EIATTR_FRAME_SIZE
	.align		4
.L_40:
        /*00b4*/ 	.byte	0x04, 0x11
        /*00b6*/ 	.short	(.L_42 - .L_41)
	.align		4
.L_41:
        /*00b8*/ 	.word	index@(_ZN7cutlass13device_kernelIN5flash19enable_sm80_to_sm89INS1_16FlashAttnBwdSm80INS1_25CollectiveMainloopBwdSm80ILi1ELi1EN4cute5tupleIJNS5_1CILi64EEES8_NS7_ILi256EEEEEENS_6half_tEfNS_4arch4Sm80ELb0ELb1ELb0ELb1ELb0ELb0ELb0ELb0ELi2ELi4ELi2ELi2ELb0EEENS1_24CollectiveEpilogueBwdGQAISA_fSD_Li256ELb1ELb0EEENS1_19SingleTileSchedulerILb1ELb0ELb0ELi64EEEEEEEEEvNT_6ParamsE)
        /*00bc*/ 	.word	0x00000000


	//----- nvinfo : EIATTR_REGCOUNT
	.align		4
.L_42:
        /*00c0*/ 	.byte	0x04, 0x2f
        /*00c2*/ 	.short	(.L_44 - .L_43)
	.align		4
.L_43:
        /*00c4*/ 	.word	index@(_ZN7cutlass13device_kernelIN5flash19enable_sm80_to_sm89INS1_16FlashAttnBwdSm80INS1_25CollectiveMainloopBwdSm80ILi1ELi1EN4cute5tupleIJNS5_1CILi64EEES8_NS7_ILi256EEEEEENS_6half_tEfNS_4arch4Sm80ELb0ELb1ELb0ELb1ELb0ELb0ELb0ELb0ELi2ELi4ELi2ELi2ELb0EEENS1_21CollectiveEpilogueBwdISA_SB_SD_Li256ELb1ELb0ELi4EEENS1_19SingleTileSchedulerILb1ELb0ELb0ELi64EEEEEEEEEvNT_6ParamsE)
        /*00c8*/ 	.word	0x00000004


	//----- nvinfo : EIATTR_FRAME_SIZE
	.align		4
.L_44:
        /*00cc*/ 	.byte	0x04, 0x11
        /*00ce*/ 	.short	(.L_46 - .L_45)
	.align		4
.L_45:
        /*00d0*/ 	.word	index@(_ZN7cutlass13device_kernelIN5flash19enable_sm80_to_sm89INS1_16FlashAttnBwdSm80INS1_25CollectiveMainloopBwdSm80ILi1ELi1EN4cute5tupleIJNS5_1CILi64EEES8_NS7_ILi256EEEEEENS_6half_tEfNS_4arch4Sm80ELb0ELb1ELb0ELb1ELb0ELb0ELb0ELb0ELi2ELi4ELi2ELi2ELb0EEENS1_21CollectiveEpilogueBwdISA_SB_SD_Li256ELb1ELb0ELi4EEENS1_19SingleTileSchedulerILb1ELb0ELb0ELi64EEEEEEEEEvNT_6ParamsE)
        /*00d4*/ 	.word	0x00000000


	//----- nvinfo : EIATTR_REGCOUNT
	.align		4
.L_46:
        /*00d8*/ 	.byte	0x04, 0x2f
        /*00da*/ 	.short	(.L_48 - .L_47)
	.align		4
.L_47:
        /*00dc*/ 	.word	index@(_ZN7cutlass13device_kernelIN5flash19enable_sm80_to_sm89INS1_16FlashAttnBwdSm80INS1_25CollectiveMainloopBwdSm80ILi1ELi1EN4cute5tupleIJNS5_1CILi64EEES8_NS7_ILi256EEEEEENS_6half_tEfNS_4arch4Sm80ELb0ELb1ELb0ELb0ELb0ELb0ELb0ELb0ELi2ELi4ELi2ELi2ELb0EEENS1_24CollectiveEpilogueBwdGQAISA_fSD_Li256ELb0ELb0EEENS1_19SingleTileSchedulerILb0ELb0ELb0ELi64EEEEEEEEEvNT_6ParamsE)
        /*00e0*/ 	.word	0x00000004


	//----- nvinfo : EIATTR_FRAME_SIZE
	.align		4
.L_48:
        /*00e4*/ 	.byte	0x04, 0x11
        /*00e6*/ 	.short	(.L_50 - .L_49)
	.align		4
.L_49:
        /*00e8*/ 	.word	index@(_ZN7cutlass13device_kernelIN5flash19enable_sm80_to_sm89INS1_16FlashAttnBwdSm80INS1_25CollectiveMainloopBwdSm80ILi1ELi1EN4cute5tupleIJNS5_1CILi64EEES8_NS7_ILi256EEEEEENS_6half_tEfNS_4arch4Sm80ELb0ELb1ELb0ELb0ELb0ELb0ELb0ELb0ELi2ELi4ELi2ELi2ELb0EEENS1_24CollectiveEpilogueBwdGQAISA_fSD_Li256ELb0ELb0EEENS1_19SingleTileSchedulerILb0ELb0ELb0ELi64EEEEEEEEEvNT_6ParamsE)
        /*00ec*/ 	.word	0x00000000


	//----- nvinfo : EIATTR_REGCOUNT
	.align		4
.L_50:
        /*00f0*/ 	.byte	0x04, 0x2f
        /*00f2*/ 	.short	(.L_52 - .L_51)
	.align		4
.L_51:
        /*00f4*/ 	.word	index@(_ZN7cutlass13device_kernelIN5flash19enable_sm80_to_sm89INS1_16FlashAttnBwdSm80INS1_25CollectiveMainloopBwdSm80ILi1ELi1EN4cute5tupleIJNS5_1CILi64EEES8_NS7_ILi256EEEEEENS_6half_tEfNS_4arch4Sm80ELb0ELb1ELb0ELb0ELb0ELb0ELb0ELb0ELi2ELi4ELi2ELi2ELb0EEENS1_21CollectiveEpilogueBwdISA_SB_SD_Li256ELb0ELb0ELi4EEENS1_19SingleTileSchedulerILb0ELb0ELb0ELi64EEEEEEEEEvNT_6ParamsE)
        /*00f8*/ 	.word	0x00000004


	//----- nvinfo : EIATTR_FRAME_SIZE
	.align		4
.L_52:
        /*00fc*/ 	.byte	0x04, 0x11
        /*00fe*/ 	.short	(.L_54 - .L_53)
	.align		4
.L_53:
        /*0100*/ 	.word	index@(_ZN7cutlass13device_kernelIN5flash19enable_sm80_to_sm89INS1_16FlashAttnBwdSm80INS1_25CollectiveMainloopBwdSm80ILi1ELi1EN4cute5tupleIJNS5_1CILi64EEES8_NS7_ILi256EEEEEENS_6half_tEfNS_4arch4Sm80ELb0ELb1ELb0ELb0ELb0ELb0ELb0ELb0ELi2ELi4ELi2ELi2ELb0EEENS1_21CollectiveEpilogueBwdISA_SB_SD_Li256ELb0ELb0ELi4EEENS1_19SingleTileSchedulerILb0ELb0ELb0ELi64EEEEEEEEEvNT_6ParamsE)
        /*0104*/ 	.word	0x00000000


	//----- nvinfo : EIATTR_REGCOUNT
	.align		4
.L_54:
        /*0108*/ 	.byte	0x04, 0x2f
        /*010a*/ 	.short	(.L_56 - .L_55)
	.align		4
.L_55:
        /*010c*/ 	.word	index@(_ZN7cutlass13device_kernelIN5flash19enable_sm80_to_sm89INS1_16FlashAttnBwdSm80INS1_25CollectiveMainloopBwdSm80ILi1ELi1EN4cute5tupleIJNS5_1CILi64EEES8_NS7_ILi256EEEEEENS_6half_tEfNS_4arch4Sm80ELb0ELb0ELb0ELb1ELb0ELb0ELb0ELb0ELi2ELi4ELi2ELi2ELb0EEENS1_24CollectiveEpilogueBwdGQAISA_fSD_Li256ELb1ELb0EEENS1_19SingleTileSchedulerILb1ELb0ELb0ELi64EEEEEEEEEvNT_6ParamsE)
        /*0110*/ 	.word	0x00000004


	//----- nvinfo : EIATTR_FRAME_SIZE
	.align		4
.L_56:
        /*0114*/ 	.byte	0x04, 0x11
        /*0116*/ 	.short	(.L_58 - .L_57)
	.align		4
.L_57:
        /*0118*/ 	.word	index@(_ZN7cutlass13device_kernelIN5flash19enable_sm80_to_sm89INS1_16FlashAttnBwdSm80INS1_25CollectiveMainloopBwdSm80ILi1ELi1EN4cute5tupleIJNS5_1CILi64EEES8_NS7_ILi256EEEEEENS_6half_tEfNS_4arch4Sm80ELb0ELb0ELb0ELb1ELb0ELb0ELb0ELb0ELi2ELi4ELi2ELi2ELb0EEENS1_24CollectiveEpilogueBwdGQAISA_fSD_Li256ELb1ELb0EEENS1_19SingleTileSchedulerILb1ELb0ELb0ELi64EEEEEEEEEvNT_6ParamsE)
        /*011c*/ 	.word	0x00000000


	//----- nvinfo : EIATTR_REGCOUNT
	.align		4
.L_58:
        /*0120*/ 	.byte	0x04, 0x2f
        /*0122*/ 	.short	(.L_60 - .L_59)
	.align		4
.L_59:
        /*0124*/ 	.word	index@(_ZN7cutlass13device_kernelIN5flash19enable_sm80_to_sm89INS1_16FlashAttnBwdSm80INS1_25CollectiveMainloopBwdSm80ILi1ELi1EN4cute5tupleIJNS5_1CILi64EEES8_NS7_ILi256EEEEEENS_6half_tEfNS_4arch4Sm80ELb0ELb0ELb0ELb1ELb0ELb0ELb0ELb0ELi2ELi4ELi2ELi2ELb0EEENS1_21CollectiveEpilogueBwdISA_SB_SD_Li256ELb1ELb0ELi4EEENS1_19SingleTileSchedulerILb1ELb0ELb0ELi64EEEEEEEEEvNT_6ParamsE)
        /*0128*/ 	.word	0x00000004


	//----- nvinfo : EIATTR_FRAME_SIZE
	.align		4
.L_60:
        /*012c*/ 	.byte	0x04, 0x11
        /*012e*/ 	.short	(.L_62 - .L_61)
	.align		4
.L_61:
        /*0130*/ 	.word	index@(_ZN7cutlass13device_kernelIN5flash19enable_sm80_to_sm89INS1_16FlashAttnBwdSm80INS1_25CollectiveMainloopBwdSm80ILi1ELi1EN4cute5tupleIJNS5_1CILi64EEES8_NS7_ILi256EEEEEENS_6half_tEfNS_4arch4Sm80ELb0ELb0ELb0ELb1ELb0ELb0ELb0ELb0ELi2ELi4ELi2ELi2ELb0EEENS1_21CollectiveEpilogueBwdISA_SB_SD_Li256ELb1ELb0ELi4EEENS1_19SingleTileSchedulerILb1ELb0ELb0ELi64EEEEEEEEEvNT_6ParamsE)
        /*0134*/ 	.word	0x00000000


	//----- nvinfo : EIATTR_REGCOUNT
	.align		4
.L_62:
        /*0138*/ 	.byte	0x04, 0x2f
        /*013a*/ 	.short	(.L_64 - .L_63)
	.align		4
.L_63:
        /*013c*/ 	.word	index@(_ZN7cutlass13device_kernelIN5flash19enable_sm80_to_sm89INS1_16FlashAttnBwdSm80INS1_25CollectiveMainloopBwdSm80ILi1ELi1EN4cute5tupleIJNS5_1CILi64EEES8_NS7_ILi256EEEEEENS_6half_tEfNS_4arch4Sm80ELb0ELb0ELb0ELb0ELb0ELb0ELb0ELb0ELi2ELi4ELi2ELi2ELb0EEENS1_24CollectiveEpilogueBwdGQAISA_fSD_Li256ELb0ELb0EEENS1_19SingleTileSchedulerILb0ELb0ELb0ELi64EEEEEEEEEvNT_6ParamsE)
        /*0140*/ 	.word	0x00000004


	//----- nvinfo : EIATTR_FRAME_SIZE
	.align		4
.L_64:
        /*0144*/ 	.byte	0x04, 0x11
        /*0146*/ 	.short	(.L_66 - .L_65)
	.align		4
.L_65:
        /*0148*/ 	.word	index@(_ZN7cutlass13device_kernelIN5flash19enable_sm80_to_sm89INS1_16FlashAttnBwdSm80INS1_25CollectiveMainloopBwdSm80ILi1ELi1EN4cute5tupleIJNS5_1CILi64EEES8_NS7_ILi256EEEEEENS_6half_tEfNS_4arch4Sm80ELb0ELb0ELb0ELb0ELb0ELb0ELb0ELb0ELi2ELi4ELi2ELi2ELb0EEENS1_24CollectiveEpilogueBwdGQAISA_fSD_Li256ELb0ELb0EEENS1_19SingleTileSchedulerILb0ELb0ELb0ELi64EEEEEEEEEvNT_6ParamsE)
        /*014c*/ 	.word	0x00000000


	//----- nvinfo : EIATTR_REGCOUNT
	.align		4
.L_66:
        /*0150*/ 	.byte	0x04, 0x2f
        /*0152*/ 	.short	(.L_68 - .L_67)
	.align		4
.L_67:
        /*0154*/ 	.word	index@(_ZN7cutlass13device_kernelIN5flash19enable_sm80_to_sm89INS1_16FlashAttnBwdSm80INS1_25CollectiveMainloopBwdSm80ILi1ELi1EN4cute5tupleIJNS5_1CILi64EEES8_NS7_ILi256EEEEEENS_6half_tEfNS_4arch4Sm80ELb0ELb0ELb0ELb0ELb0ELb0ELb0ELb0ELi2ELi4ELi2ELi2ELb0EEENS1_21CollectiveEpilogueBwdISA_SB_SD_Li256ELb0ELb0ELi4EEENS1_19SingleTileSchedulerILb0ELb0ELb0ELi64EEEEEEEEEvNT_6ParamsE)
        /*0158*/ 	.word	0x00000004


	//----- nvinfo : EIATTR_FRAME_SIZE
	.align		4
.L_68:
        /*015c*/ 	.byte	0x04, 0x11
        /*015e*/ 	.short	(.L_70 - .L_69)
	.align		4
.L_69:
        /*0160*/ 	.word	index@(_ZN7cutlass13device_kernelIN5flash19enable_sm80_to_sm89INS1_16FlashAttnBwdSm80INS1_25CollectiveMainloopBwdSm80ILi1ELi1EN4cute5tupleIJNS5_1CILi64EEES8_NS7_ILi256EEEEEENS_6half_tEfNS_4arch4Sm80ELb0ELb0ELb0ELb0ELb0ELb0ELb0ELb0ELi2ELi4ELi2ELi2ELb0EEENS1_21CollectiveEpilogueBwdISA_SB_SD_Li256ELb0ELb0ELi4EEENS1_19SingleTileSchedulerILb0ELb0ELb0ELi64EEEEEEEEEvNT_6ParamsE)
        /*0164*/ 	.word	0x00000000


	//----- nvinfo : EIATTR_REGCOUNT
	.align		4
.L_70:
        /*0168*/ 	.byte	0x04, 0x2f
        /*016a*/ 	.short	(.L_72 - .L_71)
	.align		4
.L_71:
        /*016c*/ 	.word	index@(_ZN7cutlass13device_kernelIN5flash22FlashAttnBwdPreprocessIN4cute5tupleIJNS3_1CILi32EEENS5_ILi256EEEEEENS_6half_tEfNS_4arch4Sm80ELb1ELb1EEEEEvNT_6ParamsE)
        /*0170*/ 	.word	0x0000003c


	//----- nvinfo : EIATTR_FRAME_SIZE
	.align		4
.L_72:
        /*0174*/ 	.byte	0x04, 0x11
        /*0176*/ 	.short	(.L_74 - .L_73)
	.align		4
.L_73:
        /*0178*/ 	.word	index@(_ZN7cutlass13device_kernelIN5flash22FlashAttnBwdPreprocessIN4cute5tupleIJNS3_1CILi32EEENS5_ILi256EEEEEENS_6half_tEfNS_4arch4Sm80ELb1ELb1EEEEEvNT_6ParamsE)
        /*017c*/ 	.word	0x00000000


	//----- nvinfo : EIATTR_REGCOUNT
	.align		4
.L_74:
        /*0180*/ 	.byte	0x04, 0x2f
        /*0182*/ 	.short	(.L_76 - .L_75)
	.align		4
.L_75:
        /*0184*/ 	.word	index@(_ZN7cutlass13device_kernelIN5flash19enable_sm80_to_sm89INS1_16FlashAttnBwdSm80INS1_25CollectiveMainloopBwdSm80ILi1ELi1EN4cute5tupleIJNS5_1CILi32EEENS7_ILi64EEENS7_ILi256EEEEEENS_6half_tEfNS_4arch4Sm80ELb1ELb0ELb0ELb1ELb0ELb0ELb0ELb0ELi2ELi2ELi2ELi1ELb1EEENS1_24CollectiveEpilogueBwdGQAISB_fSE_Li256ELb1ELb0EEENS1_25SingleTileBwdLPTSchedulerILb1ELi64ELb0EEEEEEEEEvNT_6ParamsE)
        /*0188*/ 	.word	0x00000004


	//----- nvinfo : EIATTR_FRAME_SIZE
	.align		4
.L_76:
        /*018c*/ 	.byte	0x04, 0x11
        /*018e*/ 	.short	(.L_78 - .L_77)
	.align		4
.L_77:
        /*0190*/ 	.word	index@(_ZN7cutlass13device_kernelIN5flash19enable_sm80_to_sm89INS1_16FlashAttnBwdSm80INS1_25CollectiveMainloopBwdSm80ILi1ELi1EN4cute5tupleIJNS5_1CILi32EEENS7_ILi64EEENS7_ILi256EEEEEENS_6half_tEfNS_4arch4Sm80ELb1ELb0ELb0ELb1ELb0ELb0ELb0ELb0ELi2ELi2ELi2ELi1ELb1EEENS1_24CollectiveEpilogueBwdGQAISB_fSE_Li256ELb1ELb0EEENS1_25SingleTileBwdLPTSchedulerILb1ELi64ELb0EEEEEEEEEvNT_6ParamsE)
        /*0194*/ 	.word	0x00000000


	//----- nvinfo : EIATTR_REGCOUNT
	.align		4
.L_78:
        /*0198*/ 	.byte	0x04, 0x2f
        /*019a*/ 	.short	(.L_80 - .L_79)
	.align		4
.L_79:
        /*019c*/ 	.word	index@(_ZN7cutlass13device_kernelIN5flash32FlashAttnBwdPostprocessConvertdQIN4cute5tupleIJNS3_1CILi32EEENS5_ILi256EEEEEENS_6half_tEfNS_4arch4Sm80ELi256ENS3_8TiledMMAINS3_8MMA_AtomIJNS3_28SM80_16x8x16_F32F16F16F32_TNEEEENS3_6LayoutINS4_IJNS5_ILi1EEENS5_ILi8EEESH_EEENS4_IJNS5_ILi0EEESH_SK_EEEEENS4_IJNS5_ILi16EEENS5_ILi128EEESN_EEEEELb0EEEEEvNT_6ParamsE)
        /*01a0*/ 	.word	0x00000038


	//----- nvinfo : EIATTR_FRAME_SIZE
	.align		4
.L_80:
        /*01a4*/ 	.byte	0x04, 0x11
        /*01a6*/ 	.short	(.L_82 - .L_81)
	.align		4
.L_81:
        /*01a8*/ 	.word	index@(_ZN7cutlass13device_kernelIN5flash32FlashAttnBwdPostprocessConvertdQIN4cute5tupleIJNS3_1CILi32EEENS5_ILi256EEEEEENS_6half_tEfNS_4arch4Sm80ELi256ENS3_8TiledMMAINS3_8MMA_AtomIJNS3_28SM80_16x8x16_F32F16F16F32_TNEEEENS3_6LayoutINS4_IJNS5_ILi1EEENS5_ILi8EEESH_EEENS4_IJNS5_ILi0EEESH_SK_EEEEENS4_IJNS5_ILi16EEENS5_ILi128EEESN_EEEEELb0EEEEEvNT_6ParamsE)
        /*01ac*/ 	.word	0x00000000


	//----- nvinfo : EIATTR_REGCOUNT
	.align		4
.L_82:
        /*01b0*/ 	.byte	0x04, 0x2f
        /*01b2*/ 	.short	(.L_84 - .L_83)
	.align		4
.L_83:
        /*01b4*/ 	.word	index@(_ZN7cutlass13device_kernelIN5flash19enable_sm80_to_sm89INS1_16FlashAttnBwdSm80INS1_25CollectiveMainloopBwdSm80ILi1ELi1EN4cute5tupleIJNS5_1CILi32EEENS7_ILi64EEENS7_ILi256EEEEEENS_6half_tEfNS_4arch4Sm80ELb1ELb0ELb0ELb1ELb0ELb0ELb0ELb0ELi2ELi2ELi2ELi1ELb1EEENS1_21CollectiveEpilogueBwdISB_SC_SE_Li256ELb1ELb0ELi4EEENS1_25SingleTileBwdLPTSchedulerILb1ELi64ELb0EEEEEEEEEvNT_6ParamsE)
        /*01b8*/ 	.word	0x00000004


	//----- nvinfo : EIATTR_FRAME_SIZE
	.align		4
.L_84:
        /*01bc*/ 	.byte	0x04, 0x11
        /*01be*/ 	.short	(.L_86 - .L_85)
	.align		4
.L_85:
        /*01c0*/ 	.word	index@(_ZN7cutlass13device_kernelIN5flash19enable_sm80_to_sm89INS1_16FlashAttnBwdSm80INS1_25CollectiveMainloopBwdSm80ILi1ELi1EN4cute5tupleIJNS5_1CILi32EEENS7_ILi64EEENS7_ILi256EEEEEENS_6half_tEfNS_4arch4Sm80ELb1ELb0ELb0ELb1ELb0ELb0ELb0ELb0ELi2ELi2ELi2ELi1ELb1EEENS1_21CollectiveEpilogueBwdISB_SC_SE_Li256ELb1ELb0ELi4EEENS1_25SingleTileBwdLPTSchedulerILb1ELi64ELb0EEEEEEEEEvNT_6ParamsE)
        /*01c4*/ 	.word	0x00000000


	//----- nvinfo : EIATTR_REGCOUNT
	.align		4
.L_86:
        /*01c8*/ 	.byte	0x04, 0x2f
        /*01ca*/ 	.short	(.L_88 - .L_87)
	.align		4
.L_87:
        /*01cc*/ 	.word	index@(_ZN7cutlass13device_kernelIN5flash22FlashAttnBwdPreprocessIN4cute5tupleIJNS3_1CILi32EEENS5_ILi256EEEEEENS_6half_tEfNS_4arch4Sm80ELb1ELb0EEEEEvNT_6ParamsE)
        /*01d0*/ 	.word	0x00000038


	//----- nvinfo : EIATTR_FRAME_SIZE
	.align		4
.L_88:
        /*01d4*/ 	.byte	0x04, 0x11
        /*01d6*/ 	.short	(.L_90 - .L_89)
	.align		4
.L_89:
        /*01d8*/ 	.word	index@(_ZN7cutlass13device_kernelIN5flash22FlashAttnBwdPreprocessIN4cute5tupleIJNS3_1CILi32EEENS5_ILi256EEEEEENS_6half_tEfNS_4arch4Sm80ELb1ELb0EEEEEvNT_6ParamsE)
        /*01dc*/ 	.word	0x00000000


	//----- nvinfo : EIATTR_REGCOUNT
	.align		4
.L_90:
        /*01e0*/ 	.byte	0x04, 0x2f
        /*01e2*/ 	.short	(.L_92 - .L_91)
	.align		4
.L_91:
        /*01e4*/ 	.word	index@(_ZN7cutlass13device_kernelIN5flash19enable_sm80_to_sm89INS1_16FlashAttnBwdSm80INS1_25CollectiveMainloopBwdSm80ILi1ELi1EN4cute5tupleIJNS5_1CILi32EEENS7_ILi64EEENS7_ILi256EEEEEENS_6half_tEfNS_4arch4Sm80ELb1ELb0ELb0ELb0ELb0ELb0ELb0ELb0ELi2ELi2ELi2ELi1ELb1EEENS1_24CollectiveEpilogueBwdGQAISB_fSE_Li256ELb0ELb0EEENS1_25SingleTileBwdLPTSchedulerILb0ELi64ELb0EEEEEEEEEvNT_6ParamsE)
        /*01e8*/ 	.word	0x00000004


	//----- nvinfo : EIATTR_FRAME_SIZE
	.align		4
.L_92:
        /*01ec*/ 	.byte	0x04, 0x11
        /*01ee*/ 	.short	(.L_94 - .L_93)
	.align		4
.L_93:
        /*01f0*/ 	.word	index@(_ZN7cutlass13device_kernelIN5flash19enable_sm80_to_sm89INS1_16FlashAttnBwdSm80INS1_25CollectiveMainloopBwdSm80ILi1ELi1EN4cute5tupleIJNS5_1CILi32EEENS7_ILi64EEENS7_ILi256EEEEEENS_6half_tEfNS_4arch4Sm80ELb1ELb0ELb0ELb0ELb0ELb0ELb0ELb0ELi2ELi2ELi2ELi1ELb1EEENS1_24CollectiveEpilogueBwdGQAISB_fSE_Li256ELb0ELb0EEENS1_25SingleTileBwdLPTSchedulerILb0ELi64ELb0EEEEEEEEEvNT_6ParamsE)
        /*01f4*/ 	.word	0x00000000


	//----- nvinfo : EIATTR_REGCOUNT
	.align		4
.L_94:
        /*01f8*/ 	.byte	0x04, 0x2f
        /*01fa*/ 	.short	(.L_96 - .L_95)
	.align		4
.L_95:
        /*01fc*/ 	.word	index@(_ZN7cutlass13device_kernelIN5flash19enable_sm80_to_sm89INS1_16FlashAttnBwdSm80INS1_25CollectiveMainloopBwdSm80ILi1ELi1EN4cute5tupleIJNS5_1CILi32EEENS7_ILi64EEENS7_ILi256EEEEEENS_6half_tEfNS_4arch4Sm80ELb1ELb0ELb0ELb0ELb0ELb0ELb0ELb0ELi2ELi2ELi2ELi1ELb1EEENS1_21CollectiveEpilogueBwdISB_SC_SE_Li256ELb0ELb0ELi4EEENS1_25SingleTileBwdLPTSchedulerILb0ELi64ELb0EEEEEEEEEvNT_6ParamsE)
        /*0200*/ 	.word	0x00000004


	//----- nvinfo : EIATTR_FRAME_SIZE
	.align		4
.L_96:
        /*0204*/ 	.byte	0x04, 0x11
        /*0206*/ 	.short	(.L_98 - .L_97)
	.align		4
.L_97:
        /*0208*/ 	.word	index@(_ZN7cutlass13device_kernelIN5flash19enable_sm80_to_sm89INS1_16FlashAttnBwdSm80INS1_25CollectiveMainloopBwdSm80ILi1ELi1EN4cute5tupleIJNS5_1CILi32EEENS7_ILi64EEENS7_ILi256EEEEEENS_6half_tEfNS_4arch4Sm80ELb1ELb0ELb0ELb0ELb0ELb0ELb0ELb0ELi2ELi2ELi2ELi1ELb1EEENS1_21CollectiveEpilogueBwdISB_SC_SE_Li256ELb0ELb0ELi4EEENS1_25SingleTileBwdLPTSchedulerILb0ELi64ELb0EEEEEEEEEvNT_6ParamsE)
        /*020c*/ 	.word	0x00000000


	//----- nvinfo : EIATTR_REGCOUNT
	.align		4
.L_98:
        /*0210*/ 	.byte	0x04, 0x2f
        /*0212*/ 	.short	(.L_100 - .L_99)
	.align		4
.L_99:
        /*0214*/ 	.word	index@(_ZN7cutlass13device_kernelIN5flash19enable_sm80_to_sm89INS1_16FlashAttnBwdSm80INS1_25CollectiveMainloopBwdSm80ILi1ELi1EN4cute5tupleIJNS5_1CILi32EEENS7_ILi64EEENS7_ILi256EEEEEENS_6half_tEfNS_4arch4Sm80ELb0ELb1ELb0ELb1ELb0ELb0ELb0ELb0ELi2ELi2ELi2ELi1ELb1EEENS1_24CollectiveEpilogueBwdGQAISB_fSE_Li256ELb1ELb0EEENS1_19SingleTileSchedulerILb1ELb0ELb0ELi64EEEEEEEEEvNT_6ParamsE)
        /*0218*/ 	.word	0x00000004


	//----- nvinfo : EIATTR_FRAME_SIZE
	.align		4
.L_100:
        /*021c*/ 	.byte	0x04, 0x11
        /*021e*/ 	.short	(.L_102 - .L_101)
	.align		4
.L_101:
        /*0220*/ 	.word	index@(_ZN7cutlass13device_kernelIN5flash19enable_sm80_to_sm89INS1_16FlashAttnBwdSm80INS1_25CollectiveMainloopBwdSm80ILi1ELi1EN4cute5tupleIJNS5_1CILi32EEENS7_ILi64EEENS7_ILi256EEEEEENS_6half_tEfNS_4arch4Sm80ELb0ELb1ELb0ELb1ELb0ELb0ELb0ELb0ELi2ELi2ELi2ELi1ELb1EEENS1_24CollectiveEpilogueBwdGQAISB_fSE_Li256ELb1ELb0EEENS1_19SingleTileSchedulerILb1ELb0ELb0ELi64EEEEEEEEEvNT_6ParamsE)
        /*0224*/ 	.word	0x00000000


	//----- nvinfo : EIATTR_REGCOUNT
	.align		4
.L_102:
        /*0228*/ 	.byte	0x04, 0x2f
        /*022a*/ 	.short	(.L_104 - .L_103)
	.align		4
.L_103:
        /*022c*/ 	.word	index@(_ZN7cutlass13device_kernelIN5flash19enable_sm80_to_sm89INS1_16FlashAttnBwdSm80INS1_25CollectiveMainloopBwdSm80ILi1ELi1EN4cute5tupleIJNS5_1CILi32EEENS7_ILi64EEENS7_ILi256EEEEEENS_6half_tEfNS_4arch4Sm80ELb0ELb1ELb0ELb1ELb0ELb0ELb0ELb0ELi2ELi2ELi2ELi1ELb1EEENS1_21CollectiveEpilogueBwdISB_SC_SE_Li256ELb1ELb0ELi4EEENS1_19SingleTileSchedulerILb1ELb0ELb0ELi64EEEEEEEEEvNT_6ParamsE)
        /*0230*/ 	.word	0x00000004


	//----- nvinfo : EIATTR_FRAME_SIZE
	.align		4
.L_104:
        /*0234*/ 	.byte	0x04, 0x11
        /*0236*/ 	.short	(.L_106 - .L_105)
	.align		4
.L_105:
        /*0238*/ 	.word	index@(_ZN7cutlass13device_kernelIN5flash19enable_sm80_to_sm89INS1_16FlashAttnBwdSm80INS1_25CollectiveMainloopBwdSm80ILi1ELi1EN4cute5tupleIJNS5_1CILi32EEENS7_ILi64EEENS7_ILi256EEEEEENS_6half_tEfNS_4arch4Sm80ELb0ELb1ELb0ELb1ELb0ELb0ELb0ELb0ELi2ELi2ELi2ELi1ELb1EEENS1_21CollectiveEpilogueBwdISB_SC_SE_Li256ELb1ELb0ELi4EEENS1_19SingleTileSchedulerILb1ELb0ELb0ELi64EEEEEEEEEvNT_6ParamsE)
        /*023c*/ 	.word	0x00000000


	//----- nvinfo : EIATTR_REGCOUNT
	.align		4
.L_106:
        /*0240*/ 	.byte	0x04, 0x2f
        /*0242*/ 	.short	(.L_108 - .L_107)
	.align		4
.L_107:
        /*0244*/ 	.word	index@(_ZN7cutlass13device_kernelIN5flash19enable_sm80_to_sm89INS1_16FlashAttnBwdSm80INS1_25CollectiveMainloopBwdSm80ILi1ELi1EN4cute5tupleIJNS5_1CILi32EEENS7_ILi64EEENS7_ILi256EEEEEENS_6half_tEfNS_4arch4Sm80ELb0ELb1ELb0ELb0ELb0ELb0ELb0ELb0ELi2ELi2ELi2ELi1ELb1EEENS1_24CollectiveEpilogueBwdGQAISB_fSE_Li256ELb0ELb0EEENS1_19SingleTileSchedulerILb0ELb0ELb0ELi64EEEEEEEEEvNT_6ParamsE)
        /*0248*/ 	.word	0x00000004


	//----- nvinfo : EIATTR_FRAME_SIZE
	.align		4
.L_108:
        /*024c*/ 	.byte	0x04, 0x11
        /*024e*/ 	.short	(.L_110 - .L_109)
	.align		4
.L_109:
        /*0250*/ 	.word	index@(_ZN7cutlass13device_kernelIN5flash19enable_sm80_to_sm89INS1_16FlashAttnBwdSm80INS1_25CollectiveMainloopBwdSm80ILi1ELi1EN4cute5tupleIJNS5_1CILi32EEENS7_ILi64EEENS7_ILi256EEEEEENS_6half_tEfNS_4arch4Sm80ELb0ELb1ELb0ELb0ELb0ELb0ELb0ELb0ELi2ELi2ELi2ELi1ELb1EEENS1_24CollectiveEpilogueBwdGQAISB_fSE_Li256ELb0ELb0EEENS1_19SingleTileSchedulerILb0ELb0ELb0ELi64EEEEEEEEEvNT_6ParamsE)
        /*0254*/ 	.word	0x00000000


	//----- nvinfo : EIATTR_REGCOUNT
	.align		4
.L_110:
        /*0258*/ 	.byte	0x04, 0x2f
        /*025a*/ 	.short	(.L_112 - .L_111)
	.align		4
.L_111:
        /*025c*/ 	.word	index@(_ZN7cutlass13device_kernelIN5flash19enable_sm80_to_sm89INS1_16FlashAttnBwdSm80INS1_25CollectiveMainloopBwdSm80ILi1ELi1EN4cute5tupleIJNS5_1CILi32EEENS7_ILi64EEENS7_ILi256EEEEEENS_6half_tEfNS_4arch4Sm80ELb0ELb1ELb0ELb0ELb0ELb0ELb0ELb0ELi2ELi2ELi2ELi1ELb1EEENS1_21CollectiveEpilogueBwdISB_SC_SE_Li256ELb0ELb0ELi4EEENS1_19SingleTileSchedulerILb0ELb0ELb0ELi64EEEEEEEEEvNT_6ParamsE)
        /*0260*/ 	.word	0x00000004


	//----- nvinfo : EIATTR_FRAME_SIZE
	.align		4
.L_112:
        /*0264*/ 	.byte	0x04, 0x11
        /*0266*/ 	.short	(.L_114 - .L_113)
	.align		4
.L_113:
        /*0268*/ 	.word	index@(_ZN7cutlass13device_kernelIN5flash19enable_sm80_to_sm89INS1_16FlashAttnBwdSm80INS1_25CollectiveMainloopBwdSm80ILi1ELi1EN4cute5tupleIJNS5_1CILi32EEENS7_ILi64EEENS7_ILi256EEEEEENS_6half_tEfNS_4arch4Sm80ELb0ELb1ELb0ELb0ELb0ELb0ELb0ELb0ELi2ELi2ELi2ELi1ELb1EEENS1_21CollectiveEpilogueBwdISB_SC_SE_Li256ELb0ELb0ELi4EEENS1_19SingleTileSchedulerILb0ELb0ELb0ELi64EEEEEEEEEvNT_6ParamsE)
        /*026c*/ 	.word	0x00000000


	//----- nvinfo : EIATTR_REGCOUNT
	.align		4
.L_114:
        /*0270*/ 	.byte	0x04, 0x2f
        /*0272*/ 	.short	(.L_116 - .L_115)
	.align		4
.L_115:
        /*0274*/ 	.word	index@(_ZN7cutlass13device_kernelIN5flash19enable_sm80_to_sm89INS1_16FlashAttnBwdSm80INS1_25CollectiveMainloopBwdSm80ILi1ELi1EN4cute5tupleIJNS5_1CILi32EEENS7_ILi64EEENS7_ILi256EEEEEENS_6half_tEfNS_4arch4Sm80ELb0ELb0ELb0ELb1ELb0ELb0ELb0ELb0ELi2ELi2ELi2ELi1ELb1EEENS1_24CollectiveEpilogueBwdGQAISB_fSE_Li256ELb1ELb0EEENS1_19SingleTileSchedulerILb1ELb0ELb0ELi64EEEEEEEEEvNT_6ParamsE)
        /*0278*/ 	.word	0x00000004


	//----- nvinfo : EIATTR_FRAME_SIZE
	.align		4
.L_116:
        /*027c*/ 	.byte	0x04, 0x11
        /*027e*/ 	.short	(.L_118 - .L_117)
	.align		4
.L_117:
        /*0280*/ 	.word	index@(_ZN7cutlass13device_kernelIN5flash19enable_sm80_to_sm89INS1_16FlashAttnBwdSm80INS1_25CollectiveMainloopBwdSm80ILi1ELi1EN4cute5tupleIJNS5_1CILi32EEENS7_ILi64EEENS7_ILi256EEEEEENS_6half_tEfNS_4arch4Sm80ELb0ELb0ELb0ELb1ELb0ELb0ELb0ELb0ELi2ELi2ELi2ELi1ELb1EEENS1_24CollectiveEpilogueBwdGQAISB_fSE_Li256ELb1ELb0EEENS1_19SingleTileSchedulerILb1ELb0ELb0ELi64EEEEEEEEEvNT_6ParamsE)
        /*0284*/ 	.word	0x00000000


	//----- nvinfo : EIATTR_REGCOUNT
	.align		4
.L_118:
        /*0288*/ 	.byte	0x04, 0x2f
        /*028a*/ 	.short	(.L_120 - .L_119)
	.align		4
.L_119:
        /*028c*/ 	.word	index@(_ZN7cutlass13device_kernelIN5flash19enable_sm80_to_sm89INS1_16FlashAttnBwdSm80INS1_25CollectiveMainloopBwdSm80ILi1ELi1EN4cute5tupleIJNS5_1CILi32EEENS7_ILi64EEENS7_ILi256EEEEEENS_6half_tEfNS_4arch4Sm80ELb0ELb0ELb0ELb1ELb0ELb0ELb0ELb0ELi2ELi2ELi2ELi1ELb1EEENS1_21CollectiveEpilogueBwdISB_SC_SE_Li256ELb1ELb0ELi4EEENS1_19SingleTileSchedulerILb1ELb0ELb0ELi64EEEEEEEEEvNT_6ParamsE)
        /*0290*/ 	.word	0x00000004


	//----- nvinfo : EIATTR_FRAME_SIZE
	.align		4
.L_120:
        /*0294*/ 	.byte	0x04, 0x11
        /*0296*/ 	.short	(.L_122 - .L_121)
	.align		4
.L_121:
        /*0298*/ 	.word	index@(_ZN7cutlass13device_kernelIN5flash19enable_sm80_to_sm89INS1_16FlashAttnBwdSm80INS1_25CollectiveMainloopBwdSm80ILi1ELi1EN4cute5tupleIJNS5_1CILi32EEENS7_ILi64EEENS7_ILi256EEEEEENS_6half_tEfNS_4arch4Sm80ELb0ELb0ELb0ELb1ELb0ELb0ELb0ELb0ELi2ELi2ELi2ELi1ELb1EEENS1_21CollectiveEpilogueBwdISB_SC_SE_Li256ELb1ELb0ELi4EEENS1_19SingleTileSchedulerILb1ELb0ELb0ELi64EEEEEEEEEvNT_6ParamsE)
        /*029c*/ 	.word	0x00000000


	//----- nvinfo : EIATTR_REGCOUNT
	.align		4
.L_122:
        /*02a0*/ 	.byte	0x04, 0x2f
        /*02a2*/ 	.short	(.L_124 - .L_123)
	.align		4
.L_123:
        /*02a4*/ 	.word	index@(_ZN7cutlass13device_kernelIN5flash19enable_sm80_to_sm89INS1_16FlashAttnBwdSm80INS1_25CollectiveMainloopBwdSm80ILi1ELi1EN4cute5tupleIJNS5_1CILi32EEENS7_ILi64EEENS7_ILi256EEEEEENS_6half_tEfNS_4arch4Sm80ELb0ELb0ELb0ELb0ELb0ELb0ELb0ELb0ELi2ELi2ELi2ELi1ELb1EEENS1_24CollectiveEpilogueBwdGQAISB_fSE_Li256ELb0ELb0EEENS1_19SingleTileSchedulerILb0ELb0ELb0ELi64EEEEEEEEEvNT_6ParamsE)
        /*02a8*/ 	.word	0x00000004


	//----- nvinfo : EIATTR_FRAME_SIZE
	.align		4
.L_124:
        /*02ac*/ 	.byte	0x04, 0x11
        /*02ae*/ 	.short	(.L_126 - .L_125)
	.align		4
.L_125:
        /*02b0*/ 	.word	index@(_ZN7cutlass13device_kernelIN5flash19enable_sm80_to_sm89INS1_16FlashAttnBwdSm80INS1_25CollectiveMainloopBwdSm80ILi1ELi1EN4cute5tupleIJNS5_1CILi32EEENS7_ILi64EEENS7_ILi256EEEEEENS_6half_tEfNS_4arch4Sm80ELb0ELb0ELb0ELb0ELb0ELb0ELb0ELb0ELi2ELi2ELi2ELi1ELb1EEENS1_24CollectiveEpilogueBwdGQAISB_fSE_Li256ELb0ELb0EEENS1_19SingleTileSchedulerILb0ELb0ELb0ELi64EEEEEEEEEvNT_6ParamsE)
        /*02b4*/ 	.word	0x00000000


	//----- nvinfo : EIATTR_REGCOUNT
	.align		4
.L_126:
        /*02b8*/ 	.byte	0x04, 0x2f
        /*02ba*/ 	.short	(.L_128 - .L_127)
	.align		4
.L_127:
        /*02bc*/ 	.word	index@(_ZN7cutlass13device_kernelIN5flash19enable_sm80_to_sm89INS1_16FlashAttnBwdSm80INS1_25CollectiveMainloopBwdSm80ILi1ELi1EN4cute5tupleIJNS5_1CILi32EEENS7_ILi64EEENS7_ILi256EEEEEENS_6half_tEfNS_4arch4Sm80ELb0ELb0ELb0ELb0ELb0ELb0ELb0ELb0ELi2ELi2ELi2ELi1ELb1EEENS1_21CollectiveEpilogueBwdISB_SC_SE_Li256ELb0ELb0ELi4EEENS1_19SingleTileSchedulerILb0ELb0ELb0ELi64EEEEEEEEEvNT_6ParamsE)
        /*02c0*/ 	.word	0x00000004


	//----- nvinfo : EIATTR_FRAME_SIZE
	.align		4
.L_128:
        /*02c4*/ 	.byte	0x04, 0x11
        /*02c6*/ 	.short	(.L_130 - .L_129)
	.align		4
.L_129:
        /*02c8*/ 	.word	index@(_ZN7cutlass13device_kernelIN5flash19enable_sm80_to_sm89INS1_16FlashAttnBwdSm80INS1_25CollectiveMainloopBwdSm80ILi1ELi1EN4cute5tupleIJNS5_1CILi32EEENS7_ILi64EEENS7_ILi256EEEEEENS_6half_tEfNS_4arch4Sm80ELb0ELb0ELb0ELb0ELb0ELb0ELb0ELb0ELi2ELi2ELi2ELi1ELb1EEENS1_21CollectiveEpilogueBwdISB_SC_SE_Li256ELb0ELb0ELi4EEENS1_19SingleTileSchedulerILb0ELb0ELb0ELi64EEEEEEEEEvNT_6ParamsE)
        /*02cc*/ 	.word	0x00000000


	//----- nvinfo : EIATTR_MIN_STACK_SIZE
	.align		4
.L_130:
        /*02d0*/ 	.byte	0x04, 0x12
        /*02d2*/ 	.short	(.L_132 - .L_131)
	.align		4
.L_131:
        /*02d4*/ 	.word	index@(_ZN7cutlass13device_kernelIN5flash19enable_sm80_to_sm89INS1_16FlashAttnBwdSm80INS1_25CollectiveMainloopBwdSm80ILi1ELi1EN4cute5tupleIJNS5_1CILi32EEENS7_ILi64EEENS7_ILi256EEEEEENS_6half_tEfNS_4arch4Sm80ELb0ELb0ELb0ELb0ELb0ELb0ELb0ELb0ELi2ELi2ELi2ELi1ELb1EEENS1_21CollectiveEpilogueBwdISB_SC_SE_Li256ELb0ELb0ELi4EEENS1_19SingleTileSchedulerILb0ELb0ELb0ELi64EEEEEEEEEvNT_6ParamsE)
        /*02d8*/ 	.word	0x00000000


	//----- nvinfo : EIATTR_MIN_STACK_SIZE
	.align		4
.L_132:
        /*02dc*/ 	.byte	0x04, 0x12
        /*02de*/ 	.short	(.L_134 - .L_133)
	.align		4
.L_133:
        /*02e0*/ 	.word	index@(_ZN7cutlass13device_kernelIN5flash19enable_sm80_to_sm89INS1_16FlashAttnBwdSm80INS1_25CollectiveMainloopBwdSm80ILi1ELi1EN4cute5tupleIJNS5_1CILi32EEENS7_ILi64EEENS7_ILi256EEEEEENS_6half_tEfNS_4arch4Sm80ELb0ELb0ELb0ELb0ELb0ELb0ELb0ELb0ELi2ELi2ELi2ELi1ELb1EEENS1_24CollectiveEpilogueBwdGQAISB_fSE_Li256ELb0ELb0EEENS1_19SingleTileSchedulerILb0ELb0ELb0ELi64EEEEEEEEEvNT_6ParamsE)
        /*02e4*/ 	.word	0x00000000


	//----- nvinfo : EIATTR_MIN_STACK_SIZE
	.align		4
.L_134:
        /*02e8*/ 	.byte	0x04, 0x12
        /*02ea*/ 	.short	(.L_136 - .L_135)
	.align		4
.L_135:
        /*02ec*/ 	.word	index@(_ZN7cutlass13device_kernelIN5flash19enable_sm80_to_sm89INS1_16FlashAttnBwdSm80INS1_25CollectiveMainloopBwdSm80ILi1ELi1EN4cute5tupleIJNS5_1CILi32EEENS7_ILi64EEENS7_ILi256EEEEEENS_6half_tEfNS_4arch4Sm80ELb0ELb0ELb0ELb1ELb0ELb0ELb0ELb0ELi2ELi2ELi2ELi1ELb1EEENS1_21CollectiveEpilogueBwdISB_SC_SE_Li256ELb1ELb0ELi4EEENS1_19SingleTileSchedulerILb1ELb0ELb0ELi64EEEEEEEEEvNT_6ParamsE)
        /*02f0*/ 	.word	0x00000000


	//----- nvinfo : EIATTR_MIN_STACK_SIZE
	.align		4
.L_136:
        /*02f4*/ 	.byte	0x04, 0x12
        /*02f6*/ 	.short	(.L_138 - .L_137)
	.align		4
.L_137:
        /*02f8*/ 	.word	index@(_ZN7cutlass13device_kernelIN5flash19enable_sm80_to_sm89INS1_16FlashAttnBwdSm80INS1_25CollectiveMainloopBwdSm80ILi1ELi1EN4cute5tupleIJNS5_1CILi32EEENS7_ILi64EEENS7_ILi256EEEEEENS_6half_tEfNS_4arch4Sm80ELb0ELb0ELb0ELb1ELb0ELb0ELb0ELb0ELi2ELi2ELi2ELi1ELb1EEENS1_24CollectiveEpilogueBwdGQAISB_fSE_Li256ELb1ELb0EEENS1_19SingleTileSchedulerILb1ELb0ELb0ELi64EEEEEEEEEvNT_6ParamsE)
        /*02fc*/ 	.word	0x00000000


	//----- nvinfo : EIATTR_MIN_STACK_SIZE
	.align		4
.L_138:
        /*0300*/ 	.byte	0x04, 0x12
        /*0302*/ 	.short	(.L_140 - .L_139)
	.align		4
.L_139:
        /*0304*/ 	.word	index@(_ZN7cutlass13device_kernelIN5flash19enable_sm80_to_sm89INS1_16FlashAttnBwdSm80INS1_25CollectiveMainloopBwdSm80ILi1ELi1EN4cute5tupleIJNS5_1CILi32EEENS7_ILi64EEENS7_ILi256EEEEEENS_6half_tEfNS_4arch4Sm80ELb0ELb1ELb0ELb0ELb0ELb0ELb0ELb0ELi2ELi2ELi2ELi1ELb1EEENS1_21CollectiveEpilogueBwdISB_SC_SE_Li256ELb0ELb0ELi4EEENS1_19SingleTileSchedulerILb0ELb0ELb0ELi64EEEEEEEEEvNT_6ParamsE)
        /*0308*/ 	.word	0x00000000


	//----- nvinfo : EIATTR_MIN_STACK_SIZE
	.align		4
.L_140:
        /*030c*/ 	.byte	0x04, 0x12
        /*030e*/ 	.short	(.L_142 - .L_141)
	.align		4
.L_141:
        /*0310*/ 	.word	index@(_ZN7cutlass13device_kernelIN5flash19enable_sm80_to_sm89INS1_16FlashAttnBwdSm80INS1_25CollectiveMainloopBwdSm80ILi1ELi1EN4cute5tupleIJNS5_1CILi32EEENS7_ILi64EEENS7_ILi256EEEEEENS_6half_tEfNS_4arch4Sm80ELb0ELb1ELb0ELb0ELb0ELb0ELb0ELb0ELi2ELi2ELi2ELi1ELb1EEENS1_24CollectiveEpilogueBwdGQAISB_fSE_Li256ELb0ELb0EEENS1_19SingleTileSchedulerILb0ELb0ELb0ELi64EEEEEEEEEvNT_6ParamsE)
        /*0314*/ 	.word	0x00000000


	//----- nvinfo : EIATTR_MIN_STACK_SIZE
	.align		4
.L_142:
        /*0318*/ 	.byte	0x04, 0x12
        /*031a*/ 	.short	(.L_144 - .L_143)
	.align		4
.L_143:
        /*031c*/ 	.word	index@(_ZN7cutlass13device_kernelIN5flash19enable_sm80_to_sm89INS1_16FlashAttnBwdSm80INS1_25CollectiveMainloopBwdSm80ILi1ELi1EN4cute5tupleIJNS5_1CILi32EEENS7_ILi64EEENS7_ILi256EEEEEENS_6half_tEfNS_4arch4Sm80ELb0ELb1ELb0ELb1ELb0ELb0ELb0ELb0ELi2ELi2ELi2ELi1ELb1EEENS1_21CollectiveEpilogueBwdISB_SC_SE_Li256ELb1ELb0ELi4EEENS1_19SingleTileSchedulerILb1ELb0ELb0ELi64EEEEEEEEEvNT_6ParamsE)
        /*0320*/ 	.word	0x00000000


	//----- nvinfo : EIATTR_MIN_STACK_SIZE
	.align		4
.L_144:
        /*0324*/ 	.byte	0x04, 0x12
        /*0326*/ 	.short	(.L_146 - .L_145)
	.align		4
.L_145:
        /*0328*/ 	.word	index@(_ZN7cutlass13device_kernelIN5flash19enable_sm80_to_sm89INS1_16FlashAttnBwdSm80INS1_25CollectiveMainloopBwdSm80ILi1ELi1EN4cute5tupleIJNS5_1CILi32EEENS7_ILi64EEENS7_ILi256EEEEEENS_6half_tEfNS_4arch4Sm80ELb0ELb1ELb0ELb1ELb0ELb0ELb0ELb0ELi2ELi2ELi2ELi1ELb1EEENS1_24CollectiveEpilogueBwdGQAISB_fSE_Li256ELb1ELb0EEENS1_19SingleTileSchedulerILb1ELb0ELb0ELi64EEEEEEEEEvNT_6ParamsE)
        /*032c*/ 	.word	0x00000000


	//----- nvinfo : EIATTR_MIN_STACK_SIZE
	.align		4
.L_146:
        /*0330*/ 	.byte	0x04, 0x12
        /*0332*/ 	.short	(.L_148 - .L_147)
	.align		4
.L_147:
        /*0334*/ 	.word	index@(_ZN7cutlass13device_kernelIN5flash19enable_sm80_to_sm89INS1_16FlashAttnBwdSm80INS1_25CollectiveMainloopBwdSm80ILi1ELi1EN4cute5tupleIJNS5_1CILi32EEENS7_ILi64EEENS7_ILi256EEEEEENS_6half_tEfNS_4arch4Sm80ELb1ELb0ELb0ELb0ELb0ELb0ELb0ELb0ELi2ELi2ELi2ELi1ELb1EEENS1_21CollectiveEpilogueBwdISB_SC_SE_Li256ELb0ELb0ELi4EEENS1_25SingleTileBwdLPTSchedulerILb0ELi64ELb0EEEEEEEEEvNT_6ParamsE)
        /*0338*/ 	.word	0x00000000


	//----- nvinfo : EIATTR_MIN_STACK_SIZE
	.align		4
.L_148:
        /*033c*/ 	.byte	0x04, 0x12
        /*033e*/ 	.short	(.L_150 - .L_149)
	.align		4
.L_149:
        /*0340*/ 	.word	index@(_ZN7cutlass13device_kernelIN5flash19enable_sm80_to_sm89INS1_16FlashAttnBwdSm80INS1_25CollectiveMainloopBwdSm80ILi1ELi1EN4cute5tupleIJNS5_1CILi32EEENS7_ILi64EEENS7_ILi256EEEEEENS_6half_tEfNS_4arch4Sm80ELb1ELb0ELb0ELb0ELb0ELb0ELb0ELb0ELi2ELi2ELi2ELi1ELb1EEENS1_24CollectiveEpilogueBwdGQAISB_fSE_Li256ELb0ELb0EEENS1_25SingleTileBwdLPTSchedulerILb0ELi64ELb0EEEEEEEEEvNT_6ParamsE)
        /*0344*/ 	.word	0x00000000


	//----- nvinfo : EIATTR_MIN_STACK_SIZE
	.align		4
.L_150:
        /*0348*/ 	.byte	0x04, 0x12
        /*034a*/ 	.short	(.L_152 - .L_151)
	.align		4
.L_151:
        /*034c*/ 	.word	index@(_ZN7cutlass13device_kernelIN5flash22FlashAttnBwdPreprocessIN4cute5tupleIJNS3_1CILi32EEENS5_ILi256EEEEEENS_6half_tEfNS_4arch4Sm80ELb1ELb0EEEEEvNT_6ParamsE)
        /*0350*/ 	.word	0x00000000


	//----- nvinfo : EIATTR_MIN_STACK_SIZE
	.align		4
.L_152:
        /*0354*/ 	.byte	0x04, 0x12
        /*0356*/ 	.short	(.L_154 - .L_153)
	.align		4
.L_153:
        /*0358*/ 	.word	index@(_ZN7cutlass13device_kernelIN5flash19enable_sm80_to_sm89INS1_16FlashAttnBwdSm80INS1_25CollectiveMainloopBwdSm80ILi1ELi1EN4cute5tupleIJNS5_1CILi32EEENS7_ILi64EEENS7_ILi256EEEEEENS_6half_tEfNS_4arch4Sm80ELb1ELb0ELb0ELb1ELb0ELb0ELb0ELb0ELi2ELi2ELi2ELi1ELb1EEENS1_21CollectiveEpilogueBwdISB_SC_SE_Li256ELb1ELb0ELi4EEENS1_25SingleTileBwdLPTSchedulerILb1ELi64ELb0EEEEEEEEEvNT_6ParamsE)
        /*035c*/ 	.word	0x00000000


	//----- nvinfo : EIATTR_MIN_STACK_SIZE
	.align		4
.L_154:
        /*0360*/ 	.byte	0x04, 0x12
        /*0362*/ 	.short	(.L_156 - .L_155)
	.align		4
.L_155:
        /*0364*/ 	.word	index@(_ZN7cutlass13device_kernelIN5flash32FlashAttnBwdPostprocessConvertdQIN4cute5tupleIJNS3_1CILi32EEENS5_ILi256EEEEEENS_6half_tEfNS_4arch4Sm80ELi256ENS3_8TiledMMAINS3_8MMA_AtomIJNS3_28SM80_16x8x16_F32F16F16F32_TNEEEENS3_6LayoutINS4_IJNS5_ILi1EEENS5_ILi8EEESH_EEENS4_IJNS5_ILi0EEESH_SK_EEEEENS4_IJNS5_ILi16EEENS5_ILi128EEESN_EEEEELb0EEEEEvNT_6ParamsE)
        /*0368*/ 	.word	0x00000000


	//----- nvinfo : EIATTR_MIN_STACK_SIZE
	.align		4
.L_156:
        /*036c*/ 	.byte	0x04, 0x12
        /*036e*/ 	.short	(.L_158 - .L_157)
	.align		4
.L_157:
        /*0370*/ 	.word	index@(_ZN7cutlass13device_kernelIN5flash19enable_sm80_to_sm89INS1_16FlashAttnBwdSm80INS1_25CollectiveMainloopBwdSm80ILi1ELi1EN4cute5tupleIJNS5_1CILi32EEENS7_ILi64EEENS7_ILi256EEEEEENS_6half_tEfNS_4arch4Sm80ELb1ELb0ELb0ELb1ELb0ELb0ELb0ELb0ELi2ELi2ELi2ELi1ELb1EEENS1_24CollectiveEpilogueBwdGQAISB_fSE_Li256ELb1ELb0EEENS1_25SingleTileBwdLPTSchedulerILb1ELi64ELb0EEEEEEEEEvNT_6ParamsE)
        /*0374*/ 	.word	0x00000000


	//----- nvinfo : EIATTR_MIN_STACK_SIZE
	.align		4
.L_158:
        /*0378*/ 	.byte	0x04, 0x12
        /*037a*/ 	.short	(.L_160 - .L_159)
	.align		4
.L_159:
        /*037c*/ 	.word	index@(_ZN7cutlass13device_kernelIN5flash22FlashAttnBwdPreprocessIN4cute5tupleIJNS3_1CILi32EEENS5_ILi256EEEEEENS_6half_tEfNS_4arch4Sm80ELb1ELb1EEEEEvNT_6ParamsE)
        /*0380*/ 	.word	0x00000000


	//----- nvinfo : EIATTR_MIN_STACK_SIZE
	.align		4
.L_160:
        /*0384*/ 	.byte	0x04, 0x12
        /*0386*/ 	.short	(.L_162 - .L_161)
	.align		4
.L_161:
        /*0388*/ 	.word	index@(_ZN7cutlass13device_kernelIN5flash19enable_sm80_to_sm89INS1_16FlashAttnBwdSm80INS1_25CollectiveMainloopBwdSm80ILi1ELi1EN4cute5tupleIJNS5_1CILi64EEES8_NS7_ILi256EEEEEENS_6half_tEfNS_4arch4Sm80ELb0ELb0ELb0ELb0ELb0ELb0ELb0ELb0ELi2ELi4ELi2ELi2ELb0EEENS1_21CollectiveEpilogueBwdISA_SB_SD_Li256ELb0ELb0ELi4EEENS1_19SingleTileSchedulerILb0ELb0ELb0ELi64EEEEEEEEEvNT_6ParamsE)
        /*038c*/ 	.word	0x00000000


	//----- nvinfo : EIATTR_MIN_STACK_SIZE
	.align		4
.L_162:
        /*0390*/ 	.byte	0x04, 0x12
        /*0392*/ 	.short	(.L_164 - .L_163)
	.align		4
.L_163:
        /*0394*/ 	.word	index@(_ZN7cutlass13device_kernelIN5flash19enable_sm80_to_sm89INS1_16FlashAttnBwdSm80INS1_25CollectiveMainloopBwdSm80ILi1ELi1EN4cute5tupleIJNS5_1CILi64EEES8_NS7_ILi256EEEEEENS_6half_tEfNS_4arch4Sm80ELb0ELb0ELb0ELb0ELb0ELb0ELb0ELb0ELi2ELi4ELi2ELi2ELb0EEENS1_24CollectiveEpilogueBwdGQAISA_fSD_Li256ELb0ELb0EEENS1_19SingleTileSchedulerILb0ELb0ELb0ELi64EEEEEEEEEvNT_6ParamsE)
        /*0398*/ 	.word	0x00000000


	//----- nvinfo : EIATTR_MIN_STACK_SIZE
	.align		4
.L_164:
        /*039c*/ 	.byte	0x04, 0x12
        /*039e*/ 	.short	(.L_166 - .L_165)
	.align		4
.L_165:
        /*03a0*/ 	.word	index@(_ZN7cutlass13device_kernelIN5flash19enable_sm80_to_sm89INS1_16FlashAttnBwdSm80INS1_25CollectiveMainloopBwdSm80ILi1ELi1EN4cute5tupleIJNS5_1CILi64EEES8_NS7_ILi256EEEEEENS_6half_tEfNS_4arch4Sm80ELb0ELb0ELb0ELb1ELb0ELb0ELb0ELb0ELi2ELi4ELi2ELi2ELb0EEENS1_21CollectiveEpilogueBwdISA_SB_SD_Li256ELb1ELb0ELi4EEENS1_19SingleTileSchedulerILb1ELb0ELb0ELi64EEEEEEEEEvNT_6ParamsE)
        /*03a4*/ 	.word	0x00000000


	//----- nvinfo : EIATTR_MIN_STACK_SIZE
	.align		4
.L_166:
        /*03a8*/ 	.byte	0x04, 0x12
        /*03aa*/ 	.short	(.L_168 - .L_167)
	.align		4
.L_167:
        /*03ac*/ 	.word	index@(_ZN7cutlass13device_kernelIN5flash19enable_sm80_to_sm89INS1_16FlashAttnBwdSm80INS1_25CollectiveMainloopBwdSm80ILi1ELi1EN4cute5tupleIJNS5_1CILi64EEES8_NS7_ILi256EEEEEENS_6half_tEfNS_4arch4Sm80ELb0ELb0ELb0ELb1ELb0ELb0ELb0ELb0ELi2ELi4ELi2ELi2ELb0EEENS1_24CollectiveEpilogueBwdGQAISA_fSD_Li256ELb1ELb0EEENS1_19SingleTileSchedulerILb1ELb0ELb0ELi64EEEEEEEEEvNT_6ParamsE)
        /*03b0*/ 	.word	0x00000000


	//----- nvinfo : EIATTR_MIN_STACK_SIZE
	.align		4
.L_168:
        /*03b4*/ 	.byte	0x04, 0x12
        /*03b6*/ 	.short	(.L_170 - .L_169)
	.align		4
.L_169:
        /*03b8*/ 	.word	index@(_ZN7cutlass13device_kernelIN5flash19enable_sm80_to_sm89INS1_16FlashAttnBwdSm80INS1_25CollectiveMainloopBwdSm80ILi1ELi1EN4cute5tupleIJNS5_1CILi64EEES8_NS7_ILi256EEEEEENS_6half_tEfNS_4arch4Sm80ELb0ELb1ELb0ELb0ELb0ELb0ELb0ELb0ELi2ELi4ELi2ELi2ELb0EEENS1_21CollectiveEpilogueBwdISA_SB_SD_Li256ELb0ELb0ELi4EEENS1_19SingleTileSchedulerILb0ELb0ELb0ELi64EEEEEEEEEvNT_6ParamsE)
        /*03bc*/ 	.word	0x00000000


	//----- nvinfo : EIATTR_MIN_STACK_SIZE
	.align		4
.L_170:
        /*03c0*/ 	.byte	0x04, 0x12
        /*03c2*/ 	.short	(.L_172 - .L_171)
	.align		4
.L_171:
        /*03c4*/ 	.word	index@(_ZN7cutlass13device_kernelIN5flash19enable_sm80_to_sm89INS1_16FlashAttnBwdSm80INS1_25CollectiveMainloopBwdSm80ILi1ELi1EN4cute5tupleIJNS5_1CILi64EEES8_NS7_ILi256EEEEEENS_6half_tEfNS_4arch4Sm80ELb0ELb1ELb0ELb0ELb0ELb0ELb0ELb0ELi2ELi4ELi2ELi2ELb0EEENS1_24CollectiveEpilogueBwdGQAISA_fSD_Li256ELb0ELb0EEENS1_19SingleTileSchedulerILb0ELb0ELb0ELi64EEEEEEEEEvNT_6ParamsE)
        /*03c8*/ 	.word	0x00000000


	//----- nvinfo : EIATTR_MIN_STACK_SIZE
	.align		4
.L_172:
        /*03cc*/ 	.byte	0x04, 0x12
        /*03ce*/ 	.short	(.L_174 - .L_173)
	.align		4
.L_173:
        /*03d0*/ 	.word	index@(_ZN7cutlass13device_kernelIN5flash19enable_sm80_to_sm89INS1_16FlashAttnBwdSm80INS1_25CollectiveMainloopBwdSm80ILi1ELi1EN4cute5tupleIJNS5_1CILi64EEES8_NS7_ILi256EEEEEENS_6half_tEfNS_4arch4Sm80ELb0ELb1ELb0ELb1ELb0ELb0ELb0ELb0ELi2ELi4ELi2ELi2ELb0EEENS1_21CollectiveEpilogueBwdISA_SB_SD_Li256ELb1ELb0ELi4EEENS1_19SingleTileSchedulerILb1ELb0ELb0ELi64EEEEEEEEEvNT_6ParamsE)
        /*03d4*/ 	.word	0x00000000


	//----- nvinfo : EIATTR_MIN_STACK_SIZE
	.align		4
.L_174:
        /*03d8*/ 	.byte	0x04, 0x12
        /*03da*/ 	.short	(.L_176 - .L_175)
	.align		4
.L_175:
        /*03dc*/ 	.word	index@(_ZN7cutlass13device_kernelIN5flash19enable_sm80_to_sm89INS1_16FlashAttnBwdSm80INS1_25CollectiveMainloopBwdSm80ILi1ELi1EN4cute5tupleIJNS5_1CILi64EEES8_NS7_ILi256EEEEEENS_6half_tEfNS_4arch4Sm80ELb0ELb1ELb0ELb1ELb0ELb0ELb0ELb0ELi2ELi4ELi2ELi2ELb0EEENS1_24CollectiveEpilogueBwdGQAISA_fSD_Li256ELb1ELb0EEENS1_19SingleTileSchedulerILb1ELb0ELb0ELi64EEEEEEEEEvNT_6ParamsE)
        /*03e0*/ 	.word	0x00000000


	//----- nvinfo : EIATTR_MIN_STACK_SIZE
	.align		4
.L_176:
        /*03e4*/ 	.byte	0x04, 0x12
        /*03e6*/ 	.short	(.L_178 - .L_177)
	.align		4
.L_177:
        /*03e8*/ 	.word	index@(_ZN7cutlass13device_kernelIN5flash19enable_sm80_to_sm89INS1_16FlashAttnBwdSm80INS1_25CollectiveMainloopBwdSm80ILi1ELi1EN4cute5tupleIJNS5_1CILi64EEES8_NS7_ILi256EEEEEENS_6half_tEfNS_4arch4Sm80ELb1ELb0ELb0ELb0ELb0ELb0ELb0ELb0ELi2ELi4ELi2ELi2ELb0EEENS1_21CollectiveEpilogueBwdISA_SB_SD_Li256ELb0ELb0ELi4EEENS1_25SingleTileBwdLPTSchedulerILb0ELi64ELb0EEEEEEEEEvNT_6ParamsE)
        /*03ec*/ 	.word	0x00000000


	//----- nvinfo : EIATTR_MIN_STACK_SIZE
	.align		4
.L_178:
        /*03f0*/ 	.byte	0x04, 0x12
        /*03f2*/ 	.short	(.L_180 - .L_179)
	.align		4
.L_179:
        /*03f4*/ 	.word	index@(_ZN7cutlass13device_kernelIN5flash19enable_sm80_to_sm89INS1_16FlashAttnBwdSm80INS1_25CollectiveMainloopBwdSm80ILi1ELi1EN4cute5tupleIJNS5_1CILi64EEES8_NS7_ILi256EEEEEENS_6half_tEfNS_4arch4Sm80ELb1ELb0ELb0ELb0ELb0ELb0ELb0ELb0ELi2ELi4ELi2ELi2ELb0EEENS1_24CollectiveEpilogueBwdGQAISA_fSD_Li256ELb0ELb0EEENS1_25SingleTileBwdLPTSchedulerILb0ELi64ELb0EEEEEEEEEvNT_6ParamsE)
        /*03f8*/ 	.word	0x00000000


	//----- nvinfo : EIATTR_MIN_STACK_SIZE
	.align		4
.L_180:
        /*03fc*/ 	.byte	0x04, 0x12
        /*03fe*/ 	.short	(.L_182 - .L_181)
	.align		4
.L_181:
        /*0400*/ 	.word	index@(_ZN7cutlass13device_kernelIN5flash22FlashAttnBwdPreprocessIN4cute5tupleIJNS3_1CILi64EEENS5_ILi256EEEEEENS_6half_tEfNS_4arch4Sm80ELb1ELb0EEEEEvNT_6ParamsE)
        /*0404*/ 	.word	0x00000000


	//----- nvinfo : EIATTR_MIN_STACK_SIZE
	.align		4
.L_182:
        /*0408*/ 	.byte	0x04, 0x12
        /*040a*/ 	.short	(.L_184 - .L_183)
	.align		4
.L_183:
        /*040c*/ 	.word	index@(_ZN7cutlass13device_kernelIN5flash19enable_sm80_to_sm89INS1_16FlashAttnBwdSm80INS1_25CollectiveMainloopBwdSm80ILi1ELi1EN4cute5tupleIJNS5_1CILi64EEES8_NS7_ILi256EEEEEENS_6half_tEfNS_4arch4Sm80ELb1ELb0ELb0ELb1ELb0ELb0ELb0ELb0ELi2ELi4ELi2ELi2ELb0EEENS1_21CollectiveEpilogueBwdISA_SB_SD_Li256ELb1ELb0ELi4EEENS1_25SingleTileBwdLPTSchedulerILb1ELi64ELb0EEEEEEEEEvNT_6ParamsE)
        /*0410*/ 	.word	0x00000000


	//----- nvinfo : EIATTR_MIN_STACK_SIZE
	.align		4
.L_184:
        /*0414*/ 	.byte	0x04, 0x12
        /*0416*/ 	.short	(.L_186 - .L_185)
	.align		4
.L_185:
        /*0418*/ 	.word	index@(_ZN7cutlass13device_kernelIN5flash32FlashAttnBwdPostprocessConvertdQIN4cute5tupleIJNS3_1CILi64EEENS5_ILi256EEEEEENS_6half_tEfNS_4arch4Sm80ELi256ENS3_8TiledMMAINS3_8MMA_AtomIJNS3_28SM80_16x8x16_F32F16F16F32_TNEEEENS3_6LayoutINS4_IJNS5_ILi2EEENS5_ILi4EEENS5_ILi1EEEEEENS4_IJSJ_SH_NS5_ILi0EEEEEEEENS4_IJNS5_ILi32EEES6_NS5_ILi16EEEEEEEELb0EEEEEvNT_6ParamsE)
        /*041c*/ 	.word	0x00000000


	//----- nvinfo : EIATTR_MIN_STACK_SIZE
	.align		4
.L_186:
        /*0420*/ 	.byte	0x04, 0x12
        /*0422*/ 	.short	(.L_188 - .L_187)
	.align		4
.L_187:
        /*0424*/ 	.word	index@(_ZN7cutlass13device_kernelIN5flash19enable_sm80_to_sm89INS1_16FlashAttnBwdSm80INS1_25CollectiveMainloopBwdSm80ILi1ELi1EN4cute5tupleIJNS5_1CILi64EEES8_NS7_ILi256EEEEEENS_6half_tEfNS_4arch4Sm80ELb1ELb0ELb0ELb1ELb0ELb0ELb0ELb0ELi2ELi4ELi2ELi2ELb0EEENS1_24CollectiveEpilogueBwdGQAISA_fSD_Li256ELb1ELb0EEENS1_25SingleTileBwdLPTSchedulerILb1ELi64ELb0EEEEEEEEEvNT_6ParamsE)
        /*0428*/ 	.word	0x00000000


	//----- nvinfo : EIATTR_MIN_STACK_SIZE
	.align		4
.L_188:
        /*042c*/ 	.byte	0x04, 0x12
        /*042e*/ 	.short	(.L_190 - .L_189)
	.align		4
.L_189:
        /*0430*/ 	.word	index@(_ZN7cutlass13device_kernelIN5flash22FlashAttnBwdPreprocessIN4cute5tupleIJNS3_1CILi64EEENS5_ILi256EEEEEENS_6half_tEfNS_4arch4Sm80ELb1ELb1EEEEEvNT_6ParamsE)
        /*0434*/ 	.word	0x00000000
.L_190:


//--------------------- .nv.compat                --------------------------
	.section	.nv.compat,"",@"SHT_CUDA_COMPAT_INFO"
	.align	4
        /*0000*/ 	.byte	0x02, 0x09, 0x01, 0x00, 0x02, 0x02, 0x01, 0x00, 0x02, 0x05, 0x05, 0x00, 0x03, 0x07, 0x01, 0x01
        /*0010*/ 	.byte	0x02, 0x03, 0x00, 0x00, 0x02, 0x06, 0x01, 0x00, 0x04, 0x0b, 0x08, 0x00, 0x00, 0x00, 0x00, 0x00
        /*0020*/ 	.byte	0x00, 0x00, 0x00, 0x00


//--------------------- .nv.info._ZN7cutlass13device_kernelIN5flash19enable_sm80_to_sm89INS1_16FlashAttnBwdSm80INS1_25CollectiveMainloopBwdSm80ILi1ELi1EN4cute5tupleIJNS5_1CILi32EEENS7_ILi64EEENS7_ILi256EEEEEENS_6half_tEfNS_4arch4Sm80ELb0ELb0ELb0ELb0ELb0ELb0ELb0ELb0ELi2ELi2ELi2ELi1ELb1EEENS1_21CollectiveEpilogueBwdISB_SC_SE_Li256ELb0ELb0ELi4EEENS1_19SingleTileSchedulerILb0ELb0ELb0ELi64EEEEEEEEEvNT_6ParamsE --------------------------
	.section	.nv.info._ZN7cutlass13device_kernelIN5flash19enable_sm80_to_sm89INS1_16FlashAttnBwdSm80INS1_25CollectiveMainloopBwdSm80ILi1ELi1EN4cute5tupleIJNS5_1CILi32EEENS7_ILi64EEENS7_ILi256EEEEEENS_6half_tEfNS_4arch4Sm80ELb0ELb0ELb0ELb0ELb0ELb0ELb0ELb0ELi2ELi2ELi2ELi1ELb1EEENS1_21CollectiveEpilogueBwdISB_SC_SE_Li256ELb0ELb0ELi4EEENS1_19SingleTileSchedulerILb0ELb0ELb0ELi64EEEEEEEEEvNT_6ParamsE,"",@"SHT_CUDA_INFO"
	.sectionflags	@""
	.align	4


	//----- nvinfo : EIATTR_CUDA_API_VERSION
	.align		4
        /*0000*/ 	.byte	0x04, 0x37
        /*0002*/ 	.short	(.L_192 - .L_191)
.L_191:
        /*0004*/ 	.word	0x00000082


	//----- nvinfo : EIATTR_KPARAM_INFO
	.align		4
.L_192:
        /*0008*/ 	.byte	0x04, 0x17
        /*000a*/ 	.short	(.L_194 - .L_193)
.L_193:
        /*000c*/ 	.word	0x00000000
        /*0010*/ 	.short	0x0000
        /*0012*/ 	.short	0x0000
        /*0014*/ 	.byte	0x00, 0xf0, 0xc1, 0x09


	//----- nvinfo : EIATTR_SPARSE_MMA_MASK
	.align		4
.L_194:
        /*0018*/ 	.byte	0x03, 0x50
        /*001a*/ 	.short	0x0000


	//----- nvinfo : EIATTR_MAXREG_COUNT
	.align		4
        /*001c*/ 	.byte	0x03, 0x1b
        /*001e*/ 	.short	0x00ff


	//----- nvinfo : EIATTR_MERCURY_ISA_VERSION
	.align		4
        /*0020*/ 	.byte	0x03, 0x5f
        /*0022*/ 	.short	0x0101


	//----- nvinfo : EIATTR_EXIT_INSTR_OFFSETS
	.align		4
        /*0024*/ 	.byte	0x04, 0x1c
        /*0026*/ 	.short	(.L_196 - .L_195)


	//   ....[0]....
.L_195:
        /*0028*/ 	.word	0x00000010


	//----- nvinfo : EIATTR_MAX_THREADS
	.align		4
.L_196:
        /*002c*/ 	.byte	0x04, 0x05
        /*002e*/ 	.short	(.L_198 - .L_197)
.L_197:
        /*0030*/ 	.word	0x00000100
        /*0034*/ 	.word	0x00000001
        /*0038*/ 	.word	0x00000001


	//----- nvinfo : EIATTR_CBANK_PARAM_SIZE
	.align		4
.L_198:
        /*003c*/ 	.byte	0x03, 0x19
        /*003e*/ 	.short	0x0270


	//----- nvinfo : EIATTR_PARAM_CBANK
	.align		4
        /*0040*/ 	.byte	0x04, 0x0a
        /*0042*/ 	.short	(.L_200 - .L_199)
	.align		4
.L_199:
        /*0044*/ 	.word	index@(.nv.constant0._ZN7cutlass13device_kernelIN5flash19enable_sm80_to_sm89INS1_16FlashAttnBwdSm80INS1_25CollectiveMainloopBwdSm80ILi1ELi1EN4cute5tupleIJNS5_1CILi32EEENS7_ILi64EEENS7_ILi256EEEEEENS_6half_tEfNS_4arch4Sm80ELb0ELb0ELb0ELb0ELb0ELb0ELb0ELb0ELi2ELi2ELi2ELi1ELb1EEENS1_21CollectiveEpilogueBwdISB_SC_SE_Li256ELb0ELb0ELi4EEENS1_19SingleTileSchedulerILb0ELb0ELb0ELi64EEEEEEEEEvNT_6ParamsE)
        /*0048*/ 	.short	0x0210
        /*004a*/ 	.short	0x0270


	//----- nvinfo : EIATTR_SW_WAR
	.align		4
.L_200:
        /*004c*/ 	.byte	0x04, 0x36
        /*004e*/ 	.short	(.L_202 - .L_201)
.L_201:
        /*0050*/ 	.word	0x00000008
.L_202:


//--------------------- .nv.info._ZN7cutlass13device_kernelIN5flash19enable_sm80_to_sm89INS1_16FlashAttnBwdSm80INS1_25CollectiveMainloopBwdSm80ILi1ELi1EN4cute5tupleIJNS5_1CILi32EEENS7_ILi64EEENS7_ILi256EEEEEENS_6half_tEfNS_4arch4Sm80ELb0ELb0ELb0ELb0ELb0ELb0ELb0ELb0ELi2ELi2ELi2ELi1ELb1EEENS1_24CollectiveEpilogueBwdGQAISB_fSE_Li256ELb0ELb0EEENS1_19SingleTileSchedulerILb0ELb0ELb0ELi64EEEEEEEEEvNT_6ParamsE --------------------------
	.section	.nv.info._ZN7cutlass13device_kernelIN5flash19enable_sm80_to_sm89INS1_16FlashAttnBwdSm80INS1_25CollectiveMainloopBwdSm80ILi1ELi1EN4cute5tupleIJNS5_1CILi32EEENS7_ILi64EEENS7_ILi256EEEEEENS_6half_tEfNS_4arch4Sm80ELb0ELb0ELb0ELb0ELb0ELb0ELb0ELb0ELi2ELi2ELi2ELi1ELb1EEENS1_24CollectiveEpilogueBwdGQAISB_fSE_Li256ELb0ELb0EEENS1_19SingleTileSchedulerILb0ELb0ELb0ELi64EEEEEEEEEvNT_6ParamsE,"",@"SHT_CUDA_INFO"
	.sectionflags	@""
	.align	4


	//----- nvinfo : EIATTR_CUDA_API_VERSION
	.align		4
        /*0000*/ 	.byte	0x04, 0x37
        /*0002*/ 	.short	(.L_204 - .L_203)
.L_203:
        /*0004*/ 	.word	0x00000082


	//----- nvinfo : EIATTR_KPARAM_INFO
	.align		4
.L_204:
        /*0008*/ 	.byte	0x04, 0x17
        /*000a*/ 	.short	(.L_206 - .L_205)
.L_205:
        /*000c*/ 	.word	0x00000000
        /*0010*/ 	.short	0x0000
        /*0012*/ 	.short	0x0000
        /*0014*/ 	.byte	0x00, 0xf0, 0xe1, 0x09


	//----- nvinfo : EIATTR_SPARSE_MMA_MASK
	.align		4
.L_206:
        /*0018*/ 	.byte	0x03, 0x50
        /*001a*/ 	.short	0x0000


	//----- nvinfo : EIATTR_MAXREG_COUNT
	.align		4
        /*001c*/ 	.byte	0x03, 0x1b
        /*001e*/ 	.short	0x00ff


	//----- nvinfo : EIATTR_MERCURY_ISA_VERSION
	.align		4
        /*0020*/ 	.byte	0x03, 0x5f
        /*0022*/ 	.short	0x0101


	//----- nvinfo : EIATTR_EXIT_INSTR_OFFSETS
	.align		4
        /*0024*/ 	.byte	0x04, 0x1c
        /*0026*/ 	.short	(.L_208 - .L_207)


	//   ....[0]....
.L_207:
        /*0028*/ 	.word	0x00000010


	//----- nvinfo : EIATTR_MAX_THREADS
	.align		4
.L_208:
        /*002c*/ 	.byte	0x04, 0x05
        /*002e*/ 	.short	(.L_210 - .L_209)
.L_209:
        /*0030*/ 	.word	0x00000100
        /*0034*/ 	.word	0x00000001
        /*0038*/ 	.word	0x00000001


	//----- nvinfo : EIATTR_CBANK_PARAM_SIZE
	.align		4
.L_210:
        /*003c*/ 	.byte	0x03, 0x19
        /*003e*/ 	.short	0x0278


	//----- nvinfo : EIATTR_PARAM_CBANK
	.align		4
        /*0040*/ 	.byte	0x04, 0x0a
        /*0042*/ 	.short	(.L_212 - .L_211)
	.align		4
.L_211:
        /*0044*/ 	.word	index@(.nv.constant0._ZN7cutlass13device_kernelIN5flash19enable_sm80_to_sm89INS1_16FlashAttnBwdSm80INS1_25CollectiveMainloopBwdSm80ILi1ELi1EN4cute5tupleIJNS5_1CILi32EEENS7_ILi64EEENS7_ILi256EEEEEENS_6half_tEfNS_4arch4Sm80ELb0ELb0ELb0ELb0ELb0ELb0ELb0ELb0ELi2ELi2ELi2ELi1ELb1EEENS1_24CollectiveEpilogueBwdGQAISB_fSE_Li256ELb0ELb0EEENS1_19SingleTileSchedulerILb0ELb0ELb0ELi64EEEEEEEEEvNT_6ParamsE)
        /*0048*/ 	.short	0x0210
        /*004a*/ 	.short	0x0278


	//----- nvinfo : EIATTR_SW_WAR
	.align		4
.L_212:
        /*004c*/ 	.byte	0x04, 0x36
        /*004e*/ 	.short	(.L_214 - .L_213)
.L_213:
        /*0050*/ 	.word	0x00000008
.L_214:


//--------------------- .nv.info._ZN7cutlass13device_kernelIN5flash19enable_sm80_to_sm89INS1_16FlashAttnBwdSm80INS1_25CollectiveMainloopBwdSm80ILi1ELi1EN4cute5tupleIJNS5_1CILi32EEENS7_ILi64EEENS7_ILi256EEEEEENS_6half_tEfNS_4arch4Sm80ELb0ELb0ELb0ELb1ELb0ELb0ELb0ELb0ELi2ELi2ELi2ELi1ELb1EEENS1_21CollectiveEpilogueBwdISB_SC_SE_Li256ELb1ELb0ELi4EEENS1_19SingleTileSchedulerILb1ELb0ELb0ELi64EEEEEEEEEvNT_6ParamsE --------------------------
	.section	.nv.info._ZN7cutlass13device_kernelIN5flash19enable_sm80_to_sm89INS1_16FlashAttnBwdSm80INS1_25CollectiveMainloopBwdSm80ILi1ELi1EN4cute5tupleIJNS5_1CILi32EEENS7_ILi64EEENS7_ILi256EEEEEENS_6half_tEfNS_4arch4Sm80ELb0ELb0ELb0ELb1ELb0ELb0ELb0ELb0ELi2ELi2ELi2ELi1ELb1EEENS1_21CollectiveEpilogueBwdISB_SC_SE_Li256ELb1ELb0ELi4EEENS1_19SingleTileSchedulerILb1ELb0ELb0ELi64EEEEEEEEEvNT_6ParamsE,"",@"SHT_CUDA_INFO"
	.sectionflags	@""
	.align	4


	//----- nvinfo : EIATTR_CUDA_API_VERSION
	.align		4
        /*0000*/ 	.byte	0x04, 0x37
        /*0002*/ 	.short	(.L_216 - .L_215)
.L_215:
        /*0004*/ 	.word	0x00000082


	//----- nvinfo : EIATTR_KPARAM_INFO
	.align		4
.L_216:
        /*0008*/ 	.byte	0x04, 0x17
        /*000a*/ 	.short	(.L_218 - .L_217)
.L_217:
        /*000c*/ 	.word	0x00000000
        /*0010*/ 	.short	0x0000
        /*0012*/ 	.short	0x0000
        /*0014*/ 	.byte	0x00, 0xf0, 0xc1, 0x09


	//----- nvinfo : EIATTR_SPARSE_MMA_MASK
	.align		4
.L_218:
        /*0018*/ 	.byte	0x03, 0x50
        /*001a*/ 	.short	0x0000


	//----- nvinfo : EIATTR_MAXREG_COUNT
	.align		4
        /*001c*/ 	.byte	0x03, 0x1b
        /*001e*/ 	.short	0x00ff


	//----- nvinfo : EIATTR_MERCURY_ISA_VERSION
	.align		4
        /*0020*/ 	.byte	0x03, 0x5f
        /*0022*/ 	.short	0x0101


	//----- nvinfo : EIATTR_EXIT_INSTR_OFFSETS
	.align		4
        /*0024*/ 	.byte	0x04, 0x1c
        /*0026*/ 	.short	(.L_220 - .L_219)


	//   ....[0]....
.L_219:
        /*0028*/ 	.word	0x00000010


	//----- nvinfo : EIATTR_MAX_THREADS
	.align		4
.L_220:
        /*002c*/ 	.byte	0x04, 0x05
        /*002e*/ 	.short	(.L_222 - .L_221)
.L_221:
        /*0030*/ 	.word	0x00000100
        /*0034*/ 	.word	0x00000001
        /*0038*/ 	.word	0x00000001


	//----- nvinfo : EIATTR_CBANK_PARAM_SIZE
	.align		4
.L_222:
        /*003c*/ 	.byte	0x03, 0x19
        /*003e*/ 	.short	0x0270


	//----- nvinfo : EIATTR_PARAM_CBANK
	.align		4
        /*0040*/ 	.byte	0x04, 0x0a
        /*0042*/ 	.short	(.L_224 - .L_223)
	.align		4
.L_223:
        /*0044*/ 	.word	index@(.nv.constant0._ZN7cutlass13device_kernelIN5flash19enable_sm80_to_sm89INS1_16FlashAttnBwdSm80INS1_25CollectiveMainloopBwdSm80ILi1ELi1EN4cute5tupleIJNS5_1CILi32EEENS7_ILi64EEENS7_ILi256EEEEEENS_6half_tEfNS_4arch4Sm80ELb0ELb0ELb0ELb1ELb0ELb0ELb0ELb0ELi2ELi2ELi2ELi1ELb1EEENS1_21CollectiveEpilogueBwdISB_SC_SE_Li256ELb1ELb0ELi4EEENS1_19SingleTileSchedulerILb1ELb0ELb0ELi64EEEEEEEEEvNT_6ParamsE)
        /*0048*/ 	.short	0x0210
        /*004a*/ 	.short	0x0270


	//----- nvinfo : EIATTR_SW_WAR
	.align		4
.L_224:
        /*004c*/ 	.byte	0x04, 0x36
        /*004e*/ 	.short	(.L_226 - .L_225)
.L_225:
        /*0050*/ 	.word	0x00000008
.L_226:


//--------------------- .nv.info._ZN7cutlass13device_kernelIN5flash19enable_sm80_to_sm89INS1_16FlashAttnBwdSm80INS1_25CollectiveMainloopBwdSm80ILi1ELi1EN4cute5tupleIJNS5_1CILi32EEENS7_ILi64EEENS7_ILi256EEEEEENS_6half_tEfNS_4arch4Sm80ELb0ELb0ELb0ELb1ELb0ELb0ELb0ELb0ELi2ELi2ELi2ELi1ELb1EEENS1_24CollectiveEpilogueBwdGQAISB_fSE_Li256ELb1ELb0EEENS1_19SingleTileSchedulerILb1ELb0ELb0ELi64EEEEEEEEEvNT_6ParamsE --------------------------
	.section	.nv.info._ZN7cutlass13device_kernelIN5flash19enable_sm80_to_sm89INS1_16FlashAttnBwdSm80INS1_25CollectiveMainloopBwdSm80ILi1ELi1EN4cute5tupleIJNS5_1CILi32EEENS7_ILi64EEENS7_ILi256EEEEEENS_6half_tEfNS_4arch4Sm80ELb0ELb0ELb0ELb1ELb0ELb0ELb0ELb0ELi2ELi2ELi2ELi1ELb1EEENS1_24CollectiveEpilogueBwdGQAISB_fSE_Li256ELb1ELb0EEENS1_19SingleTileSchedulerILb1ELb0ELb0ELi64EEEEEEEEEvNT_6ParamsE,"",@"SHT_CUDA_INFO"
	.sectionflags	@""
	.align	4


	//----- nvinfo : EIATTR_CUDA_API_VERSION
	.align		4
        /*0000*/ 	.byte	0x04, 0x37
        /*0002*/ 	.short	(.L_228 - .L_227)
.L_227:
        /*0004*/ 	.word	0x00000082


	//----- nvinfo : EIATTR_KPARAM_INFO
	.align		4
.L_228:
        /*0008*/ 	.byte	0x04, 0x17
        /*000a*/ 	.short	(.L_230 - .L_229)
.L_229:
        /*000c*/ 	.word	0x00000000
        /*0010*/ 	.short	0x0000
        /*0012*/ 	.short	0x0000
        /*0014*/ 	.byte	0x00, 0xf0, 0xe1, 0x09


	//----- nvinfo : EIATTR_SPARSE_MMA_MASK
	.align		4
.L_230:
        /*0018*/ 	.byte	0x03, 0x50
        /*001a*/ 	.short	0x0000


	//----- nvinfo : EIATTR_MAXREG_COUNT
	.align		4
        /*001c*/ 	.byte	0x03, 0x1b
        /*001e*/ 	.short	0x00ff


	//----- nvinfo : EIATTR_MERCURY_ISA_VERSION
	.align		4
        /*0020*/ 	.byte	0x03, 0x5f
        /*0022*/ 	.short	0x0101


	//----- nvinfo : EIATTR_EXIT_INSTR_OFFSETS
	.align		4
        /*0024*/ 	.byte	0x04, 0x1c
        /*0026*/ 	.short	(.L_232 - .L_231)


	//   ....[0]....
.L_231:
        /*0028*/ 	.word	0x00000010


	//----- nvinfo : EIATTR_MAX_THREADS
	.align		4
.L_232:
        /*002c*/ 	.byte	0x04, 0x05
        /*002e*/ 	.short	(.L_234 - .L_233)
.L_233:
        /*0030*/ 	.word	0x00000100
        /*0034*/ 	.word	0x00000001
        /*0038*/ 	.word	0x00000001


	//----- nvinfo : EIATTR_CBANK_PARAM_SIZE
	.align		4
.L_234:
        /*003c*/ 	.byte	0x03, 0x19
        /*003e*/ 	.short	0x0278


	//----- nvinfo : EIATTR_PARAM_CBANK
	.align		4
        /*0040*/ 	.byte	0x04, 0x0a
        /*0042*/ 	.short	(.L_236 - .L_235)
	.align		4
.L_235:
        /*0044*/ 	.word	index@(.nv.constant0._ZN7cutlass13device_kernelIN5flash19enable_sm80_to_sm89INS1_16FlashAttnBwdSm80INS1_25CollectiveMainloopBwdSm80ILi1ELi1EN4cute5tupleIJNS5_1CILi32EEENS7_ILi64EEENS7_ILi256EEEEEENS_6half_tEfNS_4arch4Sm80ELb0ELb0ELb0ELb1ELb0ELb0ELb0ELb0ELi2ELi2ELi2ELi1ELb1EEENS1_24CollectiveEpilogueBwdGQAISB_fSE_Li256ELb1ELb0EEENS1_19SingleTileSchedulerILb1ELb0ELb0ELi64EEEEEEEEEvNT_6ParamsE)
        /*0048*/ 	.short	0x0210
        /*004a*/ 	.short	0x0278


	//----- nvinfo : EIATTR_SW_WAR
	.align		4
.L_236:
        /*004c*/ 	.byte	0x04, 0x36
        /*004e*/ 	.short	(.L_238 - .L_237)
.L_237:
        /*0050*/ 	.word	0x00000008
.L_238:


//--------------------- .nv.info._ZN7cutlass13device_kernelIN5flash19enable_sm80_to_sm89INS1_16FlashAttnBwdSm80INS1_25CollectiveMainloopBwdSm80ILi1ELi1EN4cute5tupleIJNS5_1CILi32EEENS7_ILi64EEENS7_ILi256EEEEEENS_6half_tEfNS_4arch4Sm80ELb0ELb1ELb0ELb0ELb0ELb0ELb0ELb0ELi2ELi2ELi2ELi1ELb1EEENS1_21CollectiveEpilogueBwdISB_SC_SE_Li256ELb0ELb0ELi4EEENS1_19SingleTileSchedulerILb0ELb0ELb0ELi64EEEEEEEEEvNT_6ParamsE --------------------------
	.section	.nv.info._ZN7cutlass13device_kernelIN5flash19enable_sm80_to_sm89INS1_16FlashAttnBwdSm80INS1_25CollectiveMainloopBwdSm80ILi1ELi1EN4cute5tupleIJNS5_1CILi32EEENS7_ILi64EEENS7_ILi256EEEEEENS_6half_tEfNS_4arch4Sm80ELb0ELb1ELb0ELb0ELb0ELb0ELb0ELb0ELi2ELi2ELi2ELi1ELb1EEENS1_21CollectiveEpilogueBwdISB_SC_SE_Li256ELb0ELb0ELi4EEENS1_19SingleTileSchedulerILb0ELb0ELb0ELi64EEEEEEEEEvNT_6ParamsE,"",@"SHT_CUDA_INFO"
	.sectionflags	@""
	.align	4


	//----- nvinfo : EIATTR_CUDA_API_VERSION
	.align		4
        /*0000*/ 	.byte	0x04, 0x37
        /*0002*/ 	.short	(.L_240 - .L_239)
.L_239:
        /*0004*/ 	.word	0x00000082


	//----- nvinfo : EIATTR_KPARAM_INFO
	.align		4
.L_240:
        /*0008*/ 	.byte	0x04, 0x17
        /*000a*/ 	.short	(.L_242 - .L_241)
.L_241:
        /*000c*/ 	.word	0x00000000
        /*0010*/ 	.short	0x0000
        /*0012*/ 	.short	0x0000
        /*0014*/ 	.byte	0x00, 0xf0, 0xc1, 0x09


	//----- nvinfo : EIATTR_SPARSE_MMA_MASK
	.align		4
.L_242:
        /*0018*/ 	.byte	0x03, 0x50
        /*001a*/ 	.short	0x0000


	//----- nvinfo : EIATTR_MAXREG_COUNT
	.align		4
        /*001c*/ 	.byte	0x03, 0x1b
        /*001e*/ 	.short	0x00ff


	//----- nvinfo : EIATTR_MERCURY_ISA_VERSION
	.align		4
        /*0020*/ 	.byte	0x03, 0x5f
        /*0022*/ 	.short	0x0101


	//----- nvinfo : EIATTR_EXIT_INSTR_OFFSETS
	.align		4
        /*0024*/ 	.byte	0x04, 0x1c
        /*0026*/ 	.short	(.L_244 - .L_243)


	//   ....[0]....
.L_243:
        /*0028*/ 	.word	0x00000010


	//----- nvinfo : EIATTR_MAX_THREADS
	.align		4
.L_244:
        /*002c*/ 	.byte	0x04, 0x05
        /*002e*/ 	.short	(.L_246 - .L_245)
.L_245:
        /*0030*/ 	.word	0x00000100
        /*0034*/ 	.word	0x00000001
        /*0038*/ 	.word	0x00000001


	//----- nvinfo : EIATTR_CBANK_PARAM_SIZE
	.align		4
.L_246:
        /*003c*/ 	.byte	0x03, 0x19
        /*003e*/ 	.short	0x0270


	//----- nvinfo : EIATTR_PARAM_CBANK
	.align		4
        /*0040*/ 	.byte	0x04, 0x0a
        /*0042*/ 	.short	(.L_248 - .L_247)
	.align		4
.L_247:
        /*0044*/ 	.word	index@(.nv.constant0._ZN7cutlass13device_kernelIN5flash19enable_sm80_to_sm89INS1_16FlashAttnBwdSm80INS1_25CollectiveMainloopBwdSm80ILi1ELi1EN4cute5tupleIJNS5_1CILi32EEENS7_ILi64EEENS7_ILi256EEEEEENS_6half_tEfNS_4arch4Sm80ELb0ELb1ELb0ELb0ELb0ELb0ELb0ELb0ELi2ELi2ELi2ELi1ELb1EEENS1_21CollectiveEpilogueBwdISB_SC_SE_Li256ELb0ELb0ELi4EEENS1_19SingleTileSchedulerILb0ELb0ELb0ELi64EEEEEEEEEvNT_6ParamsE)
        /*0048*/ 	.short	0x0210
        /*004a*/ 	.short	0x0270


	//----- nvinfo : EIATTR_SW_WAR
	.align		4
.L_248:
        /*004c*/ 	.byte	0x04, 0x36
        /*004e*/ 	.short	(.L_250 - .L_249)
.L_249:
        /*0050*/ 	.word	0x00000008
.L_250:


//--------------------- .nv.info._ZN7cutlass13device_kernelIN5flash19enable_sm80_to_sm89INS1_16FlashAttnBwdSm80INS1_25CollectiveMainloopBwdSm80ILi1ELi1EN4cute5tupleIJNS5_1CILi32EEENS7_ILi64EEENS7_ILi256EEEEEENS_6half_tEfNS_4arch4Sm80ELb0ELb1ELb0ELb0ELb0ELb0ELb0ELb0ELi2ELi2ELi2ELi1ELb1EEENS1_24CollectiveEpilogueBwdGQAISB_fSE_Li256ELb0ELb0EEENS1_19SingleTileSchedulerILb0ELb0ELb0ELi64EEEEEEEEEvNT_6ParamsE --------------------------
	.section	.nv.info._ZN7cutlass13device_kernelIN5flash19enable_sm80_to_sm89INS1_16FlashAttnBwdSm80INS1_25CollectiveMainloopBwdSm80ILi1ELi1EN4cute5tupleIJNS5_1CILi32EEENS7_ILi64EEENS7_ILi256EEEEEENS_6half_tEfNS_4arch4Sm80ELb0ELb1ELb0ELb0ELb0ELb0ELb0ELb0ELi2ELi2ELi2ELi1ELb1EEENS1_24CollectiveEpilogueBwdGQAISB_fSE_Li256ELb0ELb0EEENS1_19SingleTileSchedulerILb0ELb0ELb0ELi64EEEEEEEEEvNT_6ParamsE,"",@"SHT_CUDA_INFO"
	.sectionflags	@""
	.align	4


	//----- nvinfo : EIATTR_CUDA_API_VERSION
	.align		4
        /*0000*/ 	.byte	0x04, 0x37
        /*0002*/ 	.short	(.L_252 - .L_251)
.L_251:
        /*0004*/ 	.word	0x00000082


	//----- nvinfo : EIATTR_KPARAM_INFO
	.align		4
.L_252:
        /*0008*/ 	.byte	0x04, 0x17
        /*000a*/ 	.short	(.L_254 - .L_253)
.L_253:
        /*000c*/ 	.word	0x00000000
        /*0010*/ 	.short	0x0000
        /*0012*/ 	.short	0x0000
        /*0014*/ 	.byte	0x00, 0xf0, 0xe1, 0x09


	//----- nvinfo : EIATTR_SPARSE_MMA_MASK
	.align		4
.L_254:
        /*0018*/ 	.byte	0x03, 0x50
        /*001a*/ 	.short	0x0000


	//----- nvinfo : EIATTR_MAXREG_COUNT
	.align		4
        /*001c*/ 	.byte	0x03, 0x1b
        /*001e*/ 	.short	0x00ff


	//----- nvinfo : EIATTR_MERCURY_ISA_VERSION
	.align		4
        /*0020*/ 	.byte	0x03, 0x5f
        /*0022*/ 	.short	0x0101


	//----- nvinfo : EIATTR_EXIT_INSTR_OFFSETS
	.align		4
        /*0024*/ 	.byte	0x04, 0x1c
        /*0026*/ 	.short	(.L_256 - .L_255)


	//   ....[0]....
.L_255:
        /*0028*/ 	.word	0x00000010


	//----- nvinfo : EIATTR_MAX_THREADS
	.align		4
.L_256:
        /*002c*/ 	.byte	0x04, 0x05
        /*002e*/ 	.short	(.L_258 - .L_257)
.L_257:
        /*0030*/ 	.word	0x00000100
        /*0034*/ 	.word	0x00000001
        /*0038*/ 	.word	0x00000001


	//----- nvinfo : EIATTR_CBANK_PARAM_SIZE
	.align		4
.L_258:
        /*003c*/ 	.byte	0x03, 0x19
        /*003e*/ 	.short	0x0278


	//----- nvinfo : EIATTR_PARAM_CBANK
	.align		4
        /*0040*/ 	.byte	0x04, 0x0a
        /*0042*/ 	.short	(.L_260 - .L_259)
	.align		4
.L_259:
        /*0044*/ 	.word	index@(.nv.constant0._ZN7cutlass13device_kernelIN5flash19enable_sm80_to_sm89INS1_16FlashAttnBwdSm80INS1_25CollectiveMainloopBwdSm80ILi1ELi1EN4cute5tupleIJNS5_1CILi32EEENS7_ILi64EEENS7_ILi256EEEEEENS_6half_tEfNS_4arch4Sm80ELb0ELb1ELb0ELb0ELb0ELb0ELb0ELb0ELi2ELi2ELi2ELi1ELb1EEENS1_24CollectiveEpilogueBwdGQAISB_fSE_Li256ELb0ELb0EEENS1_19SingleTileSchedulerILb0ELb0ELb0ELi64EEEEEEEEEvNT_6ParamsE)
        /*0048*/ 	.short	0x0210
        /*004a*/ 	.short	0x0278


	//----- nvinfo : EIATTR_SW_WAR
	.align		4
.L_260:
        /*004c*/ 	.byte	0x04, 0x36
        /*004e*/ 	.short	(.L_262 - .L_261)
.L_261:
        /*0050*/ 	.word	0x00000008
.L_262:


//--------------------- .nv.info._ZN7cutlass13device_kernelIN5flash19enable_sm80_to_sm89INS1_16FlashAttnBwdSm80INS1_25CollectiveMainloopBwdSm80ILi1ELi1EN4cute5tupleIJNS5_1CILi32EEENS7_ILi64EEENS7_ILi256EEEEEENS_6half_tEfNS_4arch4Sm80ELb0ELb1ELb0ELb1ELb0ELb0ELb0ELb0ELi2ELi2ELi2ELi1ELb1EEENS1_21CollectiveEpilogueBwdISB_SC_SE_Li256ELb1ELb0ELi4EEENS1_19SingleTileSchedulerILb1ELb0ELb0ELi64EEEEEEEEEvNT_6ParamsE --------------------------
	.section	.nv.info._ZN7cutlass13device_kernelIN5flash19enable_sm80_to_sm89INS1_16FlashAttnBwdSm80INS1_25CollectiveMainloopBwdSm80ILi1ELi1EN4cute5tupleIJNS5_1CILi32EEENS7_ILi64EEENS7_ILi256EEEEEENS_6half_tEfNS_4arch4Sm80ELb0ELb1ELb0ELb1ELb0ELb0ELb0ELb0ELi2ELi2ELi2ELi1ELb1EEENS1_21CollectiveEpilogueBwdISB_SC_SE_Li256ELb1ELb0ELi4EEENS1_19SingleTileSchedulerILb1ELb0ELb0ELi64EEEEEEEEEvNT_6ParamsE,"",@"SHT_CUDA_INFO"
	.sectionflags	@""
	.align	4


	//----- nvinfo : EIATTR_CUDA_API_VERSION
	.align		4
        /*0000*/ 	.byte	0x04, 0x37
        /*0002*/ 	.short	(.L_264 - .L_263)
.L_263:
        /*0004*/ 	.word	0x00000082


	//----- nvinfo : EIATTR_KPARAM_INFO
	.align		4
.L_264:
        /*0008*/ 	.byte	0x04, 0x17
        /*000a*/ 	.short	(.L_266 - .L_265)
.L_265:
        /*000c*/ 	.word	0x00000000
        /*0010*/ 	.short	0x0000
        /*0012*/ 	.short	0x0000
        /*0014*/ 	.byte	0x00, 0xf0, 0xc1, 0x09


	//----- nvinfo : EIATTR_SPARSE_MMA_MASK
	.align		4
.L_266:
        /*0018*/ 	.byte	0x03, 0x50
        /*001a*/ 	.short	0x0000


	//----- nvinfo : EIATTR_MAXREG_COUNT
	.align		4
        /*001c*/ 	.byte	0x03, 0x1b
        /*001e*/ 	.short	0x00ff


	//----- nvinfo : EIATTR_MERCURY_ISA_VERSION
	.align		4
        /*0020*/ 	.byte	0x03, 0x5f
        /*0022*/ 	.short	0x0101


	//----- nvinfo : EIATTR_EXIT_INSTR_OFFSETS
	.align		4
        /*0024*/ 	.byte	0x04, 0x1c
        /*0026*/ 	.short	(.L_268 - .L_267)


	//   ....[0]....
.L_267:
        /*0028*/ 	.word	0x00000010


	//----- nvinfo : EIATTR_MAX_THREADS
	.align		4
.L_268:
        /*002c*/ 	.byte	0x04, 0x05
        /*002e*/ 	.short	(.L_270 - .L_269)
.L_269:
        /*0030*/ 	.word	0x00000100
        /*0034*/ 	.word	0x00000001
        /*0038*/ 	.word	0x00000001


	//----- nvinfo : EIATTR_CBANK_PARAM_SIZE
	.align		4
.L_270:
        /*003c*/ 	.byte	0x03, 0x19
        /*003e*/ 	.short	0x0270


	//----- nvinfo : EIATTR_PARAM_CBANK
	.align		4
        /*0040*/ 	.byte	0x04, 0x0a
        /*0042*/ 	.short	(.L_272 - .L_271)
	.align		4
.L_271:
        /*0044*/ 	.word	index@(.nv.constant0._ZN7cutlass13device_kernelIN5flash19enable_sm80_to_sm89INS1_16FlashAttnBwdSm80INS1_25CollectiveMainloopBwdSm80ILi1ELi1EN4cute5tupleIJNS5_1CILi32EEENS7_ILi64EEENS7_ILi256EEEEEENS_6half_tEfNS_4arch4Sm80ELb0ELb1ELb0ELb1ELb0ELb0ELb0ELb0ELi2ELi2ELi2ELi1ELb1EEENS1_21CollectiveEpilogueBwdISB_SC_SE_Li256ELb1ELb0ELi4EEENS1_19SingleTileSchedulerILb1ELb0ELb0ELi64EEEEEEEEEvNT_6ParamsE)
        /*0048*/ 	.short	0x0210
        /*004a*/ 	.short	0x0270


	//----- nvinfo : EIATTR_SW_WAR
	.align		4
.L_272:
        /*004c*/ 	.byte	0x04, 0x36
        /*004e*/ 	.short	(.L_274 - .L_273)
.L_273:
        /*0050*/ 	.word	0x00000008
.L_274:


//--------------------- .nv.info._ZN7cutlass13device_kernelIN5flash19enable_sm80_to_sm89INS1_16FlashAttnBwdSm80INS1_25CollectiveMainloopBwdSm80ILi1ELi1EN4cute5tupleIJNS5_1CILi32EEENS7_ILi64EEENS7_ILi256EEEEEENS_6half_tEfNS_4arch4Sm80ELb0ELb1ELb0ELb1ELb0ELb0ELb0ELb0ELi2ELi2ELi2ELi1ELb1EEENS1_24CollectiveEpilogueBwdGQAISB_fSE_Li256ELb1ELb0EEENS1_19SingleTileSchedulerILb1ELb0ELb0ELi64EEEEEEEEEvNT_6ParamsE --------------------------
	.section	.nv.info._ZN7cutlass13device_kernelIN5flash19enable_sm80_to_sm89INS1_16FlashAttnBwdSm80INS1_25CollectiveMainloopBwdSm80ILi1ELi1EN4cute5tupleIJNS5_1CILi32EEENS7_ILi64EEENS7_ILi256EEEEEENS_6half_tEfNS_4arch4Sm80ELb0ELb1ELb0ELb1ELb0ELb0ELb0ELb0ELi2ELi2ELi2ELi1ELb1EEENS1_24CollectiveEpilogueBwdGQAISB_fSE_Li256ELb1ELb0EEENS1_19SingleTileSchedulerILb1ELb0ELb0ELi64EEEEEEEEEvNT_6ParamsE,"",@"SHT_CUDA_INFO"
	.sectionflags	@""
	.align	4


	//----- nvinfo : EIATTR_CUDA_API_VERSION
	.align		4
        /*0000*/ 	.byte	0x04, 0x37
        /*0002*/ 	.short	(.L_276 - .L_275)
.L_275:
        /*0004*/ 	.word	0x00000082


	//----- nvinfo : EIATTR_KPARAM_INFO
	.align		4
.L_276:
        /*0008*/ 	.byte	0x04, 0x17
        /*000a*/ 	.short	(.L_278 - .L_277)
.L_277:
        /*000c*/ 	.word	0x00000000
        /*0010*/ 	.short	0x0000
        /*0012*/ 	.short	0x0000
        /*0014*/ 	.byte	0x00, 0xf0, 0xe1, 0x09


	//----- nvinfo : EIATTR_SPARSE_MMA_MASK
	.align		4
.L_278:
        /*0018*/ 	.byte	0x03, 0x50
        /*001a*/ 	.short	0x0000


	//----- nvinfo : EIATTR_MAXREG_COUNT
	.align		4
        /*001c*/ 	.byte	0x03, 0x1b
        /*001e*/ 	.short	0x00ff


	//----- nvinfo : EIATTR_MERCURY_ISA_VERSION
	.align		4
        /*0020*/ 	.byte	0x03, 0x5f
        /*0022*/ 	.short	0x0101


	//----- nvinfo : EIATTR_EXIT_INSTR_OFFSETS
	.align		4
        /*0024*/ 	.byte	0x04, 0x1c
        /*0026*/ 	.short	(.L_280 - .L_279)


	//   ....[0]....
.L_279:
        /*0028*/ 	.word	0x00000010


	//----- nvinfo : EIATTR_MAX_THREADS
	.align		4
.L_280:
        /*002c*/ 	.byte	0x04, 0x05
        /*002e*/ 	.short	(.L_282 - .L_281)
.L_281:
        /*0030*/ 	.word	0x00000100
        /*0034*/ 	.word	0x00000001
        /*0038*/ 	.word	0x00000001


	//----- nvinfo : EIATTR_CBANK_PARAM_SIZE
	.align		4
.L_282:
        /*003c*/ 	.byte	0x03, 0x19
        /*003e*/ 	.short	0x0278


	//----- nvinfo : EIATTR_PARAM_CBANK
	.align		4
        /*0040*/ 	.byte	0x04, 0x0a
        /*0042*/ 	.short	(.L_284 - .L_283)
	.align		4
.L_283:
        /*0044*/ 	.word	index@(.nv.constant0._ZN7cutlass13device_kernelIN5flash19enable_sm80_to_sm89INS1_16FlashAttnBwdSm80INS1_25CollectiveMainloopBwdSm80ILi1ELi1EN4cute5tupleIJNS5_1CILi32EEENS7_ILi64EEENS7_ILi256EEEEEENS_6half_tEfNS_4arch4Sm80ELb0ELb1ELb0ELb1ELb0ELb0ELb0ELb0ELi2ELi2ELi2ELi1ELb1EEENS1_24CollectiveEpilogueBwdGQAISB_fSE_Li256ELb1ELb0EEENS1_19SingleTileSchedulerILb1ELb0ELb0ELi64EEEEEEEEEvNT_6ParamsE)
        /*0048*/ 	.short	0x0210
        /*004a*/ 	.short	0x0278


	//----- nvinfo : EIATTR_SW_WAR
	.align		4
.L_284:
        /*004c*/ 	.byte	0x04, 0x36
        /*004e*/ 	.short	(.L_286 - .L_285)
.L_285:
        /*0050*/ 	.word	0x00000008
.L_286:


//--------------------- .nv.info._ZN7cutlass13device_kernelIN5flash19enable_sm80_to_sm89INS1_16FlashAttnBwdSm80INS1_25CollectiveMainloopBwdSm80ILi1ELi1EN4cute5tupleIJNS5_1CILi32EEENS7_ILi64EEENS7_ILi256EEEEEENS_6half_tEfNS_4arch4Sm80ELb1ELb0ELb0ELb0ELb0ELb0ELb0ELb0ELi2ELi2ELi2ELi1ELb1EEENS1_21CollectiveEpilogueBwdISB_SC_SE_Li256ELb0ELb0ELi4EEENS1_25SingleTileBwdLPTSchedulerILb0ELi64ELb0EEEEEEEEEvNT_6ParamsE --------------------------
	.section	.nv.info._ZN7cutlass13device_kernelIN5flash19enable_sm80_to_sm89INS1_16FlashAttnBwdSm80INS1_25CollectiveMainloopBwdSm80ILi1ELi1EN4cute5tupleIJNS5_1CILi32EEENS7_ILi64EEENS7_ILi256EEEEEENS_6half_tEfNS_4arch4Sm80ELb1ELb0ELb0ELb0ELb0ELb0ELb0ELb0ELi2ELi2ELi2ELi1ELb1EEENS1_21CollectiveEpilogueBwdISB_SC_SE_Li256ELb0ELb0ELi4EEENS1_25SingleTileBwdLPTSchedulerILb0ELi64ELb0EEEEEEEEEvNT_6ParamsE,"",@"SHT_CUDA_INFO"
	.sectionflags	@""
	.align	4


	//----- nvinfo : EIATTR_CUDA_API_VERSION
	.align		4
        /*0000*/ 	.byte	0x04, 0x37
        /*0002*/ 	.short	(.L_288 - .L_287)
.L_287:
        /*0004*/ 	.word	0x00000082


	//----- nvinfo : EIATTR_KPARAM_INFO
	.align		4
.L_288:
        /*0008*/ 	.byte	0x04, 0x17
        /*000a*/ 	.short	(.L_290 - .L_289)
.L_289:
        /*000c*/ 	.word	0x00000000
        /*0010*/ 	.short	0x0000
        /*0012*/ 	.short	0x0000
        /*0014*/ 	.byte	0x00, 0xf0, 0x21, 0x0a


	//----- nvinfo : EIATTR_SPARSE_MMA_MASK
	.align		4
.L_290:
        /*0018*/ 	.byte	0x03, 0x50
        /*001a*/ 	.short	0x0000


	//----- nvinfo : EIATTR_MAXREG_COUNT
	.align		4
        /*001c*/ 	.byte	0x03, 0x1b
        /*001e*/ 	.short	0x00ff


	//----- nvinfo : EIATTR_MERCURY_ISA_VERSION
	.align		4
        /*0020*/ 	.byte	0x03, 0x5f
        /*0022*/ 	.short	0x0101


	//----- nvinfo : EIATTR_EXIT_INSTR_OFFSETS
	.align		4
        /*0024*/ 	.byte	0x04, 0x1c
        /*0026*/ 	.short	(.L_292 - .L_291)


	//   ....[0]....
.L_291:
        /*0028*/ 	.word	0x00000010


	//----- nvinfo : EIATTR_MAX_THREADS
	.align		4
.L_292:
        /*002c*/ 	.byte	0x04, 0x05
        /*002e*/ 	.short	(.L_294 - .L_293)
.L_293:
        /*0030*/ 	.word	0x00000100
        /*0034*/ 	.word	0x00000001
        /*0038*/ 	.word	0x00000001


	//----- nvinfo : EIATTR_CBANK_PARAM_SIZE
	.align		4
.L_294:
        /*003c*/ 	.byte	0x03, 0x19
        /*003e*/ 	.short	0x0288


	//----- nvinfo : EIATTR_PARAM_CBANK
	.align		4
        /*0040*/ 	.byte	0x04, 0x0a
        /*0042*/ 	.short	(.L_296 - .L_295)
	.align		4
.L_295:
        /*0044*/ 	.word	index@(.nv.constant0._ZN7cutlass13device_kernelIN5flash19enable_sm80_to_sm89INS1_16FlashAttnBwdSm80INS1_25CollectiveMainloopBwdSm80ILi1ELi1EN4cute5tupleIJNS5_1CILi32EEENS7_ILi64EEENS7_ILi256EEEEEENS_6half_tEfNS_4arch4Sm80ELb1ELb0ELb0ELb0ELb0ELb0ELb0ELb0ELi2ELi2ELi2ELi1ELb1EEENS1_21CollectiveEpilogueBwdISB_SC_SE_Li256ELb0ELb0ELi4EEENS1_25SingleTileBwdLPTSchedulerILb0ELi64ELb0EEEEEEEEEvNT_6ParamsE)
        /*0048*/ 	.short	0x0210
        /*004a*/ 	.short	0x0288


	//----- nvinfo : EIATTR_SW_WAR
	.align		4
.L_296:
        /*004c*/ 	.byte	0x04, 0x36
        /*004e*/ 	.short	(.L_298 - .L_297)
.L_297:
        /*0050*/ 	.word	0x00000008
.L_298:


//--------------------- .nv.info._ZN7cutlass13device_kernelIN5flash19enable_sm80_to_sm89INS1_16FlashAttnBwdSm80INS1_25CollectiveMainloopBwdSm80ILi1ELi1EN4cute5tupleIJNS5_1CILi32EEENS7_ILi64EEENS7_ILi256EEEEEENS_6half_tEfNS_4arch4Sm80ELb1ELb0ELb0ELb0ELb0ELb0ELb0ELb0ELi2ELi2ELi2ELi1ELb1EEENS1_24CollectiveEpilogueBwdGQAISB_fSE_Li256ELb0ELb0EEENS1_25SingleTileBwdLPTSchedulerILb0ELi64ELb0EEEEEEEEEvNT_6ParamsE --------------------------
	.section	.nv.info._ZN7cutlass13device_kernelIN5flash19enable_sm80_to_sm89INS1_16FlashAttnBwdSm80INS1_25CollectiveMainloopBwdSm80ILi1ELi1EN4cute5tupleIJNS5_1CILi32EEENS7_ILi64EEENS7_ILi256EEEEEENS_6half_tEfNS_4arch4Sm80ELb1ELb0ELb0ELb0ELb0ELb0ELb0ELb0ELi2ELi2ELi2ELi1ELb1EEENS1_24CollectiveEpilogueBwdGQAISB_fSE_Li256ELb0ELb0EEENS1_25SingleTileBwdLPTSchedulerILb0ELi64ELb0EEEEEEEEEvNT_6ParamsE,"",@"SHT_CUDA_INFO"
	.sectionflags	@""
	.align	4


	//----- nvinfo : EIATTR_CUDA_API_VERSION
	.align		4
        /*0000*/ 	.byte	0x04, 0x37
        /*0002*/ 	.short	(.L_300 - .L_299)
.L_299:
        /*0004*/ 	.word	0x00000082


	//----- nvinfo : EIATTR_KPARAM_INFO
	.align		4
.L_300:
        /*0008*/ 	.byte	0x04, 0x17
        /*000a*/ 	.short	(.L_302 - .L_301)
.L_301:
        /*000c*/ 	.word	0x00000000
        /*0010*/ 	.short	0x0000
        /*0012*/ 	.short	0x0000
        /*0014*/ 	.byte	0x00, 0xf0, 0x41, 0x0a


	//----- nvinfo : EIATTR_SPARSE_MMA_MASK
	.align		4
.L_302:
        /*0018*/ 	.byte	0x03, 0x50
        /*001a*/ 	.short	0x0000


	//----- nvinfo : EIATTR_MAXREG_COUNT
	.align		4
        /*001c*/ 	.byte	0x03, 0x1b
        /*001e*/ 	.short	0x00ff


	//----- nvinfo : EIATTR_MERCURY_ISA_VERSION
	.align		4
        /*0020*/ 	.byte	0x03, 0x5f
        /*0022*/ 	.short	0x0101


	//----- nvinfo : EIATTR_EXIT_INSTR_OFFSETS
	.align		4
        /*0024*/ 	.byte	0x04, 0x1c
        /*0026*/ 	.short	(.L_304 - .L_303)


	//   ....[0]....
.L_303:
        /*0028*/ 	.word	0x00000010


	//----- nvinfo : EIATTR_MAX_THREADS
	.align		4
.L_304:
        /*002c*/ 	.byte	0x04, 0x05
        /*002e*/ 	.short	(.L_306 - .L_305)
.L_305:
        /*0030*/ 	.word	0x00000100
        /*0034*/ 	.word	0x00000001
        /*0038*/ 	.word	0x00000001


	//----- nvinfo : EIATTR_CBANK_PARAM_SIZE
	.align		4
.L_306:
        /*003c*/ 	.byte	0x03, 0x19
        /*003e*/ 	.short	0x0290


	//----- nvinfo : EIATTR_PARAM_CBANK
	.align		4
        /*0040*/ 	.byte	0x04, 0x0a
        /*0042*/ 	.short	(.L_308 - .L_307)
	.align		4
.L_307:
        /*0044*/ 	.word	index@(.nv.constant0._ZN7cutlass13device_kernelIN5flash19enable_sm80_to_sm89INS1_16FlashAttnBwdSm80INS1_25CollectiveMainloopBwdSm80ILi1ELi1EN4cute5tupleIJNS5_1CILi32EEENS7_ILi64EEENS7_ILi256EEEEEENS_6half_tEfNS_4arch4Sm80ELb1ELb0ELb0ELb0ELb0ELb0ELb0ELb0ELi2ELi2ELi2ELi1ELb1EEENS1_24CollectiveEpilogueBwdGQAISB_fSE_Li256ELb0ELb0EEENS1_25SingleTileBwdLPTSchedulerILb0ELi64ELb0EEEEEEEEEvNT_6ParamsE)
        /*0048*/ 	.short	0x0210
        /*004a*/ 	.short	0x0290


	//----- nvinfo : EIATTR_SW_WAR
	.align		4
.L_308:
        /*004c*/ 	.byte	0x04, 0x36
        /*004e*/ 	.short	(.L_310 - .L_309)
.L_309:
        /*0050*/ 	.word	0x00000008
.L_310:


//--------------------- .nv.info._ZN7cutlass13device_kernelIN5flash22FlashAttnBwdPreprocessIN4cute5tupleIJNS3_1CILi32EEENS5_ILi256EEEEEENS_6half_tEfNS_4arch4Sm80ELb1ELb0EEEEEvNT_6ParamsE --------------------------
	.section	.nv.info._ZN7cutlass13device_kernelIN5flash22FlashAttnBwdPreprocessIN4cute5tupleIJNS3_1CILi32EEENS5_ILi256EEEEEENS_6half_tEfNS_4arch4Sm80ELb1ELb0EEEEEvNT_6ParamsE,"",@"SHT_CUDA_INFO"
	.sectionflags	@""
	.align	4


	//----- nvinfo : EIATTR_CUDA_API_VERSION
	.align		4
        /*0000*/ 	.byte	0x04, 0x37
        /*0002*/ 	.short	(.L_312 - .L_311)
.L_311:
        /*0004*/ 	.word	0x00000082


	//----- nvinfo : EIATTR_KPARAM_INFO
	.align		4
.L_312:
        /*0008*/ 	.byte	0x04, 0x17
        /*000a*/ 	.short	(.L_314 - .L_313)
.L_313:
        /*000c*/ 	.word	0x00000000
        /*0010*/ 	.short	0x0000
        /*0012*/ 	.short	0x0000
        /*0014*/ 	.byte	0x00, 0xf0, 0xc1, 0x03


	//----- nvinfo : EIATTR_SPARSE_MMA_MASK
	.align		4
.L_314:
        /*0018*/ 	.byte	0x03, 0x50
        /*001a*/ 	.short	0x0000


	//----- nvinfo : EIATTR_MAXREG_COUNT
	.align		4
        /*001c*/ 	.byte	0x03, 0x1b
        /*001e*/ 	.short	0x0080


	//----- nvinfo : EIATTR_MERCURY_ISA_VERSION
	.align		4
        /*0020*/ 	.byte	0x03, 0x5f
        /*0022*/ 	.short	0x0101


	//----- nvinfo : EIATTR_COOP_GROUP_MASK_REGIDS
	.align		4
        /*0024*/ 	.byte	0x04, 0x29
        /*0026*/ 	.short	(.L_316 - .L_315)


	//   ....[0]....
.L_315:
        /*0028*/ 	.word	0xffffffff


	//   ....[1]....
        /*002c*/ 	.word	0xffffffff


	//   ....[2]....
        /*0030*/ 	.word	0xffffffff


	//   ....[3]....
        /*0034*/ 	.word	0xffffffff


	//   ....[4]....
        /*0038*/ 	.word	0xffffffff


	//   ....[5]....
        /*003c*/ 	.word	0xffffffff


	//   ....[6]....
        /*0040*/ 	.word	0xffffffff


	//   ....[7]....
        /*0044*/ 	.word	0xffffffff


	//----- nvinfo : EIATTR_COOP_GROUP_INSTR_OFFSETS
	.align		4
.L_316:
        /*0048*/ 	.byte	0x04, 0x28
        /*004a*/ 	.short	(.L_318 - .L_317)


	//   ....[0]....
.L_317:
        /*004c*/ 	.word	0x000010a0


	//   ....[1]....
        /*0050*/ 	.word	0x000010b0


	//   ....[2]....
        /*0054*/ 	.word	0x000010e0


	//   ....[3]....
        /*0058*/ 	.word	0x000010f0


	//   ....[4]....
        /*005c*/ 	.word	0x00001130


	//   ....[5]....
        /*0060*/ 	.word	0x00001140


	//   ....[6]....
        /*0064*/ 	.word	0x00001190


	//   ....[7]....
        /*0068*/ 	.word	0x000011a0


	//----- nvinfo : EIATTR_EXIT_INSTR_OFFSETS
	.align		4
.L_318:
        /*006c*/ 	.byte	0x04, 0x1c
        /*006e*/ 	.short	(.L_320 - .L_319)


	//   ....[0]....
.L_319:
        /*0070*/ 	.word	0x000016b0


	//   ....[1]....
        /*0074*/ 	.word	0x00001730


	//----- nvinfo : EIATTR_MAX_THREADS
	.align		4
.L_320:
        /*0078*/ 	.byte	0x04, 0x05
        /*007a*/ 	.short	(.L_322 - .L_321)
.L_321:
        /*007c*/ 	.word	0x00000100
        /*0080*/ 	.word	0x00000001
        /*0084*/ 	.word	0x00000001


	//----- nvinfo : EIATTR_CRS_STACK_SIZE
	.align		4
.L_322:
        /*0088*/ 	.byte	0x04, 0x1e
        /*008a*/ 	.short	(.L_324 - .L_323)
.L_323:
        /*008c*/ 	.word	0x00000000


	//----- nvinfo : EIATTR_CBANK_PARAM_SIZE
	.align		4
.L_324:
        /*0090*/ 	.byte	0x03, 0x19
        /*0092*/ 	.short	0x00f0


	//----- nvinfo : EIATTR_PARAM_CBANK
	.align		4
        /*0094*/ 	.byte	0x04, 0x0a
        /*0096*/ 	.short	(.L_326 - .L_325)
	.align		4
.L_325:
        /*0098*/ 	.word	index@(.nv.constant0._ZN7cutlass13device_kernelIN5flash22FlashAttnBwdPreprocessIN4cute5tupleIJNS3_1CILi32EEENS5_ILi256EEEEEENS_6half_tEfNS_4arch4Sm80ELb1ELb0EEEEEvNT_6ParamsE)
        /*009c*/ 	.short	0x0210
        /*009e*/ 	.short	0x00f0


	//----- nvinfo : EIATTR_SW_WAR
	.align		4
.L_326:
        /*00a0*/ 	.byte	0x04, 0x36
        /*00a2*/ 	.short	(.L_328 - .L_327)
.L_327:
        /*00a4*/ 	.word	0x00000008
.L_328:


//--------------------- .nv.info._ZN7cutlass13device_kernelIN5flash19enable_sm80_to_sm89INS1_16FlashAttnBwdSm80INS1_25CollectiveMainloopBwdSm80ILi1ELi1EN4cute5tupleIJNS5_1CILi32EEENS7_ILi64EEENS7_ILi256EEEEEENS_6half_tEfNS_4arch4Sm80ELb1ELb0ELb0ELb1ELb0ELb0ELb0ELb0ELi2ELi2ELi2ELi1ELb1EEENS1_21CollectiveEpilogueBwdISB_SC_SE_Li256ELb1ELb0ELi4EEENS1_25SingleTileBwdLPTSchedulerILb1ELi64ELb0EEEEEEEEEvNT_6ParamsE --------------------------
	.section	.nv.info._ZN7cutlass13device_kernelIN5flash19enable_sm80_to_sm89INS1_16FlashAttnBwdSm80INS1_25CollectiveMainloopBwdSm80ILi1ELi1EN4cute5tupleIJNS5_1CILi32EEENS7_ILi64EEENS7_ILi256EEEEEENS_6half_tEfNS_4arch4Sm80ELb1ELb0ELb0ELb1ELb0ELb0ELb0ELb0ELi2ELi2ELi2ELi1ELb1EEENS1_21CollectiveEpilogueBwdISB_SC_SE_Li256ELb1ELb0ELi4EEENS1_25SingleTileBwdLPTSchedulerILb1ELi64ELb0EEEEEEEEEvNT_6ParamsE,"",@"SHT_CUDA_INFO"
	.sectionflags	@""
	.align	4


	//----- nvinfo : EIATTR_CUDA_API_VERSION
	.align		4
        /*0000*/ 	.byte	0x04, 0x37
        /*0002*/ 	.short	(.L_330 - .L_329)
.L_329:
        /*0004*/ 	.word	0x00000082


	//----- nvinfo : EIATTR_KPARAM_INFO
	.align		4
.L_330:
        /*0008*/ 	.byte	0x04, 0x17
        /*000a*/ 	.short	(.L_332 - .L_331)
.L_331:
        /*000c*/ 	.word	0x00000000
        /*0010*/ 	.short	0x0000
        /*0012*/ 	.short	0x0000
        /*0014*/ 	.byte	0x00, 0xf0, 0x21, 0x0a


	//----- nvinfo : EIATTR_SPARSE_MMA_MASK
	.align		4
.L_332:
        /*0018*/ 	.byte	0x03, 0x50
        /*001a*/ 	.short	0x0000


	//----- nvinfo : EIATTR_MAXREG_COUNT
	.align		4
        /*001c*/ 	.byte	0x03, 0x1b
        /*001e*/ 	.short	0x00ff


	//----- nvinfo : EIATTR_MERCURY_ISA_VERSION
	.align		4
        /*0020*/ 	.byte	0x03, 0x5f
        /*0022*/ 	.short	0x0101


	//----- nvinfo : EIATTR_EXIT_INSTR_OFFSETS
	.align		4
        /*0024*/ 	.byte	0x04, 0x1c
        /*0026*/ 	.short	(.L_334 - .L_333)


	//   ....[0]....
.L_333:
        /*0028*/ 	.word	0x00000010


	//----- nvinfo : EIATTR_MAX_THREADS
	.align		4
.L_334:
        /*002c*/ 	.byte	0x04, 0x05
        /*002e*/ 	.short	(.L_336 - .L_335)
.L_335:
        /*0030*/ 	.word	0x00000100
        /*0034*/ 	.word	0x00000001
        /*0038*/ 	.word	0x00000001


	//----- nvinfo : EIATTR_CBANK_PARAM_SIZE
	.align		4
.L_336:
        /*003c*/ 	.byte	0x03, 0x19
        /*003e*/ 	.short	0x0288


	//----- nvinfo : EIATTR_PARAM_CBANK
	.align		4
        /*0040*/ 	.byte	0x04, 0x0a
        /*0042*/ 	.short	(.L_338 - .L_337)
	.align		4
.L_337:
        /*0044*/ 	.word	index@(.nv.constant0._ZN7cutlass13device_kernelIN5flash19enable_sm80_to_sm89INS1_16FlashAttnBwdSm80INS1_25CollectiveMainloopBwdSm80ILi1ELi1EN4cute5tupleIJNS5_1CILi32EEENS7_ILi64EEENS7_ILi256EEEEEENS_6half_tEfNS_4arch4Sm80ELb1ELb0ELb0ELb1ELb0ELb0ELb0ELb0ELi2ELi2ELi2ELi1ELb1EEENS1_21CollectiveEpilogueBwdISB_SC_SE_Li256ELb1ELb0ELi4EEENS1_25SingleTileBwdLPTSchedulerILb1ELi64ELb0EEEEEEEEEvNT_6ParamsE)
        /*0048*/ 	.short	0x0210
        /*004a*/ 	.short	0x0288


	//----- nvinfo : EIATTR_SW_WAR
	.align		4
.L_338:
        /*004c*/ 	.byte	0x04, 0x36
        /*004e*/ 	.short	(.L_340 - .L_339)
.L_339:
        /*0050*/ 	.word	0x00000008
.L_340:


//--------------------- .nv.info._ZN7cutlass13device_kernelIN5flash32FlashAttnBwdPostprocessConvertdQIN4cute5tupleIJNS3_1CILi32EEENS5_ILi256EEEEEENS_6half_tEfNS_4arch4Sm80ELi256ENS3_8TiledMMAINS3_8MMA_AtomIJNS3_28SM80_16x8x16_F32F16F16F32_TNEEEENS3_6LayoutINS4_IJNS5_ILi1EEENS5_ILi8EEESH_EEENS4_IJNS5_ILi0EEESH_SK_EEEEENS4_IJNS5_ILi16EEENS5_ILi128EEESN_EEEEELb0EEEEEvNT_6ParamsE --------------------------
	.section	.nv.info._ZN7cutlass13device_kernelIN5flash32FlashAttnBwdPostprocessConvertdQIN4cute5tupleIJNS3_1CILi32EEENS5_ILi256EEEEEENS_6half_tEfNS_4arch4Sm80ELi256ENS3_8TiledMMAINS3_8MMA_AtomIJNS3_28SM80_16x8x16_F32F16F16F32_TNEEEENS3_6LayoutINS4_IJNS5_ILi1EEENS5_ILi8EEESH_EEENS4_IJNS5_ILi0EEESH_SK_EEEEENS4_IJNS5_ILi16EEENS5_ILi128EEESN_EEEEELb0EEEEEvNT_6ParamsE,"",@"SHT_CUDA_INFO"
	.sectionflags	@""
	.align	4


	//----- nvinfo : EIATTR_CUDA_API_VERSION
	.align		4
        /*0000*/ 	.byte	0x04, 0x37
        /*0002*/ 	.short	(.L_342 - .L_341)
.L_341:
        /*0004*/ 	.word	0x00000082


	//----- nvinfo : EIATTR_KPARAM_INFO
	.align		4
.L_342:
        /*0008*/ 	.byte	0x04, 0x17
        /*000a*/ 	.short	(.L_344 - .L_343)
.L_343:
        /*000c*/ 	.word	0x00000000
        /*0010*/ 	.short	0x0000
        /*0012*/ 	.short	0x0000
        /*0014*/ 	.byte	0x00, 0xf0, 0xc1, 0x01


	//----- nvinfo : EIATTR_SPARSE_MMA_MASK
	.align		4
.L_344:
        /*0018*/ 	.byte	0x03, 0x50
        /*001a*/ 	.short	0x0000


	//----- nvinfo : EIATTR_MAXREG_COUNT
	.align		4
        /*001c*/ 	.byte	0x03, 0x1b
        /*001e*/ 	.short	0x0080


	//----- nvinfo : EIATTR_NUM_BARRIERS
	.align		4
        /*0020*/ 	.byte	0x02, 0x4c
        /*0022*/ 	.byte	0x01
	.zero		1


	//----- nvinfo : EIATTR_MERCURY_ISA_VERSION
	.align		4
        /*0024*/ 	.byte	0x03, 0x5f
        /*0026*/ 	.short	0x0101


	//----- nvinfo : EIATTR_EXIT_INSTR_OFFSETS
	.align		4
        /*0028*/ 	.byte	0x04, 0x1c
        /*002a*/ 	.short	(.L_346 - .L_345)


	//   ....[0]....
.L_345:
        /*002c*/ 	.word	0x000001b0


	//   ....[1]....
        /*0030*/ 	.word	0x00001310


	//   ....[2]....
        /*0034*/ 	.word	0x000013e0


	//----- nvinfo : EIATTR_MAX_THREADS
	.align		4
.L_346:
        /*0038*/ 	.byte	0x04, 0x05
        /*003a*/ 	.short	(.L_348 - .L_347)
.L_347:
        /*003c*/ 	.word	0x00000100
        /*0040*/ 	.word	0x00000001
        /*0044*/ 	.word	0x00000001


	//----- nvinfo : EIATTR_CRS_STACK_SIZE
	.align		4
.L_348:
        /*0048*/ 	.byte	0x04, 0x1e
        /*004a*/ 	.short	(.L_350 - .L_349)
.L_349:
        /*004c*/ 	.word	0x00000000


	//----- nvinfo : EIATTR_CBANK_PARAM_SIZE
	.align		4
.L_350:
        /*0050*/ 	.byte	0x03, 0x19
        /*0052*/ 	.short	0x0070


	//----- nvinfo : EIATTR_PARAM_CBANK
	.align		4
        /*0054*/ 	.byte	0x04, 0x0a
        /*0056*/ 	.short	(.L_352 - .L_351)
	.align		4
.L_351:
        /*0058*/ 	.word	index@(.nv.constant0._ZN7cutlass13device_kernelIN5flash32FlashAttnBwdPostprocessConvertdQIN4cute5tupleIJNS3_1CILi32EEENS5_ILi256EEEEEENS_6half_tEfNS_4arch4Sm80ELi256ENS3_8TiledMMAINS3_8MMA_AtomIJNS3_28SM80_16x8x16_F32F16F16F32_TNEEEENS3_6LayoutINS4_IJNS5_ILi1EEENS5_ILi8EEESH_EEENS4_IJNS5_ILi0EEESH_SK_EEEEENS4_IJNS5_ILi16EEENS5_ILi128EEESN_EEEEELb0EEEEEvNT_6ParamsE)
        /*005c*/ 	.short	0x0210
        /*005e*/ 	.short	0x0070


	//----- nvinfo : EIATTR_SW_WAR
	.align		4
.L_352:
        /*0060*/ 	.byte	0x04, 0x36
        /*0062*/ 	.short	(.L_354 - .L_353)
.L_353:
        /*0064*/ 	.word	0x00000008
.L_354:


//--------------------- .nv.info._ZN7cutlass13device_kernelIN5flash19enable_sm80_to_sm89INS1_16FlashAttnBwdSm80INS1_25CollectiveMainloopBwdSm80ILi1ELi1EN4cute5tupleIJNS5_1CILi32EEENS7_ILi64EEENS7_ILi256EEEEEENS_6half_tEfNS_4arch4Sm80ELb1ELb0ELb0ELb1ELb0ELb0ELb0ELb0ELi2ELi2ELi2ELi1ELb1EEENS1_24CollectiveEpilogueBwdGQAISB_fSE_Li256ELb1ELb0EEENS1_25SingleTileBwdLPTSchedulerILb1ELi64ELb0EEEEEEEEEvNT_6ParamsE --------------------------
	.section	.nv.info._ZN7cutlass13device_kernelIN5flash19enable_sm80_to_sm89INS1_16FlashAttnBwdSm80INS1_25CollectiveMainloopBwdSm80ILi1ELi1EN4cute5tupleIJNS5_1CILi32EEENS7_ILi64EEENS7_ILi256EEEEEENS_6half_tEfNS_4arch4Sm80ELb1ELb0ELb0ELb1ELb0ELb0ELb0ELb0ELi2ELi2ELi2ELi1ELb1EEENS1_24CollectiveEpilogueBwdGQAISB_fSE_Li256ELb1ELb0EEENS1_25SingleTileBwdLPTSchedulerILb1ELi64ELb0EEEEEEEEEvNT_6ParamsE,"",@"SHT_CUDA_INFO"
	.sectionflags	@""
	.align	4


	//----- nvinfo : EIATTR_CUDA_API_VERSION
	.align		4
        /*0000*/ 	.byte	0x04, 0x37
        /*0002*/ 	.short	(.L_356 - .L_355)
.L_355:
        /*0004*/ 	.word	0x00000082


	//----- nvinfo : EIATTR_KPARAM_INFO
	.align		4
.L_356:
        /*0008*/ 	.byte	0x04, 0x17
        /*000a*/ 	.short	(.L_358 - .L_357)
.L_357:
        /*000c*/ 	.word	0x00000000
        /*0010*/ 	.short	0x0000
        /*0012*/ 	.short	0x0000
        /*0014*/ 	.byte	0x00, 0xf0, 0x41, 0x0a


	//----- nvinfo : EIATTR_SPARSE_MMA_MASK
	.align		4
.L_358:
        /*0018*/ 	.byte	0x03, 0x50
        /*001a*/ 	.short	0x0000


	//----- nvinfo : EIATTR_MAXREG_COUNT
	.align		4
        /*001c*/ 	.byte	0x03, 0x1b
        /*001e*/ 	.short	0x00ff


	//----- nvinfo : EIATTR_MERCURY_ISA_VERSION
	.align		4
        /*0020*/ 	.byte	0x03, 0x5f
        /*0022*/ 	.short	0x0101


	//----- nvinfo : EIATTR_EXIT_INSTR_OFFSETS
	.align		4
        /*0024*/ 	.byte	0x04, 0x1c
        /*0026*/ 	.short	(.L_360 - .L_359)


	//   ....[0]....
.L_359:
        /*0028*/ 	.word	0x00000010


	//----- nvinfo : EIATTR_MAX_THREADS
	.align		4
.L_360:
        /*002c*/ 	.byte	0x04, 0x05
        /*002e*/ 	.short	(.L_362 - .L_361)
.L_361:
        /*0030*/ 	.word	0x00000100
        /*0034*/ 	.word	0x00000001
        /*0038*/ 	.word	0x00000001


	//----- nvinfo : EIATTR_CBANK_PARAM_SIZE
	.align		4
.L_362:
        /*003c*/ 	.byte	0x03, 0x19
        /*003e*/ 	.short	0x0290


	//----- nvinfo : EIATTR_PARAM_CBANK
	.align		4
        /*0040*/ 	.byte	0x04, 0x0a
        /*0042*/ 	.short	(.L_364 - .L_363)
	.align		4
.L_363:
        /*0044*/ 	.word	index@(.nv.constant0._ZN7cutlass13device_kernelIN5flash19enable_sm80_to_sm89INS1_16FlashAttnBwdSm80INS1_25CollectiveMainloopBwdSm80ILi1ELi1EN4cute5tupleIJNS5_1CILi32EEENS7_ILi64EEENS7_ILi256EEEEEENS_6half_tEfNS_4arch4Sm80ELb1ELb0ELb0ELb1ELb0ELb0ELb0ELb0ELi2ELi2ELi2ELi1ELb1EEENS1_24CollectiveEpilogueBwdGQAISB_fSE_Li256ELb1ELb0EEENS1_25SingleTileBwdLPTSchedulerILb1ELi64ELb0EEEEEEEEEvNT_6ParamsE)
        /*0048*/ 	.short	0x0210
        /*004a*/ 	.short	0x0290


	//----- nvinfo : EIATTR_SW_WAR
	.align		4
.L_364:
        /*004c*/ 	.byte	0x04, 0x36
        /*004e*/ 	.short	(.L_366 - .L_365)
.L_365:
        /*0050*/ 	.word	0x00000008
.L_366:


//--------------------- .nv.info._ZN7cutlass13device_kernelIN5flash22FlashAttnBwdPreprocessIN4cute5tupleIJNS3_1CILi32EEENS5_ILi256EEEEEENS_6half_tEfNS_4arch4Sm80ELb1ELb1EEEEEvNT_6ParamsE --------------------------
	.section	.nv.info._ZN7cutlass13device_kernelIN5flash22FlashAttnBwdPreprocessIN4cute5tupleIJNS3_1CILi32EEENS5_ILi256EEEEEENS_6half_tEfNS_4arch4Sm80ELb1ELb1EEEEEvNT_6ParamsE,"",@"SHT_CUDA_INFO"
	.sectionflags	@""
	.align	4


	//----- nvinfo : EIATTR_CUDA_API_VERSION
	.align		4
        /*0000*/ 	.byte	0x04, 0x37
        /*0002*/ 	.short	(.L_368 - .L_367)
.L_367:
        /*0004*/ 	.word	0x00000082


	//----- nvinfo : EIATTR_KPARAM_INFO
	.align		4
.L_368:
        /*0008*/ 	.byte	0x04, 0x17
        /*000a*/ 	.short	(.L_370 - .L_369)
.L_369:
        /*000c*/ 	.word	0x00000000
        /*0010*/ 	.short	0x0000
        /*0012*/ 	.short	0x0000
        /*0014*/ 	.byte	0x00, 0xf0, 0xc1, 0x03


	//----- nvinfo : EIATTR_SPARSE_MMA_MASK
	.align		4
.L_370:
        /*0018*/ 	.byte	0x03, 0x50
        /*001a*/ 	.short	0x0000


	//----- nvinfo : EIATTR_MAXREG_COUNT
	.align		4
        /*001c*/ 	.byte	0x03, 0x1b
        /*001e*/ 	.short	0x0080


	//----- nvinfo : EIATTR_MERCURY_ISA_VERSION
	.align		4
        /*0020*/ 	.byte	0x03, 0x5f
        /*0022*/ 	.short	0x0101


	//----- nvinfo : EIATTR_COOP_GROUP_MASK_REGIDS
	.align		4
        /*0024*/ 	.byte	0x04, 0x29
        /*0026*/ 	.short	(.L_372 - .L_371)


	//   ....[0]....
.L_371:
        /*0028*/ 	.word	0xffffffff


	//   ....[1]....
        /*002c*/ 	.word	0xffffffff


	//   ....[2]....
        /*0030*/ 	.word	0xffffffff


	//   ....[3]....
        /*0034*/ 	.word	0xffffffff


	//   ....[4]....
        /*0038*/ 	.word	0xffffffff


	//   ....[5]....
        /*003c*/ 	.word	0xffffffff


	//   ....[6]....
        /*0040*/ 	.word	0xffffffff


	//   ....[7]....
        /*0044*/ 	.word	0xffffffff


	//----- nvinfo : EIATTR_COOP_GROUP_INSTR_OFFSETS
	.align		4
.L_372:
        /*0048*/ 	.byte	0x04, 0x28
        /*004a*/ 	.short	(.L_374 - .L_373)


	//   ....[0]....
.L_373:
        /*004c*/ 	.word	0x000012b0


	//   ....[1]....
        /*0050*/ 	.word	0x000012c0


	//   ....[2]....
        /*0054*/ 	.word	0x000012f0


	//   ....[3]....
        /*0058*/ 	.word	0x00001300


	//   ....[4]....
        /*005c*/ 	.word	0x00001330


	//   ....[5]....
        /*0060*/ 	.word	0x00001350


	//   ....[6]....
        /*0064*/ 	.word	0x000013b0


	//   ....[7]....
        /*0068*/ 	.word	0x000013c0


	//----- nvinfo : EIATTR_EXIT_INSTR_OFFSETS
	.align		4
.L_374:
        /*006c*/ 	.byte	0x04, 0x1c
        /*006e*/ 	.short	(.L_376 - .L_375)


	//   ....[0]....
.L_375:
        /*0070*/ 	.word	0x000001c0


	//   ....[1]....
        /*0074*/ 	.word	0x00001980


	//   ....[2]....
        /*0078*/ 	.word	0x00001a00


	//----- nvinfo : EIATTR_MAX_THREADS
	.align		4
.L_376:
        /*007c*/ 	.byte	0x04, 0x05
        /*007e*/ 	.short	(.L_378 - .L_377)
.L_377:
        /*0080*/ 	.word	0x00000100
        /*0084*/ 	.word	0x00000001
        /*0088*/ 	.word	0x00000001


	//----- nvinfo : EIATTR_CRS_STACK_SIZE
	.align		4
.L_378:
        /*008c*/ 	.byte	0x04, 0x1e
        /*008e*/ 	.short	(.L_380 - .L_379)
.L_379:
        /*0090*/ 	.word	0x00000000


	//----- nvinfo : EIATTR_CBANK_PARAM_SIZE
	.align		4
.L_380:
        /*0094*/ 	.byte	0x03, 0x19
        /*0096*/ 	.short	0x00f0


	//----- nvinfo : EIATTR_PARAM_CBANK
	.align		4
        /*0098*/ 	.byte	0x04, 0x0a
        /*009a*/ 	.short	(.L_382 - .L_381)
	.align		4
.L_381:
        /*009c*/ 	.word	index@(.nv.constant0._ZN7cutlass13device_kernelIN5flash22FlashAttnBwdPreprocessIN4cute5tupleIJNS3_1CILi32EEENS5_ILi256EEEEEENS_6half_tEfNS_4arch4Sm80ELb1ELb1EEEEEvNT_6ParamsE)
        /*00a0*/ 	.short	0x0210
        /*00a2*/ 	.short	0x00f0


	//----- nvinfo : EIATTR_SW_WAR
	.align		4
.L_382:
        /*00a4*/ 	.byte	0x04, 0x36
        /*00a6*/ 	.short	(.L_384 - .L_383)
.L_383:
        /*00a8*/ 	.word	0x00000008
.L_384:


//--------------------- .nv.info._ZN7cutlass13device_kernelIN5flash19enable_sm80_to_sm89INS1_16FlashAttnBwdSm80INS1_25CollectiveMainloopBwdSm80ILi1ELi1EN4cute5tupleIJNS5_1CILi64EEES8_NS7_ILi256EEEEEENS_6half_tEfNS_4arch4Sm80ELb0ELb0ELb0ELb0ELb0ELb0ELb0ELb0ELi2ELi4ELi2ELi2ELb0EEENS1_21CollectiveEpilogueBwdISA_SB_SD_Li256ELb0ELb0ELi4EEENS1_19SingleTileSchedulerILb0ELb0ELb0ELi64EEEEEEEEEvNT_6ParamsE --------------------------
	.section	.nv.info._ZN7cutlass13device_kernelIN5flash19enable_sm80_to_sm89INS1_16FlashAttnBwdSm80INS1_25CollectiveMainloopBwdSm80ILi1ELi1EN4cute5tupleIJNS5_1CILi64EEES8_NS7_ILi256EEEEEENS_6half_tEfNS_4arch4Sm80ELb0ELb0ELb0ELb0ELb0ELb0ELb0ELb0ELi2ELi4ELi2ELi2ELb0EEENS1_21CollectiveEpilogueBwdISA_SB_SD_Li256ELb0ELb0ELi4EEENS1_19SingleTileSchedulerILb0ELb0ELb0ELi64EEEEEEEEEvNT_6ParamsE,"",@"SHT_CUDA_INFO"
	.sectionflags	@""
	.align	4


	//----- nvinfo : EIATTR_CUDA_API_VERSION
	.align		4
        /*0000*/ 	.byte	0x04, 0x37
        /*0002*/ 	.short	(.L_386 - .L_385)
.L_385:
        /*0004*/ 	.word	0x00000082


	//----- nvinfo : EIATTR_KPARAM_INFO
	.align		4
.L_386:
        /*0008*/ 	.byte	0x04, 0x17
        /*000a*/ 	.short	(.L_388 - .L_387)
.L_387:
        /*000c*/ 	.word	0x00000000
        /*0010*/ 	.short	0x0000
        /*0012*/ 	.short	0x0000
        /*0014*/ 	.byte	0x00, 0xf0, 0xc1, 0x09


	//----- nvinfo : EIATTR_SPARSE_MMA_MASK
	.align		4
.L_388:
        /*0018*/ 	.byte	0x03, 0x50
        /*001a*/ 	.short	0x0000


	//----- nvinfo : EIATTR_MAXREG_COUNT
	.align		4
        /*001c*/ 	.byte	0x03, 0x1b
        /*001e*/ 	.short	0x00ff


	//----- nvinfo : EIATTR_MERCURY_ISA_VERSION
	.align		4
        /*0020*/ 	.byte	0x03, 0x5f
        /*0022*/ 	.short	0x0101


	//----- nvinfo : EIATTR_EXIT_INSTR_OFFSETS
	.align		4
        /*0024*/ 	.byte	0x04, 0x1c
        /*0026*/ 	.short	(.L_390 - .L_389)


	//   ....[0]....
.L_389:
        /*0028*/ 	.word	0x00000010


	//----- nvinfo : EIATTR_MAX_THREADS
	.align		4
.L_390:
        /*002c*/ 	.byte	0x04, 0x05
        /*002e*/ 	.short	(.L_392 - .L_391)
.L_391:
        /*0030*/ 	.word	0x00000100
        /*0034*/ 	.word	0x00000001
        /*0038*/ 	.word	0x00000001


	//----- nvinfo : EIATTR_CBANK_PARAM_SIZE
	.align		4
.L_392:
        /*003c*/ 	.byte	0x03, 0x19
        /*003e*/ 	.short	0x0270


	//----- nvinfo : EIATTR_PARAM_CBANK
	.align		4
        /*0040*/ 	.byte	0x04, 0x0a
        /*0042*/ 	.short	(.L_394 - .L_393)
	.align		4
.L_393:
        /*0044*/ 	.word	index@(.nv.constant0._ZN7cutlass13device_kernelIN5flash19enable_sm80_to_sm89INS1_16FlashAttnBwdSm80INS1_25CollectiveMainloopBwdSm80ILi1ELi1EN4cute5tupleIJNS5_1CILi64EEES8_NS7_ILi256EEEEEENS_6half_tEfNS_4arch4Sm80ELb0ELb0ELb0ELb0ELb0ELb0ELb0ELb0ELi2ELi4ELi2ELi2ELb0EEENS1_21CollectiveEpilogueBwdISA_SB_SD_Li256ELb0ELb0ELi4EEENS1_19SingleTileSchedulerILb0ELb0ELb0ELi64EEEEEEEEEvNT_6ParamsE)
        /*0048*/ 	.short	0x0210
        /*004a*/ 	.short	0x0270


	//----- nvinfo : EIATTR_SW_WAR
	.align		4
.L_394:
        /*004c*/ 	.byte	0x04, 0x36
        /*004e*/ 	.short	(.L_396 - .L_395)
.L_395:
        /*0050*/ 	.word	0x00000008
.L_396:


//--------------------- .nv.info._ZN7cutlass13device_kernelIN5flash19enable_sm80_to_sm89INS1_16FlashAttnBwdSm80INS1_25CollectiveMainloopBwdSm80ILi1ELi1EN4cute5tupleIJNS5_1CILi64EEES8_NS7_ILi256EEEEEENS_6half_tEfNS_4arch4Sm80ELb0ELb0ELb0ELb0ELb0ELb0ELb0ELb0ELi2ELi4ELi2ELi2ELb0EEENS1_24CollectiveEpilogueBwdGQAISA_fSD_Li256ELb0ELb0EEENS1_19SingleTileSchedulerILb0ELb0ELb0ELi64EEEEEEEEEvNT_6ParamsE --------------------------
	.section	.nv.info._ZN7cutlass13device_kernelIN5flash19enable_sm80_to_sm89INS1_16FlashAttnBwdSm80INS1_25CollectiveMainloopBwdSm80ILi1ELi1EN4cute5tupleIJNS5_1CILi64EEES8_NS7_ILi256EEEEEENS_6half_tEfNS_4arch4Sm80ELb0ELb0ELb0ELb0ELb0ELb0ELb0ELb0ELi2ELi4ELi2ELi2ELb0EEENS1_24CollectiveEpilogueBwdGQAISA_fSD_Li256ELb0ELb0EEENS1_19SingleTileSchedulerILb0ELb0ELb0ELi64EEEEEEEEEvNT_6ParamsE,"",@"SHT_CUDA_INFO"
	.sectionflags	@""
	.align	4


	//----- nvinfo : EIATTR_CUDA_API_VERSION
	.align		4
        /*0000*/ 	.byte	0x04, 0x37
        /*0002*/ 	.short	(.L_398 - .L_397)
.L_397:
        /*0004*/ 	.word	0x00000082


	//----- nvinfo : EIATTR_KPARAM_INFO
	.align		4
.L_398:
        /*0008*/ 	.byte	0x04, 0x17
        /*000a*/ 	.short	(.L_400 - .L_399)
.L_399:
        /*000c*/ 	.word	0x00000000
        /*0010*/ 	.short	0x0000
        /*0012*/ 	.short	0x0000
        /*0014*/ 	.byte	0x00, 0xf0, 0xe1, 0x09


	//----- nvinfo : EIATTR_SPARSE_MMA_MASK
	.align		4
.L_400:
        /*0018*/ 	.byte	0x03, 0x50
        /*001a*/ 	.short	0x0000


	//----- nvinfo : EIATTR_MAXREG_COUNT
	.align		4
        /*001c*/ 	.byte	0x03, 0x1b
        /*001e*/ 	.short	0x00ff


	//----- nvinfo : EIATTR_MERCURY_ISA_VERSION
	.align		4
        /*0020*/ 	.byte	0x03, 0x5f
        /*0022*/ 	.short	0x0101


	//----- nvinfo : EIATTR_EXIT_INSTR_OFFSETS
	.align		4
        /*0024*/ 	.byte	0x04, 0x1c
        /*0026*/ 	.short	(.L_402 - .L_401)


	//   ....[0]....
.L_401:
        /*0028*/ 	.word	0x00000010


	//----- nvinfo : EIATTR_MAX_THREADS
	.align		4
.L_402:
        /*002c*/ 	.byte	0x04, 0x05
        /*002e*/ 	.short	(.L_404 - .L_403)
.L_403:
        /*0030*/ 	.word	0x00000100
        /*0034*/ 	.word	0x00000001
        /*0038*/ 	.word	0x00000001


	//----- nvinfo : EIATTR_CBANK_PARAM_SIZE
	.align		4
.L_404:
        /*003c*/ 	.byte	0x03, 0x19
        /*003e*/ 	.short	0x0278


	//----- nvinfo : EIATTR_PARAM_CBANK
	.align		4
        /*0040*/ 	.byte	0x04, 0x0a
        /*0042*/ 	.short	(.L_406 - .L_405)
	.align		4
.L_405:
        /*0044*/ 	.word	index@(.nv.constant0._ZN7cutlass13device_kernelIN5flash19enable_sm80_to_sm89INS1_16FlashAttnBwdSm80INS1_25CollectiveMainloopBwdSm80ILi1ELi1EN4cute5tupleIJNS5_1CILi64EEES8_NS7_ILi256EEEEEENS_6half_tEfNS_4arch4Sm80ELb0ELb0ELb0ELb0ELb0ELb0ELb0ELb0ELi2ELi4ELi2ELi2ELb0EEENS1_24CollectiveEpilogueBwdGQAISA_fSD_Li256ELb0ELb0EEENS1_19SingleTileSchedulerILb0ELb0ELb0ELi64EEEEEEEEEvNT_6ParamsE)
        /*0048*/ 	.short	0x0210
        /*004a*/ 	.short	0x0278


	//----- nvinfo : EIATTR_SW_WAR
	.align		4
.L_406:
        /*004c*/ 	.byte	0x04, 0x36
        /*004e*/ 	.short	(.L_408 - .L_407)
.L_407:
        /*0050*/ 	.word	0x00000008
.L_408:


//--------------------- .nv.info._ZN7cutlass13device_kernelIN5flash19enable_sm80_to_sm89INS1_16FlashAttnBwdSm80INS1_25CollectiveMainloopBwdSm80ILi1ELi1EN4cute5tupleIJNS5_1CILi64EEES8_NS7_ILi256EEEEEENS_6half_tEfNS_4arch4Sm80ELb0ELb0ELb0ELb1ELb0ELb0ELb0ELb0ELi2ELi4ELi2ELi2ELb0EEENS1_21CollectiveEpilogueBwdISA_SB_SD_Li256ELb1ELb0ELi4EEENS1_19SingleTileSchedulerILb1ELb0ELb0ELi64EEEEEEEEEvNT_6ParamsE --------------------------
	.section	.nv.info._ZN7cutlass13device_kernelIN5flash19enable_sm80_to_sm89INS1_16FlashAttnBwdSm80INS1_25CollectiveMainloopBwdSm80ILi1ELi1EN4cute5tupleIJNS5_1CILi64EEES8_NS7_ILi256EEEEEENS_6half_tEfNS_4arch4Sm80ELb0ELb0ELb0ELb1ELb0ELb0ELb0ELb0ELi2ELi4ELi2ELi2ELb0EEENS1_21CollectiveEpilogueBwdISA_SB_SD_Li256ELb1ELb0ELi4EEENS1_19SingleTileSchedulerILb1ELb0ELb0ELi64EEEEEEEEEvNT_6ParamsE,"",@"SHT_CUDA_INFO"
	.sectionflags	@""
	.align	4


	//----- nvinfo : EIATTR_CUDA_API_VERSION
	.align		4
        /*0000*/ 	.byte	0x04, 0x37
        /*0002*/ 	.short	(.L_410 - .L_409)
.L_409:
        /*0004*/ 	.word	0x00000082


	//----- nvinfo : EIATTR_KPARAM_INFO
	.align		4
.L_410:
        /*0008*/ 	.byte	0x04, 0x17
        /*000a*/ 	.short	(.L_412 - .L_411)
.L_411:
        /*000c*/ 	.word	0x00000000
        /*0010*/ 	.short	0x0000
        /*0012*/ 	.short	0x0000
        /*0014*/ 	.byte	0x00, 0xf0, 0xc1, 0x09


	//----- nvinfo : EIATTR_SPARSE_MMA_MASK
	.align		4
.L_412:
        /*0018*/ 	.byte	0x03, 0x50
        /*001a*/ 	.short	0x0000


	//----- nvinfo : EIATTR_MAXREG_COUNT
	.align		4
        /*001c*/ 	.byte	0x03, 0x1b
        /*001e*/ 	.short	0x00ff


	//----- nvinfo : EIATTR_MERCURY_ISA_VERSION
	.align		4
        /*0020*/ 	.byte	0x03, 0x5f
        /*0022*/ 	.short	0x0101


	//----- nvinfo : EIATTR_EXIT_INSTR_OFFSETS
	.align		4
        /*0024*/ 	.byte	0x04, 0x1c
        /*0026*/ 	.short	(.L_414 - .L_413)


	//   ....[0]....
.L_413:
        /*0028*/ 	.word	0x00000010


	//----- nvinfo : EIATTR_MAX_THREADS
	.align		4
.L_414:
        /*002c*/ 	.byte	0x04, 0x05
        /*002e*/ 	.short	(.L_416 - .L_415)
.L_415:
        /*0030*/ 	.word	0x00000100
        /*0034*/ 	.word	0x00000001
        /*0038*/ 	.word	0x00000001


	//----- nvinfo : EIATTR_CBANK_PARAM_SIZE
	.align		4
.L_416:
        /*003c*/ 	.byte	0x03, 0x19
        /*003e*/ 	.short	0x0270


	//----- nvinfo : EIATTR_PARAM_CBANK
	.align		4
        /*0040*/ 	.byte	0x04, 0x0a
        /*0042*/ 	.short	(.L_418 - .L_417)
	.align		4
.L_417:
        /*0044*/ 	.word	index@(.nv.constant0._ZN7cutlass13device_kernelIN5flash19enable_sm80_to_sm89INS1_16FlashAttnBwdSm80INS1_25CollectiveMainloopBwdSm80ILi1ELi1EN4cute5tupleIJNS5_1CILi64EEES8_NS7_ILi256EEEEEENS_6half_tEfNS_4arch4Sm80ELb0ELb0ELb0ELb1ELb0ELb0ELb0ELb0ELi2ELi4ELi2ELi2ELb0EEENS1_21CollectiveEpilogueBwdISA_SB_SD_Li256ELb1ELb0ELi4EEENS1_19SingleTileSchedulerILb1ELb0ELb0ELi64EEEEEEEEEvNT_6ParamsE)
        /*0048*/ 	.short	0x0210
        /*004a*/ 	.short	0x0270


	//----- nvinfo : EIATTR_SW_WAR
	.align		4
.L_418:
        /*004c*/ 	.byte	0x04, 0x36
        /*004e*/ 	.short	(.L_420 - .L_419)
.L_419:
        /*0050*/ 	.word	0x00000008
.L_420:


//--------------------- .nv.info._ZN7cutlass13device_kernelIN5flash19enable_sm80_to_sm89INS1_16FlashAttnBwdSm80INS1_25CollectiveMainloopBwdSm80ILi1ELi1EN4cute5tupleIJNS5_1CILi64EEES8_NS7_ILi256EEEEEENS_6half_tEfNS_4arch4Sm80ELb0ELb0ELb0ELb1ELb0ELb0ELb0ELb0ELi2ELi4ELi2ELi2ELb0EEENS1_24CollectiveEpilogueBwdGQAISA_fSD_Li256ELb1ELb0EEENS1_19SingleTileSchedulerILb1ELb0ELb0ELi64EEEEEEEEEvNT_6ParamsE --------------------------
	.section	.nv.info._ZN7cutlass13device_kernelIN5flash19enable_sm80_to_sm89INS1_16FlashAttnBwdSm80INS1_25CollectiveMainloopBwdSm80ILi1ELi1EN4cute5tupleIJNS5_1CILi64EEES8_NS7_ILi256EEEEEENS_6half_tEfNS_4arch4Sm80ELb0ELb0ELb0ELb1ELb0ELb0ELb0ELb0ELi2ELi4ELi2ELi2ELb0EEENS1_24CollectiveEpilogueBwdGQAISA_fSD_Li256ELb1ELb0EEENS1_19SingleTileSchedulerILb1ELb0ELb0ELi64EEEEEEEEEvNT_6ParamsE,"",@"SHT_CUDA_INFO"
	.sectionflags	@""
	.align	4


	//----- nvinfo : EIATTR_CUDA_API_VERSION
	.align		4
        /*0000*/ 	.byte	0x04, 0x37
        /*0002*/ 	.short	(.L_422 - .L_421)
.L_421:
        /*0004*/ 	.word	0x00000082


	//----- nvinfo : EIATTR_KPARAM_INFO
	.align		4
.L_422:
        /*0008*/ 	.byte	0x04, 0x17
        /*000a*/ 	.short	(.L_424 - .L_423)
.L_423:
        /*000c*/ 	.word	0x00000000
        /*0010*/ 	.short	0x0000
        /*0012*/ 	.short	0x0000
        /*0014*/ 	.byte	0x00, 0xf0, 0xe1, 0x09


	//----- nvinfo : EIATTR_SPARSE_MMA_MASK
	.align		4
.L_424:
        /*0018*/ 	.byte	0x03, 0x50
        /*001a*/ 	.short	0x0000


	//----- nvinfo : EIATTR_MAXREG_COUNT
	.align		4
        /*001c*/ 	.byte	0x03, 0x1b
        /*001e*/ 	.short	0x00ff


	//----- nvinfo : EIATTR_MERCURY_ISA_VERSION
	.align		4
        /*0020*/ 	.byte	0x03, 0x5f
        /*0022*/ 	.short	0x0101


	//----- nvinfo : EIATTR_EXIT_INSTR_OFFSETS
	.align		4
        /*0024*/ 	.byte	0x04, 0x1c
        /*0026*/ 	.short	(.L_426 - .L_425)


	//   ....[0]....
.L_425:
        /*0028*/ 	.word	0x00000010


	//----- nvinfo : EIATTR_MAX_THREADS
	.align		4
.L_426:
        /*002c*/ 	.byte	0x04, 0x05
        /*002e*/ 	.short	(.L_428 - .L_427)
.L_427:
        /*0030*/ 	.word	0x00000100
        /*0034*/ 	.word	0x00000001
        /*0038*/ 	.word	0x00000001


	//----- nvinfo : EIATTR_CBANK_PARAM_SIZE
	.align		4
.L_428:
        /*003c*/ 	.byte	0x03, 0x19
        /*003e*/ 	.short	0x0278


	//----- nvinfo : EIATTR_PARAM_CBANK
	.align		4
        /*0040*/ 	.byte	0x04, 0x0a
        /*0042*/ 	.short	(.L_430 - .L_429)
	.align		4
.L_429:
        /*0044*/ 	.word	index@(.nv.constant0._ZN7cutlass13device_kernelIN5flash19enable_sm80_to_sm89INS1_16FlashAttnBwdSm80INS1_25CollectiveMainloopBwdSm80ILi1ELi1EN4cute5tupleIJNS5_1CILi64EEES8_NS7_ILi256EEEEEENS_6half_tEfNS_4arch4Sm80ELb0ELb0ELb0ELb1ELb0ELb0ELb0ELb0ELi2ELi4ELi2ELi2ELb0EEENS1_24CollectiveEpilogueBwdGQAISA_fSD_Li256ELb1ELb0EEENS1_19SingleTileSchedulerILb1ELb0ELb0ELi64EEEEEEEEEvNT_6ParamsE)
        /*0048*/ 	.short	0x0210
        /*004a*/ 	.short	0x0278


	//----- nvinfo : EIATTR_SW_WAR
	.align		4
.L_430:
        /*004c*/ 	.byte	0x04, 0x36
        /*004e*/ 	.short	(.L_432 - .L_431)
.L_431:
        /*0050*/ 	.word	0x00000008
.L_432:


//--------------------- .nv.info._ZN7cutlass13device_kernelIN5flash19enable_sm80_to_sm89INS1_16FlashAttnBwdSm80INS1_25CollectiveMainloopBwdSm80ILi1ELi1EN4cute5tupleIJNS5_1CILi64EEES8_NS7_ILi256EEEEEENS_6half_tEfNS_4arch4Sm80ELb0ELb1ELb0ELb0ELb0ELb0ELb0ELb0ELi2ELi4ELi2ELi2ELb0EEENS1_21CollectiveEpilogueBwdISA_SB_SD_Li256ELb0ELb0ELi4EEENS1_19SingleTileSchedulerILb0ELb0ELb0ELi64EEEEEEEEEvNT_6ParamsE --------------------------
	.section	.nv.info._ZN7cutlass13device_kernelIN5flash19enable_sm80_to_sm89INS1_16FlashAttnBwdSm80INS1_25CollectiveMainloopBwdSm80ILi1ELi1EN4cute5tupleIJNS5_1CILi64EEES8_NS7_ILi256EEEEEENS_6half_tEfNS_4arch4Sm80ELb0ELb1ELb0ELb0ELb0ELb0ELb0ELb0ELi2ELi4ELi2ELi2ELb0EEENS1_21CollectiveEpilogueBwdISA_SB_SD_Li256ELb0ELb0ELi4EEENS1_19SingleTileSchedulerILb0ELb0ELb0ELi64EEEEEEEEEvNT_6ParamsE,"",@"SHT_CUDA_INFO"
	.sectionflags	@""
	.align	4


	//----- nvinfo : EIATTR_CUDA_API_VERSION
	.align		4
        /*0000*/ 	.byte	0x04, 0x37
        /*0002*/ 	.short	(.L_434 - .L_433)
.L_433:
        /*0004*/ 	.word	0x00000082


	//----- nvinfo : EIATTR_KPARAM_INFO
	.align		4
.L_434:
        /*0008*/ 	.byte	0x04, 0x17
        /*000a*/ 	.short	(.L_436 - .L_435)
.L_435:
        /*000c*/ 	.word	0x00000000
        /*0010*/ 	.short	0x0000
        /*0012*/ 	.short	0x0000
        /*0014*/ 	.byte	0x00, 0xf0, 0xc1, 0x09


	//----- nvinfo : EIATTR_SPARSE_MMA_MASK
	.align		4
.L_436:
        /*0018*/ 	.byte	0x03, 0x50
        /*001a*/ 	.short	0x0000


	//----- nvinfo : EIATTR_MAXREG_COUNT
	.align		4
        /*001c*/ 	.byte	0x03, 0x1b
        /*001e*/ 	.short	0x00ff


	//----- nvinfo : EIATTR_MERCURY_ISA_VERSION
	.align		4
        /*0020*/ 	.byte	0x03, 0x5f
        /*0022*/ 	.short	0x0101


	//----- nvinfo : EIATTR_EXIT_INSTR_OFFSETS
	.align		4
        /*0024*/ 	.byte	0x04, 0x1c
        /*0026*/ 	.short	(.L_438 - .L_437)


	//   ....[0]....
.L_437:
        /*0028*/ 	.word	0x00000010


	//----- nvinfo : EIATTR_MAX_THREADS
	.align		4
.L_438:
        /*002c*/ 	.byte	0x04, 0x05
        /*002e*/ 	.short	(.L_440 - .L_439)
.L_439:
        /*0030*/ 	.word	0x00000100
        /*0034*/ 	.word	0x00000001
        /*0038*/ 	.word	0x00000001


	//----- nvinfo : EIATTR_CBANK_PARAM_SIZE
	.align		4
.L_440:
        /*003c*/ 	.byte	0x03, 0x19
        /*003e*/ 	.short	0x0270


	//----- nvinfo : EIATTR_PARAM_CBANK
	.align		4
        /*0040*/ 	.byte	0x04, 0x0a
        /*0042*/ 	.short	(.L_442 - .L_441)
	.align		4
.L_441:
        /*0044*/ 	.word	index@(.nv.constant0._ZN7cutlass13device_kernelIN5flash19enable_sm80_to_sm89INS1_16FlashAttnBwdSm80INS1_25CollectiveMainloopBwdSm80ILi1ELi1EN4cute5tupleIJNS5_1CILi64EEES8_NS7_ILi256EEEEEENS_6half_tEfNS_4arch4Sm80ELb0ELb1ELb0ELb0ELb0ELb0ELb0ELb0ELi2ELi4ELi2ELi2ELb0EEENS1_21CollectiveEpilogueBwdISA_SB_SD_Li256ELb0ELb0ELi4EEENS1_19SingleTileSchedulerILb0ELb0ELb0ELi64EEEEEEEEEvNT_6ParamsE)
        /*0048*/ 	.short	0x0210
        /*004a*/ 	.short	0x0270


	//----- nvinfo : EIATTR_SW_WAR
	.align		4
.L_442:
        /*004c*/ 	.byte	0x04, 0x36
        /*004e*/ 	.short	(.L_444 - .L_443)
.L_443:
        /*0050*/ 	.word	0x00000008
.L_444:


//--------------------- .nv.info._ZN7cutlass13device_kernelIN5flash19enable_sm80_to_sm89INS1_16FlashAttnBwdSm80INS1_25CollectiveMainloopBwdSm80ILi1ELi1EN4cute5tupleIJNS5_1CILi64EEES8_NS7_ILi256EEEEEENS_6half_tEfNS_4arch4Sm80ELb0ELb1ELb0ELb0ELb0ELb0ELb0ELb0ELi2ELi4ELi2ELi2ELb0EEENS1_24CollectiveEpilogueBwdGQAISA_fSD_Li256ELb0ELb0EEENS1_19SingleTileSchedulerILb0ELb0ELb0ELi64EEEEEEEEEvNT_6ParamsE --------------------------
	.section	.nv.info._ZN7cutlass13device_kernelIN5flash19enable_sm80_to_sm89INS1_16FlashAttnBwdSm80INS1_25CollectiveMainloopBwdSm80ILi1ELi1EN4cute5tupleIJNS5_1CILi64EEES8_NS7_ILi256EEEEEENS_6half_tEfNS_4arch4Sm80ELb0ELb1ELb0ELb0ELb0ELb0ELb0ELb0ELi2ELi4ELi2ELi2ELb0EEENS1_24CollectiveEpilogueBwdGQAISA_fSD_Li256ELb0ELb0EEENS1_19SingleTileSchedulerILb0ELb0ELb0ELi64EEEEEEEEEvNT_6ParamsE,"",@"SHT_CUDA_INFO"
	.sectionflags	@""
	.align	4


	//----- nvinfo : EIATTR_CUDA_API_VERSION
	.align		4
        /*0000*/ 	.byte	0x04, 0x37
        /*0002*/ 	.short	(.L_446 - .L_445)
.L_445:
        /*0004*/ 	.word	0x00000082


	//----- nvinfo : EIATTR_KPARAM_INFO
	.align		4
.L_446:
        /*0008*/ 	.byte	0x04, 0x17
        /*000a*/ 	.short	(.L_448 - .L_447)
.L_447:
        /*000c*/ 	.word	0x00000000
        /*0010*/ 	.short	0x0000
        /*0012*/ 	.short	0x0000
        /*0014*/ 	.byte	0x00, 0xf0, 0xe1, 0x09


	//----- nvinfo : EIATTR_SPARSE_MMA_MASK
	.align		4
.L_448:
        /*0018*/ 	.byte	0x03, 0x50
        /*001a*/ 	.short	0x0000


	//----- nvinfo : EIATTR_MAXREG_COUNT
	.align		4
        /*001c*/ 	.byte	0x03, 0x1b
        /*001e*/ 	.short	0x00ff


	//----- nvinfo : EIATTR_MERCURY_ISA_VERSION
	.align		4
        /*0020*/ 	.byte	0x03, 0x5f
        /*0022*/ 	.short	0x0101


	//----- nvinfo : EIATTR_EXIT_INSTR_OFFSETS
	.align		4
        /*0024*/ 	.byte	0x04, 0x1c
        /*0026*/ 	.short	(.L_450 - .L_449)


	//   ....[0]....
.L_449:
        /*0028*/ 	.word	0x00000010


	//----- nvinfo : EIATTR_MAX_THREADS
	.align		4
.L_450:
        /*002c*/ 	.byte	0x04, 0x05
        /*002e*/ 	.short	(.L_452 - .L_451)
.L_451:
        /*0030*/ 	.word	0x00000100
        /*0034*/ 	.word	0x00000001
        /*0038*/ 	.word	0x00000001


	//----- nvinfo : EIATTR_CBANK_PARAM_SIZE
	.align		4
.L_452:
        /*003c*/ 	.byte	0x03, 0x19
        /*003e*/ 	.short	0x0278


	//----- nvinfo : EIATTR_PARAM_CBANK
	.align		4
        /*0040*/ 	.byte	0x04, 0x0a
        /*0042*/ 	.short	(.L_454 - .L_453)
	.align		4
.L_453:
        /*0044*/ 	.word	index@(.nv.constant0._ZN7cutlass13device_kernelIN5flash19enable_sm80_to_sm89INS1_16FlashAttnBwdSm80INS1_25CollectiveMainloopBwdSm80ILi1ELi1EN4cute5tupleIJNS5_1CILi64EEES8_NS7_ILi256EEEEEENS_6half_tEfNS_4arch4Sm80ELb0ELb1ELb0ELb0ELb0ELb0ELb0ELb0ELi2ELi4ELi2ELi2ELb0EEENS1_24CollectiveEpilogueBwdGQAISA_fSD_Li256ELb0ELb0EEENS1_19SingleTileSchedulerILb0ELb0ELb0ELi64EEEEEEEEEvNT_6ParamsE)
        /*0048*/ 	.short	0x0210
        /*004a*/ 	.short	0x0278


	//----- nvinfo : EIATTR_SW_WAR
	.align		4
.L_454:
        /*004c*/ 	.byte	0x04, 0x36
        /*004e*/ 	.short	(.L_456 - .L_455)
.L_455:
        /*0050*/ 	.word	0x00000008
.L_456:


//--------------------- .nv.info._ZN7cutlass13device_kernelIN5flash19enable_sm80_to_sm89INS1_16FlashAttnBwdSm80INS1_25CollectiveMainloopBwdSm80ILi1ELi1EN4cute5tupleIJNS5_1CILi64EEES8_NS7_ILi256EEEEEENS_6half_tEfNS_4arch4Sm80ELb0ELb1ELb0ELb1ELb0ELb0ELb0ELb0ELi2ELi4ELi2ELi2ELb0EEENS1_21CollectiveEpilogueBwdISA_SB_SD_Li256ELb1ELb0ELi4EEENS1_19SingleTileSchedulerILb1ELb0ELb0ELi64EEEEEEEEEvNT_6ParamsE --------------------------
	.section	.nv.info._ZN7cutlass13device_kernelIN5flash19enable_sm80_to_sm89INS1_16FlashAttnBwdSm80INS1_25CollectiveMainloopBwdSm80ILi1ELi1EN4cute5tupleIJNS5_1CILi64EEES8_NS7_ILi256EEEEEENS_6half_tEfNS_4arch4Sm80ELb0ELb1ELb0ELb1ELb0ELb0ELb0ELb0ELi2ELi4ELi2ELi2ELb0EEENS1_21CollectiveEpilogueBwdISA_SB_SD_Li256ELb1ELb0ELi4EEENS1_19SingleTileSchedulerILb1ELb0ELb0ELi64EEEEEEEEEvNT_6ParamsE,"",@"SHT_CUDA_INFO"
	.sectionflags	@""
	.align	4


	//----- nvinfo : EIATTR_CUDA_API_VERSION
	.align		4
        /*0000*/ 	.byte	0x04, 0x37
        /*0002*/ 	.short	(.L_458 - .L_457)
.L_457:
        /*0004*/ 	.word	0x00000082


	//----- nvinfo : EIATTR_KPARAM_INFO
	.align		4
.L_458:
        /*0008*/ 	.byte	0x04, 0x17
        /*000a*/ 	.short	(.L_460 - .L_459)
.L_459:
        /*000c*/ 	.word	0x00000000
        /*0010*/ 	.short	0x0000
        /*0012*/ 	.short	0x0000
        /*0014*/ 	.byte	0x00, 0xf0, 0xc1, 0x09


	//----- nvinfo : EIATTR_SPARSE_MMA_MASK
	.align		4
.L_460:
        /*0018*/ 	.byte	0x03, 0x50
        /*001a*/ 	.short	0x0000


	//----- nvinfo : EIATTR_MAXREG_COUNT
	.align		4
        /*001c*/ 	.byte	0x03, 0x1b
        /*001e*/ 	.short	0x00ff


	//----- nvinfo : EIATTR_MERCURY_ISA_VERSION
	.align		4
        /*0020*/ 	.byte	0x03, 0x5f
        /*0022*/ 	.short	0x0101


	//----- nvinfo : EIATTR_EXIT_INSTR_OFFSETS
	.align		4
        /*0024*/ 	.byte	0x04, 0x1c
        /*0026*/ 	.short	(.L_462 - .L_461)


	//   ....[0]....
.L_461:
        /*0028*/ 	.word	0x00000010


	//----- nvinfo : EIATTR_MAX_THREADS
	.align		4
.L_462:
        /*002c*/ 	.byte	0x04, 0x05
        /*002e*/ 	.short	(.L_464 - .L_463)
.L_463:
        /*0030*/ 	.word	0x00000100
        /*0034*/ 	.word	0x00000001
        /*0038*/ 	.word	0x00000001


	//----- nvinfo : EIATTR_CBANK_PARAM_SIZE
	.align		4
.L_464:
        /*003c*/ 	.byte	0x03, 0x19
        /*003e*/ 	.short	0x0270


	//----- nvinfo : EIATTR_PARAM_CBANK
	.align		4
        /*0040*/ 	.byte	0x04, 0x0a
        /*0042*/ 	.short	(.L_466 - .L_465)
	.align		4
.L_465:
        /*0044*/ 	.word	index@(.nv.constant0._ZN7cutlass13device_kernelIN5flash19enable_sm80_to_sm89INS1_16FlashAttnBwdSm80INS1_25CollectiveMainloopBwdSm80ILi1ELi1EN4cute5tupleIJNS5_1CILi64EEES8_NS7_ILi256EEEEEENS_6half_tEfNS_4arch4Sm80ELb0ELb1ELb0ELb1ELb0ELb0ELb0ELb0ELi2ELi4ELi2ELi2ELb0EEENS1_21CollectiveEpilogueBwdISA_SB_SD_Li256ELb1ELb0ELi4EEENS1_19SingleTileSchedulerILb1ELb0ELb0ELi64EEEEEEEEEvNT_6ParamsE)
        /*0048*/ 	.short	0x0210
        /*004a*/ 	.short	0x0270


	//----- nvinfo : EIATTR_SW_WAR
	.align		4
.L_466:
        /*004c*/ 	.byte	0x04, 0x36
        /*004e*/ 	.short	(.L_468 - .L_467)
.L_467:
        /*0050*/ 	.word	0x00000008
.L_468:


//--------------------- .nv.info._ZN7cutlass13device_kernelIN5flash19enable_sm80_to_sm89INS1_16FlashAttnBwdSm80INS1_25CollectiveMainloopBwdSm80ILi1ELi1EN4cute5tupleIJNS5_1CILi64EEES8_NS7_ILi256EEEEEENS_6half_tEfNS_4arch4Sm80ELb0ELb1ELb0ELb1ELb0ELb0ELb0ELb0ELi2ELi4ELi2ELi2ELb0EEENS1_24CollectiveEpilogueBwdGQAISA_fSD_Li256ELb1ELb0EEENS1_19SingleTileSchedulerILb1ELb0ELb0ELi64EEEEEEEEEvNT_6ParamsE --------------------------
	.section	.nv.info._ZN7cutlass13device_kernelIN5flash19enable_sm80_to_sm89INS1_16FlashAttnBwdSm80INS1_25CollectiveMainloopBwdSm80ILi1ELi1EN4cute5tupleIJNS5_1CILi64EEES8_NS7_ILi256EEEEEENS_6half_tEfNS_4arch4Sm80ELb0ELb1ELb0ELb1ELb0ELb0ELb0ELb0ELi2ELi4ELi2ELi2ELb0EEENS1_24CollectiveEpilogueBwdGQAISA_fSD_Li256ELb1ELb0EEENS1_19SingleTileSchedulerILb1ELb0ELb0ELi64EEEEEEEEEvNT_6ParamsE,"",@"SHT_CUDA_INFO"
	.sectionflags	@""
	.align	4


	//----- nvinfo : EIATTR_CUDA_API_VERSION
	.align		4
        /*0000*/ 	.byte	0x04, 0x37
        /*0002*/ 	.short	(.L_470 - .L_469)
.L_469:
        /*0004*/ 	.word	0x00000082


	//----- nvinfo : EIATTR_KPARAM_INFO
	.align		4
.L_470:
        /*0008*/ 	.byte	0x04, 0x17
        /*000a*/ 	.short	(.L_472 - .L_471)
.L_471:
        /*000c*/ 	.word	0x00000000
        /*0010*/ 	.short	0x0000
        /*0012*/ 	.short	0x0000
        /*0014*/ 	.byte	0x00, 0xf0, 0xe1, 0x09


	//----- nvinfo : EIATTR_SPARSE_MMA_MASK
	.align		4
.L_472:
        /*0018*/ 	.byte	0x03, 0x50
        /*001a*/ 	.short	0x0000


	//----- nvinfo : EIATTR_MAXREG_COUNT
	.align		4
        /*001c*/ 	.byte	0x03, 0x1b
        /*001e*/ 	.short	0x00ff


	//----- nvinfo : EIATTR_MERCURY_ISA_VERSION
	.align		4
        /*0020*/ 	.byte	0x03, 0x5f
        /*0022*/ 	.short	0x0101


	//----- nvinfo : EIATTR_EXIT_INSTR_OFFSETS
	.align		4
        /*0024*/ 	.byte	0x04, 0x1c
        /*0026*/ 	.short	(.L_474 - .L_473)


	//   ....[0]....
.L_473:
        /*0028*/ 	.word	0x00000010


	//----- nvinfo : EIATTR_MAX_THREADS
	.align		4
.L_474:
        /*002c*/ 	.byte	0x04, 0x05
        /*002e*/ 	.short	(.L_476 - .L_475)
.L_475:
        /*0030*/ 	.word	0x00000100
        /*0034*/ 	.word	0x00000001
        /*0038*/ 	.word	0x00000001


	//----- nvinfo : EIATTR_CBANK_PARAM_SIZE
	.align		4
.L_476:
        /*003c*/ 	.byte	0x03, 0x19
        /*003e*/ 	.short	0x0278


	//----- nvinfo : EIATTR_PARAM_CBANK
	.align		4
        /*0040*/ 	.byte	0x04, 0x0a
        /*0042*/ 	.short	(.L_478 - .L_477)
	.align		4
.L_477:
        /*0044*/ 	.word	index@(.nv.constant0._ZN7cutlass13device_kernelIN5flash19enable_sm80_to_sm89INS1_16FlashAttnBwdSm80INS1_25CollectiveMainloopBwdSm80ILi1ELi1EN4cute5tupleIJNS5_1CILi64EEES8_NS7_ILi256EEEEEENS_6half_tEfNS_4arch4Sm80ELb0ELb1ELb0ELb1ELb0ELb0ELb0ELb0ELi2ELi4ELi2ELi2ELb0EEENS1_24CollectiveEpilogueBwdGQAISA_fSD_Li256ELb1ELb0EEENS1_19SingleTileSchedulerILb1ELb0ELb0ELi64EEEEEEEEEvNT_6ParamsE)
        /*0048*/ 	.short	0x0210
        /*004a*/ 	.short	0x0278


	//----- nvinfo : EIATTR_SW_WAR
	.align		4
.L_478:
        /*004c*/ 	.byte	0x04, 0x36
        /*004e*/ 	.short	(.L_480 - .L_479)
.L_479:
        /*0050*/ 	.word	0x00000008
.L_480:


//--------------------- .nv.info._ZN7cutlass13device_kernelIN5flash19enable_sm80_to_sm89INS1_16FlashAttnBwdSm80INS1_25CollectiveMainloopBwdSm80ILi1ELi1EN4cute5tupleIJNS5_1CILi64EEES8_NS7_ILi256EEEEEENS_6half_tEfNS_4arch4Sm80ELb1ELb0ELb0ELb0ELb0ELb0ELb0ELb0ELi2ELi4ELi2ELi2ELb0EEENS1_21CollectiveEpilogueBwdISA_SB_SD_Li256ELb0ELb0ELi4EEENS1_25SingleTileBwdLPTSchedulerILb0ELi64ELb0EEEEEEEEEvNT_6ParamsE --------------------------
	.section	.nv.info._ZN7cutlass13device_kernelIN5flash19enable_sm80_to_sm89INS1_16FlashAttnBwdSm80INS1_25CollectiveMainloopBwdSm80ILi1ELi1EN4cute5tupleIJNS5_1CILi64EEES8_NS7_ILi256EEEEEENS_6half_tEfNS_4arch4Sm80ELb1ELb0ELb0ELb0ELb0ELb0ELb0ELb0ELi2ELi4ELi2ELi2ELb0EEENS1_21CollectiveEpilogueBwdISA_SB_SD_Li256ELb0ELb0ELi4EEENS1_25SingleTileBwdLPTSchedulerILb0ELi64ELb0EEEEEEEEEvNT_6ParamsE,"",@"SHT_CUDA_INFO"
	.sectionflags	@""
	.align	4


	//----- nvinfo : EIATTR_CUDA_API_VERSION
	.align		4
        /*0000*/ 	.byte	0x04, 0x37
        /*0002*/ 	.short	(.L_482 - .L_481)
.L_481:
        /*0004*/ 	.word	0x00000082


	//----- nvinfo : EIATTR_KPARAM_INFO
	.align		4
.L_482:
        /*0008*/ 	.byte	0x04, 0x17
        /*000a*/ 	.short	(.L_484 - .L_483)
.L_483:
        /*000c*/ 	.word	0x00000000
        /*0010*/ 	.short	0x0000
        /*0012*/ 	.short	0x0000
        /*0014*/ 	.byte	0x00, 0xf0, 0x21, 0x0a


	//----- nvinfo : EIATTR_SPARSE_MMA_MASK
	.align		4
.L_484:
        /*0018*/ 	.byte	0x03, 0x50
        /*001a*/ 	.short	0x0000


	//----- nvinfo : EIATTR_MAXREG_COUNT
	.align		4
        /*001c*/ 	.byte	0x03, 0x1b
        /*001e*/ 	.short	0x00ff


	//----- nvinfo : EIATTR_MERCURY_ISA_VERSION
	.align		4
        /*0020*/ 	.byte	0x03, 0x5f
        /*0022*/ 	.short	0x0101


	//----- nvinfo : EIATTR_EXIT_INSTR_OFFSETS
	.align		4
        /*0024*/ 	.byte	0x04, 0x1c
        /*0026*/ 	.short	(.L_486 - .L_485)


	//   ....[0]....
.L_485:
        /*0028*/ 	.word	0x00000010


	//----- nvinfo : EIATTR_MAX_THREADS
	.align		4
.L_486:
        /*002c*/ 	.byte	0x04, 0x05
        /*002e*/ 	.short	(.L_488 - .L_487)
.L_487:
        /*0030*/ 	.word	0x00000100
        /*0034*/ 	.word	0x00000001
        /*0038*/ 	.word	0x00000001


	//----- nvinfo : EIATTR_CBANK_PARAM_SIZE
	.align		4
.L_488:
        /*003c*/ 	.byte	0x03, 0x19
        /*003e*/ 	.short	0x0288


	//----- nvinfo : EIATTR_PARAM_CBANK
	.align		4
        /*0040*/ 	.byte	0x04, 0x0a
        /*0042*/ 	.short	(.L_490 - .L_489)
	.align		4
.L_489:
        /*0044*/ 	.word	index@(.nv.constant0._ZN7cutlass13device_kernelIN5flash19enable_sm80_to_sm89INS1_16FlashAttnBwdSm80INS1_25CollectiveMainloopBwdSm80ILi1ELi1EN4cute5tupleIJNS5_1CILi64EEES8_NS7_ILi256EEEEEENS_6half_tEfNS_4arch4Sm80ELb1ELb0ELb0ELb0ELb0ELb0ELb0ELb0ELi2ELi4ELi2ELi2ELb0EEENS1_21CollectiveEpilogueBwdISA_SB_SD_Li256ELb0ELb0ELi4EEENS1_25SingleTileBwdLPTSchedulerILb0ELi64ELb0EEEEEEEEEvNT_6ParamsE)
        /*0048*/ 	.short	0x0210
        /*004a*/ 	.short	0x0288


	//----- nvinfo : EIATTR_SW_WAR
	.align		4
.L_490:
        /*004c*/ 	.byte	0x04, 0x36
        /*004e*/ 	.short	(.L_492 - .L_491)
.L_491:
        /*0050*/ 	.word	0x00000008
.L_492:


//--------------------- .nv.info._ZN7cutlass13device_kernelIN5flash19enable_sm80_to_sm89INS1_16FlashAttnBwdSm80INS1_25CollectiveMainloopBwdSm80ILi1ELi1EN4cute5tupleIJNS5_1CILi64EEES8_NS7_ILi256EEEEEENS_6half_tEfNS_4arch4Sm80ELb1ELb0ELb0ELb0ELb0ELb0ELb0ELb0ELi2ELi4ELi2ELi2ELb0EEENS1_24CollectiveEpilogueBwdGQAISA_fSD_Li256ELb0ELb0EEENS1_25SingleTileBwdLPTSchedulerILb0ELi64ELb0EEEEEEEEEvNT_6ParamsE --------------------------
	.section	.nv.info._ZN7cutlass13device_kernelIN5flash19enable_sm80_to_sm89INS1_16FlashAttnBwdSm80INS1_25CollectiveMainloopBwdSm80ILi1ELi1EN4cute5tupleIJNS5_1CILi64EEES8_NS7_ILi256EEEEEENS_6half_tEfNS_4arch4Sm80ELb1ELb0ELb0ELb0ELb0ELb0ELb0ELb0ELi2ELi4ELi2ELi2ELb0EEENS1_24CollectiveEpilogueBwdGQAISA_fSD_Li256ELb0ELb0EEENS1_25SingleTileBwdLPTSchedulerILb0ELi64ELb0EEEEEEEEEvNT_6ParamsE,"",@"SHT_CUDA_INFO"
	.sectionflags	@""
	.align	4


	//----- nvinfo : EIATTR_CUDA_API_VERSION
	.align		4
        /*0000*/ 	.byte	0x04, 0x37
        /*0002*/ 	.short	(.L_494 - .L_493)
.L_493:
        /*0004*/ 	.word	0x00000082


	//----- nvinfo : EIATTR_KPARAM_INFO
	.align		4
.L_494:
        /*0008*/ 	.byte	0x04, 0x17
        /*000a*/ 	.short	(.L_496 - .L_495)
.L_495:
        /*000c*/ 	.word	0x00000000
        /*0010*/ 	.short	0x0000
        /*0012*/ 	.short	0x0000
        /*0014*/ 	.byte	0x00, 0xf0, 0x41, 0x0a


	//----- nvinfo : EIATTR_SPARSE_MMA_MASK
	.align		4
.L_496:
        /*0018*/ 	.byte	0x03, 0x50
        /*001a*/ 	.short	0x0000


	//----- nvinfo : EIATTR_MAXREG_COUNT
	.align		4
        /*001c*/ 	.byte	0x03, 0x1b
        /*001e*/ 	.short	0x00ff


	//----- nvinfo : EIATTR_MERCURY_ISA_VERSION
	.align		4
        /*0020*/ 	.byte	0x03, 0x5f
        /*0022*/ 	.short	0x0101


	//----- nvinfo : EIATTR_EXIT_INSTR_OFFSETS
	.align		4
        /*0024*/ 	.byte	0x04, 0x1c
        /*0026*/ 	.short	(.L_498 - .L_497)


	//   ....[0]....
.L_497:
        /*0028*/ 	.word	0x00000010


	//----- nvinfo : EIATTR_MAX_THREADS
	.align		4
.L_498:
        /*002c*/ 	.byte	0x04, 0x05
        /*002e*/ 	.short	(.L_500 - .L_499)
.L_499:
        /*0030*/ 	.word	0x00000100
        /*0034*/ 	.word	0x00000001
        /*0038*/ 	.word	0x00000001


	//----- nvinfo : EIATTR_CBANK_PARAM_SIZE
	.align		4
.L_500:
        /*003c*/ 	.byte	0x03, 0x19
        /*003e*/ 	.short	0x0290


	//----- nvinfo : EIATTR_PARAM_CBANK
	.align		4
        /*0040*/ 	.byte	0x04, 0x0a
        /*0042*/ 	.short	(.L_502 - .L_501)
	.align		4
.L_501:
        /*0044*/ 	.word	index@(.nv.constant0._ZN7cutlass13device_kernelIN5flash19enable_sm80_to_sm89INS1_16FlashAttnBwdSm80INS1_25CollectiveMainloopBwdSm80ILi1ELi1EN4cute5tupleIJNS5_1CILi64EEES8_NS7_ILi256EEEEEENS_6half_tEfNS_4arch4Sm80ELb1ELb0ELb0ELb0ELb0ELb0ELb0ELb0ELi2ELi4ELi2ELi2ELb0EEENS1_24CollectiveEpilogueBwdGQAISA_fSD_Li256ELb0ELb0EEENS1_25SingleTileBwdLPTSchedulerILb0ELi64ELb0EEEEEEEEEvNT_6ParamsE)
        /*0048*/ 	.short	0x0210
        /*004a*/ 	.short	0x0290


	//----- nvinfo : EIATTR_SW_WAR
	.align		4
.L_502:
        /*004c*/ 	.byte	0x04, 0x36
        /*004e*/ 	.short	(.L_504 - .L_503)
.L_503:
        /*0050*/ 	.word	0x00000008
.L_504:


//--------------------- .nv.info._ZN7cutlass13device_kernelIN5flash22FlashAttnBwdPreprocessIN4cute5tupleIJNS3_1CILi64EEENS5_ILi256EEEEEENS_6half_tEfNS_4arch4Sm80ELb1ELb0EEEEEvNT_6ParamsE --------------------------
	.section	.nv.info._ZN7cutlass13device_kernelIN5flash22FlashAttnBwdPreprocessIN4cute5tupleIJNS3_1CILi64EEENS5_ILi256EEEEEENS_6half_tEfNS_4arch4Sm80ELb1ELb0EEEEEvNT_6ParamsE,"",@"SHT_CUDA_INFO"
	.sectionflags	@""
	.align	4


	//----- nvinfo : EIATTR_CUDA_API_VERSION
	.align		4
        /*0000*/ 	.byte	0x04, 0x37
        /*0002*/ 	.short	(.L_506 - .L_505)
.L_505:
        /*0004*/ 	.word	0x00000082


	//----- nvinfo : EIATTR_KPARAM_INFO
	.align		4
.L_506:
        /*0008*/ 	.byte	0x04, 0x17
        /*000a*/ 	.short	(.L_508 - .L_507)
.L_507:
        /*000c*/ 	.word	0x00000000
        /*0010*/ 	.short	0x0000
        /*0012*/ 	.short	0x0000
        /*0014*/ 	.byte	0x00, 0xf0, 0xc1, 0x03


	//----- nvinfo : EIATTR_SPARSE_MMA_MASK
	.align		4
.L_508:
        /*0018*/ 	.byte	0x03, 0x50
        /*001a*/ 	.short	0x0000


	//----- nvinfo : EIATTR_MAXREG_COUNT
	.align		4
        /*001c*/ 	.byte	0x03, 0x1b
        /*001e*/ 	.short	0x0080


	//----- nvinfo : EIATTR_MERCURY_ISA_VERSION
	.align		4
        /*0020*/ 	.byte	0x03, 0x5f
        /*0022*/ 	.short	0x0101


	//----- nvinfo : EIATTR_COOP_GROUP_MASK_REGIDS
	.align		4
        /*0024*/ 	.byte	0x04, 0x29
        /*0026*/ 	.short	(.L_510 - .L_509)


	//   ....[0]....
.L_509:
        /*0028*/ 	.word	0xffffffff


	//   ....[1]....
        /*002c*/ 	.word	0xffffffff


	//   ....[2]....
        /*0030*/ 	.word	0xffffffff


	//   ....[3]....
        /*0034*/ 	.word	0xffffffff


	//   ....[4]....
        /*0038*/ 	.word	0xffffffff


	//   ....[5]....
        /*003c*/ 	.word	0xffffffff


	//   ....[6]....
        /*0040*/ 	.word	0xffffffff


	//   ....[7]....
        /*0044*/ 	.word	0xffffffff


	//   ....[8]....
        /*0048*/ 	.word	0xffffffff


	//   ....[9]....
        /*004c*/ 	.word	0xffffffff


	//   ....[10]....
        /*0050*/ 	.word	0xffffffff


	//   ....[11]....
        /*0054*/ 	.word	0xffffffff


	//   ....[12]....
        /*0058*/ 	.word	0xffffffff


	//   ....[13]....
        /*005c*/ 	.word	0xffffffff


	//   ....[14]....
        /*0060*/ 	.word	0xffffffff


	//   ....[15]....
        /*0064*/ 	.word	0xffffffff


	//----- nvinfo : EIATTR_COOP_GROUP_INSTR_OFFSETS
	.align		4
.L_510:
        /*0068*/ 	.byte	0x04, 0x28
        /*006a*/ 	.short	(.L_512 - .L_511)


	//   ....[0]....
.L_511:
        /*006c*/ 	.word	0x00002010


	//   ....[1]....
        /*0070*/ 	.word	0x00002020


	//   ....[2]....
        /*0074*/ 	.word	0x00002030


	//   ....[3]....
        /*0078*/ 	.word	0x00002040


	//   ....[4]....
        /*007c*/ 	.word	0x00002070


	//   ....[5]....
        /*0080*/ 	.word	0x000020a0


	//   ....[6]....
        /*0084*/ 	.word	0x000020d0


	//   ....[7]....
        /*0088*/ 	.word	0x000020f0


	//   ....[8]....
        /*008c*/ 	.word	0x00002140


	//   ....[9]....
        /*0090*/ 	.word	0x00002160


	//   ....[10]....
        /*0094*/ 	.word	0x00002190


	//   ....[11]....
        /*0098*/ 	.word	0x000021b0


	//   ....[12]....
        /*009c*/ 	.word	0x00002260


	//   ....[13]....
        /*00a0*/ 	.word	0x000022a0


	//   ....[14]....
        /*00a4*/ 	.word	0x000022d0


	//   ....[15]....
        /*00a8*/ 	.word	0x000022f0


	//----- nvinfo : EIATTR_EXIT_INSTR_OFFSETS
	.align		4
.L_512:
        /*00ac*/ 	.byte	0x04, 0x1c
        /*00ae*/ 	.short	(.L_514 - .L_513)


	//   ....[0]....
.L_513:
        /*00b0*/ 	.word	0x000028e0


	//   ....[1]....
        /*00b4*/ 	.word	0x00002960


	//----- nvinfo : EIATTR_MAX_THREADS
	.align		4
.L_514:
        /*00b8*/ 	.byte	0x04, 0x05
        /*00ba*/ 	.short	(.L_516 - .L_515)
.L_515:
        /*00bc*/ 	.word	0x00000100
        /*00c0*/ 	.word	0x00000001
        /*00c4*/ 	.word	0x00000001


	//----- nvinfo : EIATTR_CRS_STACK_SIZE
	.align		4
.L_516:
        /*00c8*/ 	.byte	0x04, 0x1e
        /*00ca*/ 	.short	(.L_518 - .L_517)
.L_517:
        /*00cc*/ 	.word	0x00000000


	//----- nvinfo : EIATTR_CBANK_PARAM_SIZE
	.align		4
.L_518:
        /*00d0*/ 	.byte	0x03, 0x19
        /*00d2*/ 	.short	0x00f0


	//----- nvinfo : EIATTR_PARAM_CBANK
	.align		4
        /*00d4*/ 	.byte	0x04, 0x0a
        /*00d6*/ 	.short	(.L_520 - .L_519)
	.align		4
.L_519:
        /*00d8*/ 	.word	index@(.nv.constant0._ZN7cutlass13device_kernelIN5flash22FlashAttnBwdPreprocessIN4cute5tupleIJNS3_1CILi64EEENS5_ILi256EEEEEENS_6half_tEfNS_4arch4Sm80ELb1ELb0EEEEEvNT_6ParamsE)
        /*00dc*/ 	.short	0x0210
        /*00de*/ 	.short	0x00f0


	//----- nvinfo : EIATTR_SW_WAR
	.align		4
.L_520:
        /*00e0*/ 	.byte	0x04, 0x36
        /*00e2*/ 	.short	(.L_522 - .L_521)
.L_521:
        /*00e4*/ 	.word	0x00000008
.L_522:


//--------------------- .nv.info._ZN7cutlass13device_kernelIN5flash19enable_sm80_to_sm89INS1_16FlashAttnBwdSm80INS1_25CollectiveMainloopBwdSm80ILi1ELi1EN4cute5tupleIJNS5_1CILi64EEES8_NS7_ILi256EEEEEENS_6half_tEfNS_4arch4Sm80ELb1ELb0ELb0ELb1ELb0ELb0ELb0ELb0ELi2ELi4ELi2ELi2ELb0EEENS1_21CollectiveEpilogueBwdISA_SB_SD_Li256ELb1ELb0ELi4EEENS1_25SingleTileBwdLPTSchedulerILb1ELi64ELb0EEEEEEEEEvNT_6ParamsE --------------------------
	.section	.nv.info._ZN7cutlass13device_kernelIN5flash19enable_sm80_to_sm89INS1_16FlashAttnBwdSm80INS1_25CollectiveMainloopBwdSm80ILi1ELi1EN4cute5tupleIJNS5_1CILi64EEES8_NS7_ILi256EEEEEENS_6half_tEfNS_4arch4Sm80ELb1ELb0ELb0ELb1ELb0ELb0ELb0ELb0ELi2ELi4ELi2ELi2ELb0EEENS1_21CollectiveEpilogueBwdISA_SB_SD_Li256ELb1ELb0ELi4EEENS1_25SingleTileBwdLPTSchedulerILb1ELi64ELb0EEEEEEEEEvNT_6ParamsE,"",@"SHT_CUDA_INFO"
	.sectionflags	@""
	.align	4


	//----- nvinfo : EIATTR_CUDA_API_VERSION
	.align		4
        /*0000*/ 	.byte	0x04, 0x37
        /*0002*/ 	.short	(.L_524 - .L_523)
.L_523:
        /*0004*/ 	.word	0x00000082


	//----- nvinfo : EIATTR_KPARAM_INFO
	.align		4
.L_524:
        /*0008*/ 	.byte	0x04, 0x17
        /*000a*/ 	.short	(.L_526 - .L_525)
.L_525:
        /*000c*/ 	.word	0x00000000
        /*0010*/ 	.short	0x0000
        /*0012*/ 	.short	0x0000
        /*0014*/ 	.byte	0x00, 0xf0, 0x21, 0x0a


	//----- nvinfo : EIATTR_SPARSE_MMA_MASK
	.align		4
.L_526:
        /*0018*/ 	.byte	0x03, 0x50
        /*001a*/ 	.short	0x0000


	//----- nvinfo : EIATTR_MAXREG_COUNT
	.align		4
        /*001c*/ 	.byte	0x03, 0x1b
        /*001e*/ 	.short	0x00ff


	//----- nvinfo : EIATTR_MERCURY_ISA_VERSION
	.align		4
        /*0020*/ 	.byte	0x03, 0x5f
        /*0022*/ 	.short	0x0101


	//----- nvinfo : EIATTR_EXIT_INSTR_OFFSETS
	.align		4
        /*0024*/ 	.byte	0x04, 0x1c
        /*0026*/ 	.short	(.L_528 - .L_527)


	//   ....[0]....
.L_527:
        /*0028*/ 	.word	0x00000010


	//----- nvinfo : EIATTR_MAX_THREADS
	.align		4
.L_528:
        /*002c*/ 	.byte	0x04, 0x05
        /*002e*/ 	.short	(.L_530 - .L_529)
.L_529:
        /*0030*/ 	.word	0x00000100
        /*0034*/ 	.word	0x00000001
        /*0038*/ 	.word	0x00000001


	//----- nvinfo : EIATTR_CBANK_PARAM_SIZE
	.align		4
.L_530:
        /*003c*/ 	.byte	0x03, 0x19
        /*003e*/ 	.short	0x0288


	//----- nvinfo : EIATTR_PARAM_CBANK
	.align		4
        /*0040*/ 	.byte	0x04, 0x0a
        /*0042*/ 	.short	(.L_532 - .L_531)
	.align		4
.L_531:
        /*0044*/ 	.word	index@(.nv.constant0._ZN7cutlass13device_kernelIN5flash19enable_sm80_to_sm89INS1_16FlashAttnBwdSm80INS1_25CollectiveMainloopBwdSm80ILi1ELi1EN4cute5tupleIJNS5_1CILi64EEES8_NS7_ILi256EEEEEENS_6half_tEfNS_4arch4Sm80ELb1ELb0ELb0ELb1ELb0ELb0ELb0ELb0ELi2ELi4ELi2ELi2ELb0EEENS1_21CollectiveEpilogueBwdISA_SB_SD_Li256ELb1ELb0ELi4EEENS1_25SingleTileBwdLPTSchedulerILb1ELi64ELb0EEEEEEEEEvNT_6ParamsE)
        /*0048*/ 	.short	0x0210
        /*004a*/ 	.short	0x0288


	//----- nvinfo : EIATTR_SW_WAR
	.align		4
.L_532:
        /*004c*/ 	.byte	0x04, 0x36
        /*004e*/ 	.short	(.L_534 - .L_533)
.L_533:
        /*0050*/ 	.word	0x00000008
.L_534:


//--------------------- .nv.info._ZN7cutlass13device_kernelIN5flash32FlashAttnBwdPostprocessConvertdQIN4cute5tupleIJNS3_1CILi64EEENS5_ILi256EEEEEENS_6half_tEfNS_4arch4Sm80ELi256ENS3_8TiledMMAINS3_8MMA_AtomIJNS3_28SM80_16x8x16_F32F16F16F32_TNEEEENS3_6LayoutINS4_IJNS5_ILi2EEENS5_ILi4EEENS5_ILi1EEEEEENS4_IJSJ_SH_NS5_ILi0EEEEEEEENS4_IJNS5_ILi32EEES6_NS5_ILi16EEEEEEEELb0EEEEEvNT_6ParamsE --------------------------
	.section	.nv.info._ZN7cutlass13device_kernelIN5flash32FlashAttnBwdPostprocessConvertdQIN4cute5tupleIJNS3_1CILi64EEENS5_ILi256EEEEEENS_6half_tEfNS_4arch4Sm80ELi256ENS3_8TiledMMAINS3_8MMA_AtomIJNS3_28SM80_16x8x16_F32F16F16F32_TNEEEENS3_6LayoutINS4_IJNS5_ILi2EEENS5_ILi4EEENS5_ILi1EEEEEENS4_IJSJ_SH_NS5_ILi0EEEEEEEENS4_IJNS5_ILi32EEES6_NS5_ILi16EEEEEEEELb0EEEEEvNT_6ParamsE,"",@"SHT_CUDA_INFO"
	.sectionflags	@""
	.align	4


	//----- nvinfo : EIATTR_CUDA_API_VERSION
	.align		4
        /*0000*/ 	.byte	0x04, 0x37
        /*0002*/ 	.short	(.L_536 - .L_535)
.L_535:
        /*0004*/ 	.word	0x00000082


	//----- nvinfo : EIATTR_KPARAM_INFO
	.align		4
.L_536:
        /*0008*/ 	.byte	0x04, 0x17
        /*000a*/ 	.short	(.L_538 - .L_537)
.L_537:
        /*000c*/ 	.word	0x00000000
        /*0010*/ 	.short	0x0000
        /*0012*/ 	.short	0x0000
        /*0014*/ 	.byte	0x00, 0xf0, 0xc1, 0x01


	//----- nvinfo : EIATTR_SPARSE_MMA_MASK
	.align		4
.L_538:
        /*0018*/ 	.byte	0x03, 0x50
        /*001a*/ 	.short	0x0000


	//----- nvinfo : EIATTR_MAXREG_COUNT
	.align		4
        /*001c*/ 	.byte	0x03, 0x1b
        /*001e*/ 	.short	0x0080


	//----- nvinfo : EIATTR_NUM_BARRIERS
	.align		4
        /*0020*/ 	.byte	0x02, 0x4c
        /*0022*/ 	.byte	0x01
	.zero		1


	//----- nvinfo : EIATTR_MERCURY_ISA_VERSION
	.align		4
        /*0024*/ 	.byte	0x03, 0x5f
        /*0026*/ 	.short	0x0101


	//----- nvinfo : EIATTR_EXIT_INSTR_OFFSETS
	.align		4
        /*0028*/ 	.byte	0x04, 0x1c
        /*002a*/ 	.short	(.L_540 - .L_539)


	//   ....[0]....
.L_539:
        /*002c*/ 	.word	0x000001b0


	//   ....[1]....
        /*0030*/ 	.word	0x00001f00


	//   ....[2]....
        /*0034*/ 	.word	0x00001fd0


	//----- nvinfo : EIATTR_MAX_THREADS
	.align		4
.L_540:
        /*0038*/ 	.byte	0x04, 0x05
        /*003a*/ 	.short	(.L_542 - .L_541)
.L_541:
        /*003c*/ 	.word	0x00000100
        /*0040*/ 	.word	0x00000001
        /*0044*/ 	.word	0x00000001


	//----- nvinfo : EIATTR_CRS_STACK_SIZE
	.align		4
.L_542:
        /*0048*/ 	.byte	0x04, 0x1e
        /*004a*/ 	.short	(.L_544 - .L_543)
.L_543:
        /*004c*/ 	.word	0x00000000


	//----- nvinfo : EIATTR_CBANK_PARAM_SIZE
	.align		4
.L_544:
        /*0050*/ 	.byte	0x03, 0x19
        /*0052*/ 	.short	0x0070


	//----- nvinfo : EIATTR_PARAM_CBANK
	.align		4
        /*0054*/ 	.byte	0x04, 0x0a
        /*0056*/ 	.short	(.L_546 - .L_545)
	.align		4
.L_545:
        /*0058*/ 	.word	index@(.nv.constant0._ZN7cutlass13device_kernelIN5flash32FlashAttnBwdPostprocessConvertdQIN4cute5tupleIJNS3_1CILi64EEENS5_ILi256EEEEEENS_6half_tEfNS_4arch4Sm80ELi256ENS3_8TiledMMAINS3_8MMA_AtomIJNS3_28SM80_16x8x16_F32F16F16F32_TNEEEENS3_6LayoutINS4_IJNS5_ILi2EEENS5_ILi4EEENS5_ILi1EEEEEENS4_IJSJ_SH_NS5_ILi0EEEEEEEENS4_IJNS5_ILi32EEES6_NS5_ILi16EEEEEEEELb0EEEEEvNT_6ParamsE)
        /*005c*/ 	.short	0x0210
        /*005e*/ 	.short	0x0070


	//----- nvinfo : EIATTR_SW_WAR
	.align		4
.L_546:
        /*0060*/ 	.byte	0x04, 0x36
        /*0062*/ 	.short	(.L_548 - .L_547)
.L_547:
        /*0064*/ 	.word	0x00000008
.L_548:


//--------------------- .nv.info._ZN7cutlass13device_kernelIN5flash19enable_sm80_to_sm89INS1_16FlashAttnBwdSm80INS1_25CollectiveMainloopBwdSm80ILi1ELi1EN4cute5tupleIJNS5_1CILi64EEES8_NS7_ILi256EEEEEENS_6half_tEfNS_4arch4Sm80ELb1ELb0ELb0ELb1ELb0ELb0ELb0ELb0ELi2ELi4ELi2ELi2ELb0EEENS1_24CollectiveEpilogueBwdGQAISA_fSD_Li256ELb1ELb0EEENS1_25SingleTileBwdLPTSchedulerILb1ELi64ELb0EEEEEEEEEvNT_6ParamsE --------------------------
	.section	.nv.info._ZN7cutlass13device_kernelIN5flash19enable_sm80_to_sm89INS1_16FlashAttnBwdSm80INS1_25CollectiveMainloopBwdSm80ILi1ELi1EN4cute5tupleIJNS5_1CILi64EEES8_NS7_ILi256EEEEEENS_6half_tEfNS_4arch4Sm80ELb1ELb0ELb0ELb1ELb0ELb0ELb0ELb0ELi2ELi4ELi2ELi2ELb0EEENS1_24CollectiveEpilogueBwdGQAISA_fSD_Li256ELb1ELb0EEENS1_25SingleTileBwdLPTSchedulerILb1ELi64ELb0EEEEEEEEEvNT_6ParamsE,"",@"SHT_CUDA_INFO"
	.sectionflags	@""
	.align	4


	//----- nvinfo : EIATTR_CUDA_API_VERSION
	.align		4
        /*0000*/ 	.byte	0x04, 0x37
        /*0002*/ 	.short	(.L_550 - .L_549)
.L_549:
        /*0004*/ 	.word	0x00000082


	//----- nvinfo : EIATTR_KPARAM_INFO
	.align		4
.L_550:
        /*0008*/ 	.byte	0x04, 0x17
        /*000a*/ 	.short	(.L_552 - .L_551)
.L_551:
        /*000c*/ 	.word	0x00000000
        /*0010*/ 	.short	0x0000
        /*0012*/ 	.short	0x0000
        /*0014*/ 	.byte	0x00, 0xf0, 0x41, 0x0a


	//----- nvinfo : EIATTR_SPARSE_MMA_MASK
	.align		4
.L_552:
        /*0018*/ 	.byte	0x03, 0x50
        /*001a*/ 	.short	0x0000


	//----- nvinfo : EIATTR_MAXREG_COUNT
	.align		4
        /*001c*/ 	.byte	0x03, 0x1b
        /*001e*/ 	.short	0x00ff


	//----- nvinfo : EIATTR_MERCURY_ISA_VERSION
	.align		4
        /*0020*/ 	.byte	0x03, 0x5f
        /*0022*/ 	.short	0x0101


	//----- nvinfo : EIATTR_EXIT_INSTR_OFFSETS
	.align		4
        /*0024*/ 	.byte	0x04, 0x1c
        /*0026*/ 	.short	(.L_554 - .L_553)


	//   ....[0]....
.L_553:
        /*0028*/ 	.word	0x00000010


	//----- nvinfo : EIATTR_MAX_THREADS
	.align		4
.L_554:
        /*002c*/ 	.byte	0x04, 0x05
        /*002e*/ 	.short	(.L_556 - .L_555)
.L_555:
        /*0030*/ 	.word	0x00000100
        /*0034*/ 	.word	0x00000001
        /*0038*/ 	.word	0x00000001


	//----- nvinfo : EIATTR_CBANK_PARAM_SIZE
	.align		4
.L_556:
        /*003c*/ 	.byte	0x03, 0x19
        /*003e*/ 	.short	0x0290


	//----- nvinfo : EIATTR_PARAM_CBANK
	.align		4
        /*0040*/ 	.byte	0x04, 0x0a
        /*0042*/ 	.short	(.L_558 - .L_557)
	.align		4
.L_557:
        /*0044*/ 	.word	index@(.nv.constant0._ZN7cutlass13device_kernelIN5flash19enable_sm80_to_sm89INS1_16FlashAttnBwdSm80INS1_25CollectiveMainloopBwdSm80ILi1ELi1EN4cute5tupleIJNS5_1CILi64EEES8_NS7_ILi256EEEEEENS_6half_tEfNS_4arch4Sm80ELb1ELb0ELb0ELb1ELb0ELb0ELb0ELb0ELi2ELi4ELi2ELi2ELb0EEENS1_24CollectiveEpilogueBwdGQAISA_fSD_Li256ELb1ELb0EEENS1_25SingleTileBwdLPTSchedulerILb1ELi64ELb0EEEEEEEEEvNT_6ParamsE)
        /*0048*/ 	.short	0x0210
        /*004a*/ 	.short	0x0290


	//----- nvinfo : EIATTR_SW_WAR
	.align		4
.L_558:
        /*004c*/ 	.byte	0x04, 0x36
        /*004e*/ 	.short	(.L_560 - .L_559)
.L_559:
        /*0050*/ 	.word	0x00000008
.L_560:


//--------------------- .nv.info._ZN7cutlass13device_kernelIN5flash22FlashAttnBwdPreprocessIN4cute5tupleIJNS3_1CILi64EEENS5_ILi256EEEEEENS_6half_tEfNS_4arch4Sm80ELb1ELb1EEEEEvNT_6ParamsE --------------------------
	.section	.nv.info._ZN7cutlass13device_kernelIN5flash22FlashAttnBwdPreprocessIN4cute5tupleIJNS3_1CILi64EEENS5_ILi256EEEEEENS_6half_tEfNS_4arch4Sm80ELb1ELb1EEEEEvNT_6ParamsE,"",@"SHT_CUDA_INFO"
	.sectionflags	@""
	.align	4


	//----- nvinfo : EIATTR_CUDA_API_VERSION
	.align		4
        /*0000*/ 	.byte	0x04, 0x37
        /*0002*/ 	.short	(.L_562 - .L_561)
.L_561:
        /*0004*/ 	.word	0x00000082


	//----- nvinfo : EIATTR_KPARAM_INFO
	.align		4
.L_562:
        /*0008*/ 	.byte	0x04, 0x17
        /*000a*/ 	.short	(.L_564 - .L_563)
.L_563:
        /*000c*/ 	.word	0x00000000
        /*0010*/ 	.short	0x0000
        /*0012*/ 	.short	0x0000
        /*0014*/ 	.byte	0x00, 0xf0, 0xc1, 0x03


	//----- nvinfo : EIATTR_SPARSE_MMA_MASK
	.align		4
.L_564:
        /*0018*/ 	.byte	0x03, 0x50
        /*001a*/ 	.short	0x0000


	//----- nvinfo : EIATTR_MAXREG_COUNT
	.align		4
        /*001c*/ 	.byte	0x03, 0x1b
        /*001e*/ 	.short	0x0080


	//----- nvinfo : EIATTR_MERCURY_ISA_VERSION
	.align		4
        /*0020*/ 	.byte	0x03, 0x5f
        /*0022*/ 	.short	0x0101


	//----- nvinfo : EIATTR_COOP_GROUP_MASK_REGIDS
	.align		4
        /*0024*/ 	.byte	0x04, 0x29
        /*0026*/ 	.short	(.L_566 - .L_565)


	//   ....[0]....
.L_565:
        /*0028*/ 	.word	0xffffffff


	//   ....[1]....
        /*002c*/ 	.word	0xffffffff


	//   ....[2]....
        /*0030*/ 	.word	0xffffffff


	//   ....[3]....
        /*0034*/ 	.word	0xffffffff


	//   ....[4]....
        /*0038*/ 	.word	0xffffffff


	//   ....[5]....
        /*003c*/ 	.word	0xffffffff


	//   ....[6]....
        /*0040*/ 	.word	0xffffffff


	//   ....[7]....
        /*0044*/ 	.word	0xffffffff


	//   ....[8]....
        /*0048*/ 	.word	0xffffffff


	//   ....[9]....
        /*004c*/ 	.word	0xffffffff


	//   ....[10]....
        /*0050*/ 	.word	0xffffffff


	//   ....[11]....
        /*0054*/ 	.word	0xffffffff


	//   ....[12]....
        /*0058*/ 	.word	0xffffffff


	//   ....[13]....
        /*005c*/ 	.word	0xffffffff


	//   ....[14]....
        /*0060*/ 	.word	0xffffffff


	//   ....[15]....
        /*0064*/ 	.word	0xffffffff


	//----- nvinfo : EIATTR_COOP_GROUP_INSTR_OFFSETS
	.align		4
.L_566:
        /*0068*/ 	.byte	0x04, 0x28
        /*006a*/ 	.short	(.L_568 - .L_567)


	//   ....[0]....
.L_567:
        /*006c*/ 	.word	0x000028c0


	//   ....[1]....
        /*0070*/ 	.word	0x000028d0


	//   ....[2]....
        /*0074*/ 	.word	0x000028e0


	//   ....[3]....
        /*0078*/ 	.word	0x000028f0


	//   ....[4]....
        /*007c*/ 	.word	0x00002920


	//   ....[5]....
        /*0080*/ 	.word	0x00002940


	//   ....[6]....
        /*0084*/ 	.word	0x00002960


	//   ....[7]....
        /*0088*/ 	.word	0x00002970


	//   ....[8]....
        /*008c*/ 	.word	0x000029b0


	//   ....[9]....
        /*0090*/ 	.word	0x000029d0


	//   ....[10]....
        /*0094*/ 	.word	0x000029e0


	//   ....[11]....
        /*0098*/ 	.word	0x000029f0


	//   ....[12]....
        /*009c*/ 	.word	0x00002a50


	//   ....[13]....
        /*00a0*/ 	.word	0x00002a80


	//   ....[14]....
        /*00a4*/ 	.word	0x00002aa0


	//   ....[15]....
        /*00a8*/ 	.word	0x00002ac0


	//----- nvinfo : EIATTR_EXIT_INSTR_OFFSETS
	.align		4
.L_568:
        /*00ac*/ 	.byte	0x04, 0x1c
        /*00ae*/ 	.short	(.L_570 - .L_569)


	//   ....[0]....
.L_569:
        /*00b0*/ 	.word	0x00000320


	//   ....[1]....
        /*00b4*/ 	.word	0x00003270


	//   ....[2]....
        /*00b8*/ 	.word	0x00003310


	//----- nvinfo : EIATTR_MAX_THREADS
	.align		4
.L_570:
        /*00bc*/ 	.byte	0x04, 0x05
        /*00be*/ 	.short	(.L_572 - .L_571)
.L_571:
        /*00c0*/ 	.word	0x00000100
        /*00c4*/ 	.word	0x00000001
        /*00c8*/ 	.word	0x00000001


	//----- nvinfo : EIATTR_CRS_STACK_SIZE
	.align		4
.L_572:
        /*00cc*/ 	.byte	0x04, 0x1e
        /*00ce*/ 	.short	(.L_574 - .L_573)
.L_573:
        /*00d0*/ 	.word	0x00000000


	//----- nvinfo : EIATTR_CBANK_PARAM_SIZE
	.align		4
.L_574:
        /*00d4*/ 	.byte	0x03, 0x19
        /*00d6*/ 	.short	0x00f0


	//----- nvinfo : EIATTR_PARAM_CBANK
	.align		4
        /*00d8*/ 	.byte	0x04, 0x0a
        /*00da*/ 	.short	(.L_576 - .L_575)
	.align		4
.L_575:
        /*00dc*/ 	.word	index@(.nv.constant0._ZN7cutlass13device_kernelIN5flash22FlashAttnBwdPreprocessIN4cute5tupleIJNS3_1CILi64EEENS5_ILi256EEEEEENS_6half_tEfNS_4arch4Sm80ELb1ELb1EEEEEvNT_6ParamsE)
        /*00e0*/ 	.short	0x0210
        /*00e2*/ 	.short	0x00f0


	//----- nvinfo : EIATTR_SW_WAR
	.align		4
.L_576:
        /*00e4*/ 	.byte	0x04, 0x36
        /*00e6*/ 	.short	(.L_578 - .L_577)
.L_577:
        /*00e8*/ 	.word	0x00000008
.L_578:


//--------------------- .nv.callgraph             --------------------------
	.section	.nv.callgraph,"",@"SHT_CUDA_CALLGRAPH"
	.align	4
	.sectionentsize	8
	.align		4
        /*0000*/ 	.word	0x00000000
	.align		4
        /*0004*/ 	.word	0xffffffff
	.align		4
        /*0008*/ 	.word	0x00000000
	.align		4
        /*000c*/ 	.word	0xfffffffe
	.align		4
        /*0010*/ 	.word	0x00000000
	.align		4
        /*0014*/ 	.word	0xfffffffd
	.align		4
        /*0018*/ 	.word	0x00000000
	.align		4
        /*001c*/ 	.word	0xfffffffc


//--------------------- .nv.constant4             --------------------------
	.section	.nv.constant4,"a",@progbits
	.align	8
	.align		8
.nv.constant4:
        /*0000*/ 	.dword	_ZN66_INTERNAL_16e508ea_30_flash_bwd_hdim256_fp16_sm80_cu_49158569_28474cuda3std3__45__cpo5beginE
	.align		8
        /*0008*/ 	.dword	_ZN66_INTERNAL_16e508ea_30_flash_bwd_hdim256_fp16_sm80_cu_49158569_28474cuda3std3__45__cpo3endE
	.align		8
        /*0010*/ 	.dword	_ZN66_INTERNAL_16e508ea_30_flash_bwd_hdim256_fp16_sm80_cu_49158569_28474cuda3std3__45__cpo6cbeginE
	.align		8
        /*0018*/ 	.dword	_ZN66_INTERNAL_16e508ea_30_flash_bwd_hdim256_fp16_sm80_cu_49158569_28474cuda3std3__45__cpo4cendE
	.align		8
        /*0020*/ 	.dword	_ZN66_INTERNAL_16e508ea_30_flash_bwd_hdim256_fp16_sm80_cu_49158569_28474cuda3std3__468_GLOBAL__N__16e508ea_30_flash_bwd_hdim256_fp16_sm80_cu_49158569_28476ignoreE
	.align		8
        /*0028*/ 	.dword	_ZN66_INTERNAL_16e508ea_30_flash_bwd_hdim256_fp16_sm80_cu_49158569_28474cuda3std3__419piecewise_constructE
	.align		8
        /*0030*/ 	.dword	_ZN66_INTERNAL_16e508ea_30_flash_bwd_hdim256_fp16_sm80_cu_49158569_28474cuda3std3__48in_placeE
	.align		8
        /*0038*/ 	.dword	_ZN66_INTERNAL_16e508ea_30_flash_bwd_hdim256_fp16_sm80_cu_49158569_28474cuda3std6ranges3__45__cpo4swapE
	.align		8
        /*0040*/ 	.dword	_ZN66_INTERNAL_16e508ea_30_flash_bwd_hdim256_fp16_sm80_cu_49158569_28474cuda3std6ranges3__45__cpo9iter_moveE
	.align		8
        /*0048*/ 	.dword	_ZN66_INTERNAL_16e508ea_30_flash_bwd_hdim256_fp16_sm80_cu_49158569_28474cute7productE
	.align		8
        /*0050*/ 	.dword	_ZN66_INTERNAL_16e508ea_30_flash_bwd_hdim256_fp16_sm80_cu_49158569_28474cute1_E


//--------------------- .text._ZN7cutlass13device_kernelIN5flash19enable_sm80_to_sm89INS1_16FlashAttnBwdSm80INS1_25CollectiveMainloopBwdSm80ILi1ELi1EN4cute5tupleIJNS5_1CILi32EEENS7_ILi64EEENS7_ILi256EEEEEENS_6half_tEfNS_4arch4Sm80ELb0ELb0ELb0ELb0ELb0ELb0ELb0ELb0ELi2ELi2ELi2ELi1ELb1EEENS1_21CollectiveEpilogueBwdISB_SC_SE_Li256ELb0ELb0ELi4EEENS1_19SingleTileSchedulerILb0ELb0ELb0ELi64EEEEEEEEEvNT_6ParamsE --------------------------
	.section	.text._ZN7cutlass13device_kernelIN5flash19enable_sm80_to_sm89INS1_16FlashAttnBwdSm80INS1_25CollectiveMainloopBwdSm80ILi1ELi1EN4cute5tupleIJNS5_1CILi32EEENS7_ILi64EEENS7_ILi256EEEEEENS_6half_tEfNS_4arch4Sm80ELb0ELb0ELb0ELb0ELb0ELb0ELb0ELb0ELi2ELi2ELi2ELi1ELb1EEENS1_21CollectiveEpilogueBwdISB_SC_SE_Li256ELb0ELb0ELi4EEENS1_19SingleTileSchedulerILb0ELb0ELb0ELi64EEEEEEEEEvNT_6ParamsE,"ax",@progbits
	.align	128
.text._ZN7cutlass13device_kernelIN5flash19enable_sm80_to_sm89INS1_16FlashAttnBwdSm80INS1_25CollectiveMainloopBwdSm80ILi1ELi1EN4cute5tupleIJNS5_1CILi32EEENS7_ILi64EEENS7_ILi256EEEEEENS_6half_tEfNS_4arch4Sm80ELb0ELb0ELb0ELb0ELb0ELb0ELb0ELb0ELi2ELi2ELi2ELi1ELb1EEENS1_21CollectiveEpilogueBwdISB_SC_SE_Li256ELb0ELb0ELi4EEENS1_19SingleTileSchedulerILb0ELb0ELb0ELi64EEEEEEEEEvNT_6ParamsE:
        .type           _ZN7cutlass13device_kernelIN5flash19enable_sm80_to_sm89INS1_16FlashAttnBwdSm80INS1_25CollectiveMainloopBwdSm80ILi1ELi1EN4cute5tupleIJNS5_1CILi32EEENS7_ILi64EEENS7_ILi256EEEEEENS_6half_tEfNS_4arch4Sm80ELb0ELb0ELb0ELb0ELb0ELb0ELb0ELb0ELi2ELi2ELi2ELi1ELb1EEENS1_21CollectiveEpilogueBwdISB_SC_SE_Li256ELb0ELb0ELi4EEENS1_19SingleTileSchedulerILb0ELb0ELb0ELi64EEEEEEEEEvNT_6ParamsE,@function
        .size           _ZN7cutlass13device_kernelIN5flash19enable_sm80_to_sm89INS1_16FlashAttnBwdSm80INS1_25CollectiveMainloopBwdSm80ILi1ELi1EN4cute5tupleIJNS5_1CILi32EEENS7_ILi64EEENS7_ILi256EEEEEENS_6half_tEfNS_4arch4Sm80ELb0ELb0ELb0ELb0ELb0ELb0ELb0ELb0ELi2ELi2ELi2ELi1ELb1EEENS1_21CollectiveEpilogueBwdISB_SC_SE_Li256ELb0ELb0ELi4EEENS1_19SingleTileSchedulerILb0ELb0ELb0ELi64EEEEEEEEEvNT_6ParamsE,(.L_x_126 - _ZN7cutlass13device_kernelIN5flash19enable_sm80_to_sm89INS1_16FlashAttnBwdSm80INS1_25CollectiveMainloopBwdSm80ILi1ELi1EN4cute5tupleIJNS5_1CILi32EEENS7_ILi64EEENS7_ILi256EEEEEENS_6half_tEfNS_4arch4Sm80ELb0ELb0ELb0ELb0ELb0ELb0ELb0ELb0ELi2ELi2ELi2ELi1ELb1EEENS1_21CollectiveEpilogueBwdISB_SC_SE_Li256ELb0ELb0ELi4EEENS1_19SingleTileSchedulerILb0ELb0ELb0ELi64EEEEEEEEEvNT_6ParamsE)
        .other          _ZN7cutlass13device_kernelIN5flash19enable_sm80_to_sm89INS1_16FlashAttnBwdSm80INS1_25CollectiveMainloopBwdSm80ILi1ELi1EN4cute5tupleIJNS5_1CILi32EEENS7_ILi64EEENS7_ILi256EEEEEENS_6half_tEfNS_4arch4Sm80ELb0ELb0ELb0ELb0ELb0ELb0ELb0ELb0ELi2ELi2ELi2ELi1ELb1EEENS1_21CollectiveEpilogueBwdISB_SC_SE_Li256ELb0ELb0ELi4EEENS1_19SingleTileSchedulerILb0ELb0ELb0ELi64EEEEEEEEEvNT_6ParamsE,@"STO_CUDA_ENTRY STV_DEFAULT"
_ZN7cutlass13device_kernelIN5flash19enable_sm80_to_sm89INS1_16FlashAttnBwdSm80INS1_25CollectiveMainloopBwdSm80ILi1ELi1EN4cute5tupleIJNS5_1CILi32EEENS7_ILi64EEENS7_ILi256EEEEEENS_6half_tEfNS_4arch4Sm80ELb0ELb0ELb0ELb0ELb0ELb0ELb0ELb0ELi2ELi2ELi2ELi1ELb1EEENS1_21CollectiveEpilogueBwdISB_SC_SE_Li256ELb0ELb0ELi4EEENS1_19SingleTileSchedulerILb0ELb0ELb0ELi64EEEEEEEEEvNT_6ParamsE:
[----:B------:R-:W-:Y:S01]  /*0000*/  LDC R1, c[0x0][0x28] ;  /* 0x00000a00ff017b82 */ /* 0x000fe20000000800 */
[----:B------:R-:W-:Y:S05]  /*0010*/  EXIT ;  /* 0x000000000000794d */ /* 0x000fea0003800000 */
.L_x_0:
[----:B------:R-:W-:-:S00]  /*0020*/  BRA `(.L_x_0) ;  /* 0xfffffffc00fc7947 */ /* 0x000fc0000383ffff */
[----:B------:R-:W-:-:S00]  /*0030*/  NOP ;  /* 0x0000000000007918 */ /* 0x000fc00000000000 */
        /* <DEDUP_REMOVED lines=12> */
.L_x_126:


//--------------------- .text._ZN7cutlass13device_kernelIN5flash19enable_sm80_to_sm89INS1_16FlashAttnBwdSm80INS1_25CollectiveMainloopBwdSm80ILi1ELi1EN4cute5tupleIJNS5_1CILi32EEENS7_ILi64EEENS7_ILi256EEEEEENS_6half_tEfNS_4arch4Sm80ELb0ELb0ELb0ELb0ELb0ELb0ELb0ELb0ELi2ELi2ELi2ELi1ELb1EEENS1_24CollectiveEpilogueBwdGQAISB_fSE_Li256ELb0ELb0EEENS1_19SingleTileSchedulerILb0ELb0ELb0ELi64EEEEEEEEEvNT_6ParamsE --------------------------
	.section	.text._ZN7cutlass13device_kernelIN5flash19enable_sm80_to_sm89INS1_16FlashAttnBwdSm80INS1_25CollectiveMainloopBwdSm80ILi1ELi1EN4cute5tupleIJNS5_1CILi32EEENS7_ILi64EEENS7_ILi256EEEEEENS_6half_tEfNS_4arch4Sm80ELb0ELb0ELb0ELb0ELb0ELb0ELb0ELb0ELi2ELi2ELi2ELi1ELb1EEENS1_24CollectiveEpilogueBwdGQAISB_fSE_Li256ELb0ELb0EEENS1_19SingleTileSchedulerILb0ELb0ELb0ELi64EEEEEEEEEvNT_6ParamsE,"ax",@progbits
	.align	128
.text._ZN7cutlass13device_kernelIN5flash19enable_sm80_to_sm89INS1_16FlashAttnBwdSm80INS1_25CollectiveMainloopBwdSm80ILi1ELi1EN4cute5tupleIJNS5_1CILi32EEENS7_ILi64EEENS7_ILi256EEEEEENS_6half_tEfNS_4arch4Sm80ELb0ELb0ELb0ELb0ELb0ELb0ELb0ELb0ELi2ELi2ELi2ELi1ELb1EEENS1_24CollectiveEpilogueBwdGQAISB_fSE_Li256ELb0ELb0EEENS1_19SingleTileSchedulerILb0ELb0ELb0ELi64EEEEEEEEEvNT_6ParamsE:
        .type           _ZN7cutlass13device_kernelIN5flash19enable_sm80_to_sm89INS1_16FlashAttnBwdSm80INS1_25CollectiveMainloopBwdSm80ILi1ELi1EN4cute5tupleIJNS5_1CILi32EEENS7_ILi64EEENS7_ILi256EEEEEENS_6half_tEfNS_4arch4Sm80ELb0ELb0ELb0ELb0ELb0ELb0ELb0ELb0ELi2ELi2ELi2ELi1ELb1EEENS1_24CollectiveEpilogueBwdGQAISB_fSE_Li256ELb0ELb0EEENS1_19SingleTileSchedulerILb0ELb0ELb0ELi64EEEEEEEEEvNT_6ParamsE,@function
        .size           _ZN7cutlass13device_kernelIN5flash19enable_sm80_to_sm89INS1_16FlashAttnBwdSm80INS1_25CollectiveMainloopBwdSm80ILi1ELi1EN4cute5tupleIJNS5_1CILi32EEENS7_ILi64EEENS7_ILi256EEEEEENS_6half_tEfNS_4arch4Sm80ELb0ELb0ELb0ELb0ELb0ELb0ELb0ELb0ELi2ELi2ELi2ELi1ELb1EEENS1_24CollectiveEpilogueBwdGQAISB_fSE_Li256ELb0ELb0EEENS1_19SingleTileSchedulerILb0ELb0ELb0ELi64EEEEEEEEEvNT_6ParamsE,(.L_x_127 - _ZN7cutlass13device_kernelIN5flash19enable_sm80_to_sm89INS1_16FlashAttnBwdSm80INS1_25CollectiveMainloopBwdSm80ILi1ELi1EN4cute5tupleIJNS5_1CILi32EEENS7_ILi64EEENS7_ILi256EEEEEENS_6half_tEfNS_4arch4Sm80ELb0ELb0ELb0ELb0ELb0ELb0ELb0ELb0ELi2ELi2ELi2ELi1ELb1EEENS1_24CollectiveEpilogueBwdGQAISB_fSE_Li256ELb0ELb0EEENS1_19SingleTileSchedulerILb0ELb0ELb0ELi64EEEEEEEEEvNT_6ParamsE)
        .other          _ZN7cutlass13device_kernelIN5flash19enable_sm80_to_sm89INS1_16FlashAttnBwdSm80INS1_25CollectiveMainloopBwdSm80ILi1ELi1EN4cute5tupleIJNS5_1CILi32EEENS7_ILi64EEENS7_ILi256EEEEEENS_6half_tEfNS_4arch4Sm80ELb0ELb0ELb0ELb0ELb0ELb0ELb0ELb0ELi2ELi2ELi2ELi1ELb1EEENS1_24CollectiveEpilogueBwdGQAISB_fSE_Li256ELb0ELb0EEENS1_19SingleTileSchedulerILb0ELb0ELb0ELi64EEEEEEEEEvNT_6ParamsE,@"STO_CUDA_ENTRY STV_DEFAULT"
_ZN7cutlass13device_kernelIN5flash19enable_sm80_to_sm89INS1_16FlashAttnBwdSm80INS1_25CollectiveMainloopBwdSm80ILi1ELi1EN4cute5tupleIJNS5_1CILi32EEENS7_ILi64EEENS7_ILi256EEEEEENS_6half_tEfNS_4arch4Sm80ELb0ELb0ELb0ELb0ELb0ELb0ELb0ELb0ELi2ELi2ELi2ELi1ELb1EEENS1_24CollectiveEpilogueBwdGQAISB_fSE_Li256ELb0ELb0EEENS1_19SingleTileSchedulerILb0ELb0ELb0ELi64EEEEEEEEEvNT_6ParamsE:
[----:B------:R-:W-:Y:S01]  /*0000*/  LDC R1, c[0x0][0x28] ;  /* 0x00000a00ff017b82 */ /* 0x000fe20000000800 */
[----:B------:R-:W-:Y:S05]  /*0010*/  EXIT ;  /* 0x000000000000794d */ /* 0x000fea0003800000 */
.L_x_1:
        /* <DEDUP_REMOVED lines=14> */
.L_x_127:


//--------------------- .text._ZN7cutlass13device_kernelIN5flash19enable_sm80_to_sm89INS1_16FlashAttnBwdSm80INS1_25CollectiveMainloopBwdSm80ILi1ELi1EN4cute5tupleIJNS5_1CILi32EEENS7_ILi64EEENS7_ILi256EEEEEENS_6half_tEfNS_4arch4Sm80ELb0ELb0ELb0ELb1ELb0ELb0ELb0ELb0ELi2ELi2ELi2ELi1ELb1EEENS1_21CollectiveEpilogueBwdISB_SC_SE_Li256ELb1ELb0ELi4EEENS1_19SingleTileSchedulerILb1ELb0ELb0ELi64EEEEEEEEEvNT_6ParamsE --------------------------
	.section	.text._ZN7cutlass13device_kernelIN5flash19enable_sm80_to_sm89INS1_16FlashAttnBwdSm80INS1_25CollectiveMainloopBwdSm80ILi1ELi1EN4cute5tupleIJNS5_1CILi32EEENS7_ILi64EEENS7_ILi256EEEEEENS_6half_tEfNS_4arch4Sm80ELb0ELb0ELb0ELb1ELb0ELb0ELb0ELb0ELi2ELi2ELi2ELi1ELb1EEENS1_21CollectiveEpilogueBwdISB_SC_SE_Li256ELb1ELb0ELi4EEENS1_19SingleTileSchedulerILb1ELb0ELb0ELi64EEEEEEEEEvNT_6ParamsE,"ax",@progbits
	.align	128
.text._ZN7cutlass13device_kernelIN5flash19enable_sm80_to_sm89INS1_16FlashAttnBwdSm80INS1_25CollectiveMainloopBwdSm80ILi1ELi1EN4cute5tupleIJNS5_1CILi32EEENS7_ILi64EEENS7_ILi256EEEEEENS_6half_tEfNS_4arch4Sm80ELb0ELb0ELb0ELb1ELb0ELb0ELb0ELb0ELi2ELi2ELi2ELi1ELb1EEENS1_21CollectiveEpilogueBwdISB_SC_SE_Li256ELb1ELb0ELi4EEENS1_19SingleTileSchedulerILb1ELb0ELb0ELi64EEEEEEEEEvNT_6ParamsE:
        .type           _ZN7cutlass13device_kernelIN5flash19enable_sm80_to_sm89INS1_16FlashAttnBwdSm80INS1_25CollectiveMainloopBwdSm80ILi1ELi1EN4cute5tupleIJNS5_1CILi32EEENS7_ILi64EEENS7_ILi256EEEEEENS_6half_tEfNS_4arch4Sm80ELb0ELb0ELb0ELb1ELb0ELb0ELb0ELb0ELi2ELi2ELi2ELi1ELb1EEENS1_21CollectiveEpilogueBwdISB_SC_SE_Li256ELb1ELb0ELi4EEENS1_19SingleTileSchedulerILb1ELb0ELb0ELi64EEEEEEEEEvNT_6ParamsE,@function
        .size           _ZN7cutlass13device_kernelIN5flash19enable_sm80_to_sm89INS1_16FlashAttnBwdSm80INS1_25CollectiveMainloopBwdSm80ILi1ELi1EN4cute5tupleIJNS5_1CILi32EEENS7_ILi64EEENS7_ILi256EEEEEENS_6half_tEfNS_4arch4Sm80ELb0ELb0ELb0ELb1ELb0ELb0ELb0ELb0ELi2ELi2ELi2ELi1ELb1EEENS1_21CollectiveEpilogueBwdISB_SC_SE_Li256ELb1ELb0ELi4EEENS1_19SingleTileSchedulerILb1ELb0ELb0ELi64EEEEEEEEEvNT_6ParamsE,(.L_x_128 - _ZN7cutlass13device_kernelIN5flash19enable_sm80_to_sm89INS1_16FlashAttnBwdSm80INS1_25CollectiveMainloopBwdSm80ILi1ELi1EN4cute5tupleIJNS5_1CILi32EEENS7_ILi64EEENS7_ILi256EEEEEENS_6half_tEfNS_4arch4Sm80ELb0ELb0ELb0ELb1ELb0ELb0ELb0ELb0ELi2ELi2ELi2ELi1ELb1EEENS1_21CollectiveEpilogueBwdISB_SC_SE_Li256ELb1ELb0ELi4EEENS1_19SingleTileSchedulerILb1ELb0ELb0ELi64EEEEEEEEEvNT_6ParamsE)
        .other          _ZN7cutlass13device_kernelIN5flash19enable_sm80_to_sm89INS1_16FlashAttnBwdSm80INS1_25CollectiveMainloopBwdSm80ILi1ELi1EN4cute5tupleIJNS5_1CILi32EEENS7_ILi64EEENS7_ILi256EEEEEENS_6half_tEfNS_4arch4Sm80ELb0ELb0ELb0ELb1ELb0ELb0ELb0ELb0ELi2ELi2ELi2ELi1ELb1EEENS1_21CollectiveEpilogueBwdISB_SC_SE_Li256ELb1ELb0ELi4EEENS1_19SingleTileSchedulerILb1ELb0ELb0ELi64EEEEEEEEEvNT_6ParamsE,@"STO_CUDA_ENTRY STV_DEFAULT"
_ZN7cutlass13device_kernelIN5flash19enable_sm80_to_sm89INS1_16FlashAttnBwdSm80INS1_25CollectiveMainloopBwdSm80ILi1ELi1EN4cute5tupleIJNS5_1CILi32EEENS7_ILi64EEENS7_ILi256EEEEEENS_6half_tEfNS_4arch4Sm80ELb0ELb0ELb0ELb1ELb0ELb0ELb0ELb0ELi2ELi2ELi2ELi1ELb1EEENS1_21CollectiveEpilogueBwdISB_SC_SE_Li256ELb1ELb0ELi4EEENS1_19SingleTileSchedulerILb1ELb0ELb0ELi64EEEEEEEEEvNT_6ParamsE:
[----:B------:R-:W-:Y:S01]  /*0000*/  LDC R1, c[0x0][0x28] ;  /* 0x00000a00ff017b82 */ /* 0x000fe20000000800 */
[----:B------:R-:W-:Y:S05]  /*0010*/  EXIT ;  /* 0x000000000000794d */ /* 0x000fea0003800000 */
.L_x_2:
        /* <DEDUP_REMOVED lines=14> */
.L_x_128:


//--------------------- .text._ZN7cutlass13device_kernelIN5flash19enable_sm80_to_sm89INS1_16FlashAttnBwdSm80INS1_25CollectiveMainloopBwdSm80ILi1ELi1EN4cute5tupleIJNS5_1CILi32EEENS7_ILi64EEENS7_ILi256EEEEEENS_6half_tEfNS_4arch4Sm80ELb0ELb0ELb0ELb1ELb0ELb0ELb0ELb0ELi2ELi2ELi2ELi1ELb1EEENS1_24CollectiveEpilogueBwdGQAISB_fSE_Li256ELb1ELb0EEENS1_19SingleTileSchedulerILb1ELb0ELb0ELi64EEEEEEEEEvNT_6ParamsE --------------------------
	.section	.text._ZN7cutlass13device_kernelIN5flash19enable_sm80_to_sm89INS1_16FlashAttnBwdSm80INS1_25CollectiveMainloopBwdSm80ILi1ELi1EN4cute5tupleIJNS5_1CILi32EEENS7_ILi64EEENS7_ILi256EEEEEENS_6half_tEfNS_4arch4Sm80ELb0ELb0ELb0ELb1ELb0ELb0ELb0ELb0ELi2ELi2ELi2ELi1ELb1EEENS1_24CollectiveEpilogueBwdGQAISB_fSE_Li256ELb1ELb0EEENS1_19SingleTileSchedulerILb1ELb0ELb0ELi64EEEEEEEEEvNT_6ParamsE,"ax",@progbits
	.align	128
.text._ZN7cutlass13device_kernelIN5flash19enable_sm80_to_sm89INS1_16FlashAttnBwdSm80INS1_25CollectiveMainloopBwdSm80ILi1ELi1EN4cute5tupleIJNS5_1CILi32EEENS7_ILi64EEENS7_ILi256EEEEEENS_6half_tEfNS_4arch4Sm80ELb0ELb0ELb0ELb1ELb0ELb0ELb0ELb0ELi2ELi2ELi2ELi1ELb1EEENS1_24CollectiveEpilogueBwdGQAISB_fSE_Li256ELb1ELb0EEENS1_19SingleTileSchedulerILb1ELb0ELb0ELi64EEEEEEEEEvNT_6ParamsE:
        .type           _ZN7cutlass13device_kernelIN5flash19enable_sm80_to_sm89INS1_16FlashAttnBwdSm80INS1_25CollectiveMainloopBwdSm80ILi1ELi1EN4cute5tupleIJNS5_1CILi32EEENS7_ILi64EEENS7_ILi256EEEEEENS_6half_tEfNS_4arch4Sm80ELb0ELb0ELb0ELb1ELb0ELb0ELb0ELb0ELi2ELi2ELi2ELi1ELb1EEENS1_24CollectiveEpilogueBwdGQAISB_fSE_Li256ELb1ELb0EEENS1_19SingleTileSchedulerILb1ELb0ELb0ELi64EEEEEEEEEvNT_6ParamsE,@function
        .size           _ZN7cutlass13device_kernelIN5flash19enable_sm80_to_sm89INS1_16FlashAttnBwdSm80INS1_25CollectiveMainloopBwdSm80ILi1ELi1EN4cute5tupleIJNS5_1CILi32EEENS7_ILi64EEENS7_ILi256EEEEEENS_6half_tEfNS_4arch4Sm80ELb0ELb0ELb0ELb1ELb0ELb0ELb0ELb0ELi2ELi2ELi2ELi1ELb1EEENS1_24CollectiveEpilogueBwdGQAISB_fSE_Li256ELb1ELb0EEENS1_19SingleTileSchedulerILb1ELb0ELb0ELi64EEEEEEEEEvNT_6ParamsE,(.L_x_129 - _ZN7cutlass13device_kernelIN5flash19enable_sm80_to_sm89INS1_16FlashAttnBwdSm80INS1_25CollectiveMainloopBwdSm80ILi1ELi1EN4cute5tupleIJNS5_1CILi32EEENS7_ILi64EEENS7_ILi256EEEEEENS_6half_tEfNS_4arch4Sm80ELb0ELb0ELb0ELb1ELb0ELb0ELb0ELb0ELi2ELi2ELi2ELi1ELb1EEENS1_24CollectiveEpilogueBwdGQAISB_fSE_Li256ELb1ELb0EEENS1_19SingleTileSchedulerILb1ELb0ELb0ELi64EEEEEEEEEvNT_6ParamsE)
        .other          _ZN7cutlass13device_kernelIN5flash19enable_sm80_to_sm89INS1_16FlashAttnBwdSm80INS1_25CollectiveMainloopBwdSm80ILi1ELi1EN4cute5tupleIJNS5_1CILi32EEENS7_ILi64EEENS7_ILi256EEEEEENS_6half_tEfNS_4arch4Sm80ELb0ELb0ELb0ELb1ELb0ELb0ELb0ELb0ELi2ELi2ELi2ELi1ELb1EEENS1_24CollectiveEpilogueBwdGQAISB_fSE_Li256ELb1ELb0EEENS1_19SingleTileSchedulerILb1ELb0ELb0ELi64EEEEEEEEEvNT_6ParamsE,@"STO_CUDA_ENTRY STV_DEFAULT"
_ZN7cutlass13device_kernelIN5flash19enable_sm80_to_sm89INS1_16FlashAttnBwdSm80INS1_25CollectiveMainloopBwdSm80ILi1ELi1EN4cute5tupleIJNS5_1CILi32EEENS7_ILi64EEENS7_ILi256EEEEEENS_6half_tEfNS_4arch4Sm80ELb0ELb0ELb0ELb1ELb0ELb0ELb0ELb0ELi2ELi2ELi2ELi1ELb1EEENS1_24CollectiveEpilogueBwdGQAISB_fSE_Li256ELb1ELb0EEENS1_19SingleTileSchedulerILb1ELb0ELb0ELi64EEEEEEEEEvNT_6ParamsE:
[----:B------:R-:W-:Y:S01]  /*0000*/  LDC R1, c[0x0][0x28] ;  /* 0x00000a00ff017b82 */ /* 0x000fe20000000800 */
[----:B------:R-:W-:Y:S05]  /*0010*/  EXIT ;  /* 0x000000000000794d */ /* 0x000fea0003800000 */
.L_x_3:
        /* <DEDUP_REMOVED lines=14> */
.L_x_129:


//--------------------- .text._ZN7cutlass13device_kernelIN5flash19enable_sm80_to_sm89INS1_16FlashAttnBwdSm80INS1_25CollectiveMainloopBwdSm80ILi1ELi1EN4cute5tupleIJNS5_1CILi32EEENS7_ILi64EEENS7_ILi256EEEEEENS_6half_tEfNS_4arch4Sm80ELb0ELb1ELb0ELb0ELb0ELb0ELb0ELb0ELi2ELi2ELi2ELi1ELb1EEENS1_21CollectiveEpilogueBwdISB_SC_SE_Li256ELb0ELb0ELi4EEENS1_19SingleTileSchedulerILb0ELb0ELb0ELi64EEEEEEEEEvNT_6ParamsE --------------------------
	.section	.text._ZN7cutlass13device_kernelIN5flash19enable_sm80_to_sm89INS1_16FlashAttnBwdSm80INS1_25CollectiveMainloopBwdSm80ILi1ELi1EN4cute5tupleIJNS5_1CILi32EEENS7_ILi64EEENS7_ILi256EEEEEENS_6half_tEfNS_4arch4Sm80ELb0ELb1ELb0ELb0ELb0ELb0ELb0ELb0ELi2ELi2ELi2ELi1ELb1EEENS1_21CollectiveEpilogueBwdISB_SC_SE_Li256ELb0ELb0ELi4EEENS1_19SingleTileSchedulerILb0ELb0ELb0ELi64EEEEEEEEEvNT_6ParamsE,"ax",@progbits
	.align	128
.text._ZN7cutlass13device_kernelIN5flash19enable_sm80_to_sm89INS1_16FlashAttnBwdSm80INS1_25CollectiveMainloopBwdSm80ILi1ELi1EN4cute5tupleIJNS5_1CILi32EEENS7_ILi64EEENS7_ILi256EEEEEENS_6half_tEfNS_4arch4Sm80ELb0ELb1ELb0ELb0ELb0ELb0ELb0ELb0ELi2ELi2ELi2ELi1ELb1EEENS1_21CollectiveEpilogueBwdISB_SC_SE_Li256ELb0ELb0ELi4EEENS1_19SingleTileSchedulerILb0ELb0ELb0ELi64EEEEEEEEEvNT_6ParamsE:
        .type           _ZN7cutlass13device_kernelIN5flash19enable_sm80_to_sm89INS1_16FlashAttnBwdSm80INS1_25CollectiveMainloopBwdSm80ILi1ELi1EN4cute5tupleIJNS5_1CILi32EEENS7_ILi64EEENS7_ILi256EEEEEENS_6half_tEfNS_4arch4Sm80ELb0ELb1ELb0ELb0ELb0ELb0ELb0ELb0ELi2ELi2ELi2ELi1ELb1EEENS1_21CollectiveEpilogueBwdISB_SC_SE_Li256ELb0ELb0ELi4EEENS1_19SingleTileSchedulerILb0ELb0ELb0ELi64EEEEEEEEEvNT_6ParamsE,@function
        .size           _ZN7cutlass13device_kernelIN5flash19enable_sm80_to_sm89INS1_16FlashAttnBwdSm80INS1_25CollectiveMainloopBwdSm80ILi1ELi1EN4cute5tupleIJNS5_1CILi32EEENS7_ILi64EEENS7_ILi256EEEEEENS_6half_tEfNS_4arch4Sm80ELb0ELb1ELb0ELb0ELb0ELb0ELb0ELb0ELi2ELi2ELi2ELi1ELb1EEENS1_21CollectiveEpilogueBwdISB_SC_SE_Li256ELb0ELb0ELi4EEENS1_19SingleTileSchedulerILb0ELb0ELb0ELi64EEEEEEEEEvNT_6ParamsE,(.L_x_130 - _ZN7cutlass13device_kernelIN5flash19enable_sm80_to_sm89INS1_16FlashAttnBwdSm80INS1_25CollectiveMainloopBwdSm80ILi1ELi1EN4cute5tupleIJNS5_1CILi32EEENS7_ILi64EEENS7_ILi256EEEEEENS_6half_tEfNS_4arch4Sm80ELb0ELb1ELb0ELb0ELb0ELb0ELb0ELb0ELi2ELi2ELi2ELi1ELb1EEENS1_21CollectiveEpilogueBwdISB_SC_SE_Li256ELb0ELb0ELi4EEENS1_19SingleTileSchedulerILb0ELb0ELb0ELi64EEEEEEEEEvNT_6ParamsE)
        .other          _ZN7cutlass13device_kernelIN5flash19enable_sm80_to_sm89INS1_16FlashAttnBwdSm80INS1_25CollectiveMainloopBwdSm80ILi1ELi1EN4cute5tupleIJNS5_1CILi32EEENS7_ILi64EEENS7_ILi256EEEEEENS_6half_tEfNS_4arch4Sm80ELb0ELb1ELb0ELb0ELb0ELb0ELb0ELb0ELi2ELi2ELi2ELi1ELb1EEENS1_21CollectiveEpilogueBwdISB_SC_SE_Li256ELb0ELb0ELi4EEENS1_19SingleTileSchedulerILb0ELb0ELb0ELi64EEEEEEEEEvNT_6ParamsE,@"STO_CUDA_ENTRY STV_DEFAULT"
_ZN7cutlass13device_kernelIN5flash19enable_sm80_to_sm89INS1_16FlashAttnBwdSm80INS1_25CollectiveMainloopBwdSm80ILi1ELi1EN4cute5tupleIJNS5_1CILi32EEENS7_ILi64EEENS7_ILi256EEEEEENS_6half_tEfNS_4arch4Sm80ELb0ELb1ELb0ELb0ELb0ELb0ELb0ELb0ELi2ELi2ELi2ELi1ELb1EEENS1_21CollectiveEpilogueBwdISB_SC_SE_Li256ELb0ELb0ELi4EEENS1_19SingleTileSchedulerILb0ELb0ELb0ELi64EEEEEEEEEvNT_6ParamsE:
[----:B------:R-:W-:Y:S01]  /*0000*/  LDC R1, c[0x0][0x28] ;  /* 0x00000a00ff017b82 */ /* 0x000fe20000000800 */
[----:B------:R-:W-:Y:S05]  /*0010*/  EXIT ;  /* 0x000000000000794d */ /* 0x000fea0003800000 */
.L_x_4:
        /* <DEDUP_REMOVED lines=14> */
.L_x_130:


//--------------------- .text._ZN7cutlass13device_kernelIN5flash19enable_sm80_to_sm89INS1_16FlashAttnBwdSm80INS1_25CollectiveMainloopBwdSm80ILi1ELi1EN4cute5tupleIJNS5_1CILi32EEENS7_ILi64EEENS7_ILi256EEEEEENS_6half_tEfNS_4arch4Sm80ELb0ELb1ELb0ELb0ELb0ELb0ELb0ELb0ELi2ELi2ELi2ELi1ELb1EEENS1_24CollectiveEpilogueBwdGQAISB_fSE_Li256ELb0ELb0EEENS1_19SingleTileSchedulerILb0ELb0ELb0ELi64EEEEEEEEEvNT_6ParamsE --------------------------
	.section	.text._ZN7cutlass13device_kernelIN5flash19enable_sm80_to_sm89INS1_16FlashAttnBwdSm80INS1_25CollectiveMainloopBwdSm80ILi1ELi1EN4cute5tupleIJNS5_1CILi32EEENS7_ILi64EEENS7_ILi256EEEEEENS_6half_tEfNS_4arch4Sm80ELb0ELb1ELb0ELb0ELb0ELb0ELb0ELb0ELi2ELi2ELi2ELi1ELb1EEENS1_24CollectiveEpilogueBwdGQAISB_fSE_Li256ELb0ELb0EEENS1_19SingleTileSchedulerILb0ELb0ELb0ELi64EEEEEEEEEvNT_6ParamsE,"ax",@progbits
	.align	128
.text._ZN7cutlass13device_kernelIN5flash19enable_sm80_to_sm89INS1_16FlashAttnBwdSm80INS1_25CollectiveMainloopBwdSm80ILi1ELi1EN4cute5tupleIJNS5_1CILi32EEENS7_ILi64EEENS7_ILi256EEEEEENS_6half_tEfNS_4arch4Sm80ELb0ELb1ELb0ELb0ELb0ELb0ELb0ELb0ELi2ELi2ELi2ELi1ELb1EEENS1_24CollectiveEpilogueBwdGQAISB_fSE_Li256ELb0ELb0EEENS1_19SingleTileSchedulerILb0ELb0ELb0ELi64EEEEEEEEEvNT_6ParamsE:
        .type           _ZN7cutlass13device_kernelIN5flash19enable_sm80_to_sm89INS1_16FlashAttnBwdSm80INS1_25CollectiveMainloopBwdSm80ILi1ELi1EN4cute5tupleIJNS5_1CILi32EEENS7_ILi64EEENS7_ILi256EEEEEENS_6half_tEfNS_4arch4Sm80ELb0ELb1ELb0ELb0ELb0ELb0ELb0ELb0ELi2ELi2ELi2ELi1ELb1EEENS1_24CollectiveEpilogueBwdGQAISB_fSE_Li256ELb0ELb0EEENS1_19SingleTileSchedulerILb0ELb0ELb0ELi64EEEEEEEEEvNT_6ParamsE,@function
        .size           _ZN7cutlass13device_kernelIN5flash19enable_sm80_to_sm89INS1_16FlashAttnBwdSm80INS1_25CollectiveMainloopBwdSm80ILi1ELi1EN4cute5tupleIJNS5_1CILi32EEENS7_ILi64EEENS7_ILi256EEEEEENS_6half_tEfNS_4arch4Sm80ELb0ELb1ELb0ELb0ELb0ELb0ELb0ELb0ELi2ELi2ELi2ELi1ELb1EEENS1_24CollectiveEpilogueBwdGQAISB_fSE_Li256ELb0ELb0EEENS1_19SingleTileSchedulerILb0ELb0ELb0ELi64EEEEEEEEEvNT_6ParamsE,(.L_x_131 - _ZN7cutlass13device_kernelIN5flash19enable_sm80_to_sm89INS1_16FlashAttnBwdSm80INS1_25CollectiveMainloopBwdSm80ILi1ELi1EN4cute5tupleIJNS5_1CILi32EEENS7_ILi64EEENS7_ILi256EEEEEENS_6half_tEfNS_4arch4Sm80ELb0ELb1ELb0ELb0ELb0ELb0ELb0ELb0ELi2ELi2ELi2ELi1ELb1EEENS1_24CollectiveEpilogueBwdGQAISB_fSE_Li256ELb0ELb0EEENS1_19SingleTileSchedulerILb0ELb0ELb0ELi64EEEEEEEEEvNT_6ParamsE)
        .other          _ZN7cutlass13device_kernelIN5flash19enable_sm80_to_sm89INS1_16FlashAttnBwdSm80INS1_25CollectiveMainloopBwdSm80ILi1ELi1EN4cute5tupleIJNS5_1CILi32EEENS7_ILi64EEENS7_ILi256EEEEEENS_6half_tEfNS_4arch4Sm80ELb0ELb1ELb0ELb0ELb0ELb0ELb0ELb0ELi2ELi2ELi2ELi1ELb1EEENS1_24CollectiveEpilogueBwdGQAISB_fSE_Li256ELb0ELb0EEENS1_19SingleTileSchedulerILb0ELb0ELb0ELi64EEEEEEEEEvNT_6ParamsE,@"STO_CUDA_ENTRY STV_DEFAULT"
_ZN7cutlass13device_kernelIN5flash19enable_sm80_to_sm89INS1_16FlashAttnBwdSm80INS1_25CollectiveMainloopBwdSm80ILi1ELi1EN4cute5tupleIJNS5_1CILi32EEENS7_ILi64EEENS7_ILi256EEEEEENS_6half_tEfNS_4arch4Sm80ELb0ELb1ELb0ELb0ELb0ELb0ELb0ELb0ELi2ELi2ELi2ELi1ELb1EEENS1_24CollectiveEpilogueBwdGQAISB_fSE_Li256ELb0ELb0EEENS1_19SingleTileSchedulerILb0ELb0ELb0ELi64EEEEEEEEEvNT_6ParamsE:
[----:B------:R-:W-:Y:S01]  /*0000*/  LDC R1, c[0x0][0x28] ;  /* 0x00000a00ff017b82 */ /* 0x000fe20000000800 */
[----:B------:R-:W-:Y:S05]  /*0010*/  EXIT ;  /* 0x000000000000794d */ /* 0x000fea0003800000 */
.L_x_5:
        /* <DEDUP_REMOVED lines=14> */
.L_x_131:


//--------------------- .text._ZN7cutlass13device_kernelIN5flash19enable_sm80_to_sm89INS1_16FlashAttnBwdSm80INS1_25CollectiveMainloopBwdSm80ILi1ELi1EN4cute5tupleIJNS5_1CILi32EEENS7_ILi64EEENS7_ILi256EEEEEENS_6half_tEfNS_4arch4Sm80ELb0ELb1ELb0ELb1ELb0ELb0ELb0ELb0ELi2ELi2ELi2ELi1ELb1EEENS1_21CollectiveEpilogueBwdISB_SC_SE_Li256ELb1ELb0ELi4EEENS1_19SingleTileSchedulerILb1ELb0ELb0ELi64EEEEEEEEEvNT_6ParamsE --------------------------
	.section	.text._ZN7cutlass13device_kernelIN5flash19enable_sm80_to_sm89INS1_16FlashAttnBwdSm80INS1_25CollectiveMainloopBwdSm80ILi1ELi1EN4cute5tupleIJNS5_1CILi32EEENS7_ILi64EEENS7_ILi256EEEEEENS_6half_tEfNS_4arch4Sm80ELb0ELb1ELb0ELb1ELb0ELb0ELb0ELb0ELi2ELi2ELi2ELi1ELb1EEENS1_21CollectiveEpilogueBwdISB_SC_SE_Li256ELb1ELb0ELi4EEENS1_19SingleTileSchedulerILb1ELb0ELb0ELi64EEEEEEEEEvNT_6ParamsE,"ax",@progbits
	.align	128
.text._ZN7cutlass13device_kernelIN5flash19enable_sm80_to_sm89INS1_16FlashAttnBwdSm80INS1_25CollectiveMainloopBwdSm80ILi1ELi1EN4cute5tupleIJNS5_1CILi32EEENS7_ILi64EEENS7_ILi256EEEEEENS_6half_tEfNS_4arch4Sm80ELb0ELb1ELb0ELb1ELb0ELb0ELb0ELb0ELi2ELi2ELi2ELi1ELb1EEENS1_21CollectiveEpilogueBwdISB_SC_SE_Li256ELb1ELb0ELi4EEENS1_19SingleTileSchedulerILb1ELb0ELb0ELi64EEEEEEEEEvNT_6ParamsE:
        .type           _ZN7cutlass13device_kernelIN5flash19enable_sm80_to_sm89INS1_16FlashAttnBwdSm80INS1_25CollectiveMainloopBwdSm80ILi1ELi1EN4cute5tupleIJNS5_1CILi32EEENS7_ILi64EEENS7_ILi256EEEEEENS_6half_tEfNS_4arch4Sm80ELb0ELb1ELb0ELb1ELb0ELb0ELb0ELb0ELi2ELi2ELi2ELi1ELb1EEENS1_21CollectiveEpilogueBwdISB_SC_SE_Li256ELb1ELb0ELi4EEENS1_19SingleTileSchedulerILb1ELb0ELb0ELi64EEEEEEEEEvNT_6ParamsE,@function
        .size           _ZN7cutlass13device_kernelIN5flash19enable_sm80_to_sm89INS1_16FlashAttnBwdSm80INS1_25CollectiveMainloopBwdSm80ILi1ELi1EN4cute5tupleIJNS5_1CILi32EEENS7_ILi64EEENS7_ILi256EEEEEENS_6half_tEfNS_4arch4Sm80ELb0ELb1ELb0ELb1ELb0ELb0ELb0ELb0ELi2ELi2ELi2ELi1ELb1EEENS1_21CollectiveEpilogueBwdISB_SC_SE_Li256ELb1ELb0ELi4EEENS1_19SingleTileSchedulerILb1ELb0ELb0ELi64EEEEEEEEEvNT_6ParamsE,(.L_x_132 - _ZN7cutlass13device_kernelIN5flash19enable_sm80_to_sm89INS1_16FlashAttnBwdSm80INS1_25CollectiveMainloopBwdSm80ILi1ELi1EN4cute5tupleIJNS5_1CILi32EEENS7_ILi64EEENS7_ILi256EEEEEENS_6half_tEfNS_4arch4Sm80ELb0ELb1ELb0ELb1ELb0ELb0ELb0ELb0ELi2ELi2ELi2ELi1ELb1EEENS1_21CollectiveEpilogueBwdISB_SC_SE_Li256ELb1ELb0ELi4EEENS1_19SingleTileSchedulerILb1ELb0ELb0ELi64EEEEEEEEEvNT_6ParamsE)
        .other          _ZN7cutlass13device_kernelIN5flash19enable_sm80_to_sm89INS1_16FlashAttnBwdSm80INS1_25CollectiveMainloopBwdSm80ILi1ELi1EN4cute5tupleIJNS5_1CILi32EEENS7_ILi64EEENS7_ILi256EEEEEENS_6half_tEfNS_4arch4Sm80ELb0ELb1ELb0ELb1ELb0ELb0ELb0ELb0ELi2ELi2ELi2ELi1ELb1EEENS1_21CollectiveEpilogueBwdISB_SC_SE_Li256ELb1ELb0ELi4EEENS1_19SingleTileSchedulerILb1ELb0ELb0ELi64EEEEEEEEEvNT_6ParamsE,@"STO_CUDA_ENTRY STV_DEFAULT"
_ZN7cutlass13device_kernelIN5flash19enable_sm80_to_sm89INS1_16FlashAttnBwdSm80INS1_25CollectiveMainloopBwdSm80ILi1ELi1EN4cute5tupleIJNS5_1CILi32EEENS7_ILi64EEENS7_ILi256EEEEEENS_6half_tEfNS_4arch4Sm80ELb0ELb1ELb0ELb1ELb0ELb0ELb0ELb0ELi2ELi2ELi2ELi1ELb1EEENS1_21CollectiveEpilogueBwdISB_SC_SE_Li256ELb1ELb0ELi4EEENS1_19SingleTileSchedulerILb1ELb0ELb0ELi64EEEEEEEEEvNT_6ParamsE:
[----:B------:R-:W-:Y:S01]  /*0000*/  LDC R1, c[0x0][0x28] ;  /* 0x00000a00ff017b82 */ /* 0x000fe20000000800 */
[----:B------:R-:W-:Y:S05]  /*0010*/  EXIT ;  /* 0x000000000000794d */ /* 0x000fea0003800000 */
.L_x_6:
        /* <DEDUP_REMOVED lines=14> */
.L_x_132:


//--------------------- .text._ZN7cutlass13device_kernelIN5flash19enable_sm80_to_sm89INS1_16FlashAttnBwdSm80INS1_25CollectiveMainloopBwdSm80ILi1ELi1EN4cute5tupleIJNS5_1CILi32EEENS7_ILi64EEENS7_ILi256EEEEEENS_6half_tEfNS_4arch4Sm80ELb0ELb1ELb0ELb1ELb0ELb0ELb0ELb0ELi2ELi2ELi2ELi1ELb1EEENS1_24CollectiveEpilogueBwdGQAISB_fSE_Li256ELb1ELb0EEENS1_19SingleTileSchedulerILb1ELb0ELb0ELi64EEEEEEEEEvNT_6ParamsE --------------------------
	.section	.text._ZN7cutlass13device_kernelIN5flash19enable_sm80_to_sm89INS1_16FlashAttnBwdSm80INS1_25CollectiveMainloopBwdSm80ILi1ELi1EN4cute5tupleIJNS5_1CILi32EEENS7_ILi64EEENS7_ILi256EEEEEENS_6half_tEfNS_4arch4Sm80ELb0ELb1ELb0ELb1ELb0ELb0ELb0ELb0ELi2ELi2ELi2ELi1ELb1EEENS1_24CollectiveEpilogueBwdGQAISB_fSE_Li256ELb1ELb0EEENS1_19SingleTileSchedulerILb1ELb0ELb0ELi64EEEEEEEEEvNT_6ParamsE,"ax",@progbits
	.align	128
.text._ZN7cutlass13device_kernelIN5flash19enable_sm80_to_sm89INS1_16FlashAttnBwdSm80INS1_25CollectiveMainloopBwdSm80ILi1ELi1EN4cute5tupleIJNS5_1CILi32EEENS7_ILi64EEENS7_ILi256EEEEEENS_6half_tEfNS_4arch4Sm80ELb0ELb1ELb0ELb1ELb0ELb0ELb0ELb0ELi2ELi2ELi2ELi1ELb1EEENS1_24CollectiveEpilogueBwdGQAISB_fSE_Li256ELb1ELb0EEENS1_19SingleTileSchedulerILb1ELb0ELb0ELi64EEEEEEEEEvNT_6ParamsE:
        .type           _ZN7cutlass13device_kernelIN5flash19enable_sm80_to_sm89INS1_16FlashAttnBwdSm80INS1_25CollectiveMainloopBwdSm80ILi1ELi1EN4cute5tupleIJNS5_1CILi32EEENS7_ILi64EEENS7_ILi256EEEEEENS_6half_tEfNS_4arch4Sm80ELb0ELb1ELb0ELb1ELb0ELb0ELb0ELb0ELi2ELi2ELi2ELi1ELb1EEENS1_24CollectiveEpilogueBwdGQAISB_fSE_Li256ELb1ELb0EEENS1_19SingleTileSchedulerILb1ELb0ELb0ELi64EEEEEEEEEvNT_6ParamsE,@function
        .size           _ZN7cutlass13device_kernelIN5flash19enable_sm80_to_sm89INS1_16FlashAttnBwdSm80INS1_25CollectiveMainloopBwdSm80ILi1ELi1EN4cute5tupleIJNS5_1CILi32EEENS7_ILi64EEENS7_ILi256EEEEEENS_6half_tEfNS_4arch4Sm80ELb0ELb1ELb0ELb1ELb0ELb0ELb0ELb0ELi2ELi2ELi2ELi1ELb1EEENS1_24CollectiveEpilogueBwdGQAISB_fSE_Li256ELb1ELb0EEENS1_19SingleTileSchedulerILb1ELb0ELb0ELi64EEEEEEEEEvNT_6ParamsE,(.L_x_133 - _ZN7cutlass13device_kernelIN5flash19enable_sm80_to_sm89INS1_16FlashAttnBwdSm80INS1_25CollectiveMainloopBwdSm80ILi1ELi1EN4cute5tupleIJNS5_1CILi32EEENS7_ILi64EEENS7_ILi256EEEEEENS_6half_tEfNS_4arch4Sm80ELb0ELb1ELb0ELb1ELb0ELb0ELb0ELb0ELi2ELi2ELi2ELi1ELb1EEENS1_24CollectiveEpilogueBwdGQAISB_fSE_Li256ELb1ELb0EEENS1_19SingleTileSchedulerILb1ELb0ELb0ELi64EEEEEEEEEvNT_6ParamsE)
        .other          _ZN7cutlass13device_kernelIN5flash19enable_sm80_to_sm89INS1_16FlashAttnBwdSm80INS1_25CollectiveMainloopBwdSm80ILi1ELi1EN4cute5tupleIJNS5_1CILi32EEENS7_ILi64EEENS7_ILi256EEEEEENS_6half_tEfNS_4arch4Sm80ELb0ELb1ELb0ELb1ELb0ELb0ELb0ELb0ELi2ELi2ELi2ELi1ELb1EEENS1_24CollectiveEpilogueBwdGQAISB_fSE_Li256ELb1ELb0EEENS1_19SingleTileSchedulerILb1ELb0ELb0ELi64EEEEEEEEEvNT_6ParamsE,@"STO_CUDA_ENTRY STV_DEFAULT"
_ZN7cutlass13device_kernelIN5flash19enable_sm80_to_sm89INS1_16FlashAttnBwdSm80INS1_25CollectiveMainloopBwdSm80ILi1ELi1EN4cute5tupleIJNS5_1CILi32EEENS7_ILi64EEENS7_ILi256EEEEEENS_6half_tEfNS_4arch4Sm80ELb0ELb1ELb0ELb1ELb0ELb0ELb0ELb0ELi2ELi2ELi2ELi1ELb1EEENS1_24CollectiveEpilogueBwdGQAISB_fSE_Li256ELb1ELb0EEENS1_19SingleTileSchedulerILb1ELb0ELb0ELi64EEEEEEEEEvNT_6ParamsE:
[----:B------:R-:W-:Y:S01]  /*0000*/  LDC R1, c[0x0][0x28] ;  /* 0x00000a00ff017b82 */ /* 0x000fe20000000800 */
[----:B------:R-:W-:Y:S05]  /*0010*/  EXIT ;  /* 0x000000000000794d */ /* 0x000fea0003800000 */
.L_x_7:
        /* <DEDUP_REMOVED lines=14> */
.L_x_133:


//--------------------- .text._ZN7cutlass13device_kernelIN5flash19enable_sm80_to_sm89INS1_16FlashAttnBwdSm80INS1_25CollectiveMainloopBwdSm80ILi1ELi1EN4cute5tupleIJNS5_1CILi32EEENS7_ILi64EEENS7_ILi256EEEEEENS_6half_tEfNS_4arch4Sm80ELb1ELb0ELb0ELb0ELb0ELb0ELb0ELb0ELi2ELi2ELi2ELi1ELb1EEENS1_21CollectiveEpilogueBwdISB_SC_SE_Li256ELb0ELb0ELi4EEENS1_25SingleTileBwdLPTSchedulerILb0ELi64ELb0EEEEEEEEEvNT_6ParamsE --------------------------
	.section	.text._ZN7cutlass13device_kernelIN5flash19enable_sm80_to_sm89INS1_16FlashAttnBwdSm80INS1_25CollectiveMainloopBwdSm80ILi1ELi1EN4cute5tupleIJNS5_1CILi32EEENS7_ILi64EEENS7_ILi256EEEEEENS_6half_tEfNS_4arch4Sm80ELb1ELb0ELb0ELb0ELb0ELb0ELb0ELb0ELi2ELi2ELi2ELi1ELb1EEENS1_21CollectiveEpilogueBwdISB_SC_SE_Li256ELb0ELb0ELi4EEENS1_25SingleTileBwdLPTSchedulerILb0ELi64ELb0EEEEEEEEEvNT_6ParamsE,"ax",@progbits
	.align	128
.text._ZN7cutlass13device_kernelIN5flash19enable_sm80_to_sm89INS1_16FlashAttnBwdSm80INS1_25CollectiveMainloopBwdSm80ILi1ELi1EN4cute5tupleIJNS5_1CILi32EEENS7_ILi64EEENS7_ILi256EEEEEENS_6half_tEfNS_4arch4Sm80ELb1ELb0ELb0ELb0ELb0ELb0ELb0ELb0ELi2ELi2ELi2ELi1ELb1EEENS1_21CollectiveEpilogueBwdISB_SC_SE_Li256ELb0ELb0ELi4EEENS1_25SingleTileBwdLPTSchedulerILb0ELi64ELb0EEEEEEEEEvNT_6ParamsE:
        .type           _ZN7cutlass13device_kernelIN5flash19enable_sm80_to_sm89INS1_16FlashAttnBwdSm80INS1_25CollectiveMainloopBwdSm80ILi1ELi1EN4cute5tupleIJNS5_1CILi32EEENS7_ILi64EEENS7_ILi256EEEEEENS_6half_tEfNS_4arch4Sm80ELb1ELb0ELb0ELb0ELb0ELb0ELb0ELb0ELi2ELi2ELi2ELi1ELb1EEENS1_21CollectiveEpilogueBwdISB_SC_SE_Li256ELb0ELb0ELi4EEENS1_25SingleTileBwdLPTSchedulerILb0ELi64ELb0EEEEEEEEEvNT_6ParamsE,@function
        .size           _ZN7cutlass13device_kernelIN5flash19enable_sm80_to_sm89INS1_16FlashAttnBwdSm80INS1_25CollectiveMainloopBwdSm80ILi1ELi1EN4cute5tupleIJNS5_1CILi32EEENS7_ILi64EEENS7_ILi256EEEEEENS_6half_tEfNS_4arch4Sm80ELb1ELb0ELb0ELb0ELb0ELb0ELb0ELb0ELi2ELi2ELi2ELi1ELb1EEENS1_21CollectiveEpilogueBwdISB_SC_SE_Li256ELb0ELb0ELi4EEENS1_25SingleTileBwdLPTSchedulerILb0ELi64ELb0EEEEEEEEEvNT_6ParamsE,(.L_x_134 - _ZN7cutlass13device_kernelIN5flash19enable_sm80_to_sm89INS1_16FlashAttnBwdSm80INS1_25CollectiveMainloopBwdSm80ILi1ELi1EN4cute5tupleIJNS5_1CILi32EEENS7_ILi64EEENS7_ILi256EEEEEENS_6half_tEfNS_4arch4Sm80ELb1ELb0ELb0ELb0ELb0ELb0ELb0ELb0ELi2ELi2ELi2ELi1ELb1EEENS1_21CollectiveEpilogueBwdISB_SC_SE_Li256ELb0ELb0ELi4EEENS1_25SingleTileBwdLPTSchedulerILb0ELi64ELb0EEEEEEEEEvNT_6ParamsE)
        .other          _ZN7cutlass13device_kernelIN5flash19enable_sm80_to_sm89INS1_16FlashAttnBwdSm80INS1_25CollectiveMainloopBwdSm80ILi1ELi1EN4cute5tupleIJNS5_1CILi32EEENS7_ILi64EEENS7_ILi256EEEEEENS_6half_tEfNS_4arch4Sm80ELb1ELb0ELb0ELb0ELb0ELb0ELb0ELb0ELi2ELi2ELi2ELi1ELb1EEENS1_21CollectiveEpilogueBwdISB_SC_SE_Li256ELb0ELb0ELi4EEENS1_25SingleTileBwdLPTSchedulerILb0ELi64ELb0EEEEEEEEEvNT_6ParamsE,@"STO_CUDA_ENTRY STV_DEFAULT"
_ZN7cutlass13device_kernelIN5flash19enable_sm80_to_sm89INS1_16FlashAttnBwdSm80INS1_25CollectiveMainloopBwdSm80ILi1ELi1EN4cute5tupleIJNS5_1CILi32EEENS7_ILi64EEENS7_ILi256EEEEEENS_6half_tEfNS_4arch4Sm80ELb1ELb0ELb0ELb0ELb0ELb0ELb0ELb0ELi2ELi2ELi2ELi1ELb1EEENS1_21CollectiveEpilogueBwdISB_SC_SE_Li256ELb0ELb0ELi4EEENS1_25SingleTileBwdLPTSchedulerILb0ELi64ELb0EEEEEEEEEvNT_6ParamsE:
[----:B------:R-:W-:Y:S01]  /*0000*/  LDC R1, c[0x0][0x28] ;  /* 0x00000a00ff017b82 */ /* 0x000fe20000000800 */
[----:B------:R-:W-:Y:S05]  /*0010*/  EXIT ;  /* 0x000000000000794d */ /* 0x000fea0003800000 */
.L_x_8:
        /* <DEDUP_REMOVED lines=14> */
.L_x_134:


//--------------------- .text._ZN7cutlass13device_kernelIN5flash19enable_sm80_to_sm89INS1_16FlashAttnBwdSm80INS1_25CollectiveMainloopBwdSm80ILi1ELi1EN4cute5tupleIJNS5_1CILi32EEENS7_ILi64EEENS7_ILi256EEEEEENS_6half_tEfNS_4arch4Sm80ELb1ELb0ELb0ELb0ELb0ELb0ELb0ELb0ELi2ELi2ELi2ELi1ELb1EEENS1_24CollectiveEpilogueBwdGQAISB_fSE_Li256ELb0ELb0EEENS1_25SingleTileBwdLPTSchedulerILb0ELi64ELb0EEEEEEEEEvNT_6ParamsE --------------------------
	.section	.text._ZN7cutlass13device_kernelIN5flash19enable_sm80_to_sm89INS1_16FlashAttnBwdSm80INS1_25CollectiveMainloopBwdSm80ILi1ELi1EN4cute5tupleIJNS5_1CILi32EEENS7_ILi64EEENS7_ILi256EEEEEENS_6half_tEfNS_4arch4Sm80ELb1ELb0ELb0ELb0ELb0ELb0ELb0ELb0ELi2ELi2ELi2ELi1ELb1EEENS1_24CollectiveEpilogueBwdGQAISB_fSE_Li256ELb0ELb0EEENS1_25SingleTileBwdLPTSchedulerILb0ELi64ELb0EEEEEEEEEvNT_6ParamsE,"ax",@progbits
	.align	128
.text._ZN7cutlass13device_kernelIN5flash19enable_sm80_to_sm89INS1_16FlashAttnBwdSm80INS1_25CollectiveMainloopBwdSm80ILi1ELi1EN4cute5tupleIJNS5_1CILi32EEENS7_ILi64EEENS7_ILi256EEEEEENS_6half_tEfNS_4arch4Sm80ELb1ELb0ELb0ELb0ELb0ELb0ELb0ELb0ELi2ELi2ELi2ELi1ELb1EEENS1_24CollectiveEpilogueBwdGQAISB_fSE_Li256ELb0ELb0EEENS1_25SingleTileBwdLPTSchedulerILb0ELi64ELb0EEEEEEEEEvNT_6ParamsE:
        .type           _ZN7cutlass13device_kernelIN5flash19enable_sm80_to_sm89INS1_16FlashAttnBwdSm80INS1_25CollectiveMainloopBwdSm80ILi1ELi1EN4cute5tupleIJNS5_1CILi32EEENS7_ILi64EEENS7_ILi256EEEEEENS_6half_tEfNS_4arch4Sm80ELb1ELb0ELb0ELb0ELb0ELb0ELb0ELb0ELi2ELi2ELi2ELi1ELb1EEENS1_24CollectiveEpilogueBwdGQAISB_fSE_Li256ELb0ELb0EEENS1_25SingleTileBwdLPTSchedulerILb0ELi64ELb0EEEEEEEEEvNT_6ParamsE,@function
        .size           _ZN7cutlass13device_kernelIN5flash19enable_sm80_to_sm89INS1_16FlashAttnBwdSm80INS1_25CollectiveMainloopBwdSm80ILi1ELi1EN4cute5tupleIJNS5_1CILi32EEENS7_ILi64EEENS7_ILi256EEEEEENS_6half_tEfNS_4arch4Sm80ELb1ELb0ELb0ELb0ELb0ELb0ELb0ELb0ELi2ELi2ELi2ELi1ELb1EEENS1_24CollectiveEpilogueBwdGQAISB_fSE_Li256ELb0ELb0EEENS1_25SingleTileBwdLPTSchedulerILb0ELi64ELb0EEEEEEEEEvNT_6ParamsE,(.L_x_135 - _ZN7cutlass13device_kernelIN5flash19enable_sm80_to_sm89INS1_16FlashAttnBwdSm80INS1_25CollectiveMainloopBwdSm80ILi1ELi1EN4cute5tupleIJNS5_1CILi32EEENS7_ILi64EEENS7_ILi256EEEEEENS_6half_tEfNS_4arch4Sm80ELb1ELb0ELb0ELb0ELb0ELb0ELb0ELb0ELi2ELi2ELi2ELi1ELb1EEENS1_24CollectiveEpilogueBwdGQAISB_fSE_Li256ELb0ELb0EEENS1_25SingleTileBwdLPTSchedulerILb0ELi64ELb0EEEEEEEEEvNT_6ParamsE)
        .other          _ZN7cutlass13device_kernelIN5flash19enable_sm80_to_sm89INS1_16FlashAttnBwdSm80INS1_25CollectiveMainloopBwdSm80ILi1ELi1EN4cute5tupleIJNS5_1CILi32EEENS7_ILi64EEENS7_ILi256EEEEEENS_6half_tEfNS_4arch4Sm80ELb1ELb0ELb0ELb0ELb0ELb0ELb0ELb0ELi2ELi2ELi2ELi1ELb1EEENS1_24CollectiveEpilogueBwdGQAISB_fSE_Li256ELb0ELb0EEENS1_25SingleTileBwdLPTSchedulerILb0ELi64ELb0EEEEEEEEEvNT_6ParamsE,@"STO_CUDA_ENTRY STV_DEFAULT"
_ZN7cutlass13device_kernelIN5flash19enable_sm80_to_sm89INS1_16FlashAttnBwdSm80INS1_25CollectiveMainloopBwdSm80ILi1ELi1EN4cute5tupleIJNS5_1CILi32EEENS7_ILi64EEENS7_ILi256EEEEEENS_6half_tEfNS_4arch4Sm80ELb1ELb0ELb0ELb0ELb0ELb0ELb0ELb0ELi2ELi2ELi2ELi1ELb1EEENS1_24CollectiveEpilogueBwdGQAISB_fSE_Li256ELb0ELb0EEENS1_25SingleTileBwdLPTSchedulerILb0ELi64ELb0EEEEEEEEEvNT_6ParamsE:
[----:B------:R-:W-:Y:S01]  /*0000*/  LDC R1, c[0x0][0x28] ;  /* 0x00000a00ff017b82 */ /* 0x000fe20000000800 */
[----:B------:R-:W-:Y:S05]  /*0010*/  EXIT ;  /* 0x000000000000794d */ /* 0x000fea0003800000 */
.L_x_9:
        /* <DEDUP_REMOVED lines=14> */
.L_x_135:


//--------------------- .text._ZN7cutlass13device_kernelIN5flash22FlashAttnBwdPreprocessIN4cute5tupleIJNS3_1CILi32EEENS5_ILi256EEEEEENS_6half_tEfNS_4arch4Sm80ELb1ELb0EEEEEvNT_6ParamsE --------------------------
	.section	.text._ZN7cutlass13device_kernelIN5flash22FlashAttnBwdPreprocessIN4cute5tupleIJNS3_1CILi32EEENS5_ILi256EEEEEENS_6half_tEfNS_4arch4Sm80ELb1ELb0EEEEEvNT_6ParamsE,"ax",@progbits
	.align	128
.text._ZN7cutlass13device_kernelIN5flash22FlashAttnBwdPreprocessIN4cute5tupleIJNS3_1CILi32EEENS5_ILi256EEEEEENS_6half_tEfNS_4arch4Sm80ELb1ELb0EEEEEvNT_6ParamsE:
        .type           _ZN7cutlass13device_kernelIN5flash22FlashAttnBwdPreprocessIN4cute5tupleIJNS3_1CILi32EEENS5_ILi256EEEEEENS_6half_tEfNS_4arch4Sm80ELb1ELb0EEEEEvNT_6ParamsE,@function
        .size           _ZN7cutlass13device_kernelIN5flash22FlashAttnBwdPreprocessIN4cute5tupleIJNS3_1CILi32EEENS5_ILi256EEEEEENS_6half_tEfNS_4arch4Sm80ELb1ELb0EEEEEvNT_6ParamsE,(.L_x_136 - _ZN7cutlass13device_kernelIN5flash22FlashAttnBwdPreprocessIN4cute5tupleIJNS3_1CILi32EEENS5_ILi256EEEEEENS_6half_tEfNS_4arch4Sm80ELb1ELb0EEEEEvNT_6ParamsE)
        .other          _ZN7cutlass13device_kernelIN5flash22FlashAttnBwdPreprocessIN4cute5tupleIJNS3_1CILi32EEENS5_ILi256EEEEEENS_6half_tEfNS_4arch4Sm80ELb1ELb0EEEEEvNT_6ParamsE,@"STO_CUDA_ENTRY STV_DEFAULT"
_ZN7cutlass13device_kernelIN5flash22FlashAttnBwdPreprocessIN4cute5tupleIJNS3_1CILi32EEENS5_ILi256EEEEEENS_6half_tEfNS_4arch4Sm80ELb1ELb0EEEEEvNT_6ParamsE:
[----:B------:R-:W-:Y:S01]  /*0000*/  LDC R1, c[0x0][0x28] ;  /* 0x00000a00ff017b82 */ /* 0x000fe20000000800 */
[----:B------:R-:W0:Y:S01]  /*0010*/  S2R R7, SR_CTAID.X ;  /* 0x0000000000077919 */ /* 0x000e220000002500 */
[----:B------:R-:W-:-:S06]  /*0020*/  ULDC UR4, c[0x0][0x218] ;  /* 0x0000860000047ab9 */ /* 0x000fcc0000000800 */
[----:B------:R-:W1:Y:S01]  /*0030*/  S2UR UR8, SR_CTAID.Y ;  /* 0x00000000000879c3 */ /* 0x000e620000002600 */
[----:B------:R-:W-:Y:S01]  /*0040*/  MOV R4, 0x7f800000 ;  /* 0x7f80000000047802 */ /* 0x000fe20000000f00 */
[----:B------:R-:W2:Y:S01]  /*0050*/  S2R R6, SR_TID.X ;  /* 0x0000000000067919 */ /* 0x000ea20000002100 */
[----:B------:R-:W-:-:S05]  /*0060*/  ULDC.64 UR6, c[0x0][0x208] ;  /* 0x0000820000067ab9 */ /* 0x000fca0000000a00 */
[----:B------:R-:W3:Y:S08]  /*0070*/  S2UR UR9, SR_CTAID.Z ;  /* 0x00000000000979c3 */ /* 0x000ef00000002700 */
[----:B------:R-:W4:Y:S01]  /*0080*/  LDC.64 R28, c[0x0][0x238] ;  /* 0x00008e00ff1c7b82 */ /* 0x000f220000000a00 */
[----:B-1----:R-:W-:-:S07]  /*0090*/  USHF.R.S32.HI UR10, URZ, 0x1f, UR8 ;  /* 0x0000001f3f0a7899 */ /* 0x002fce0008011408 */
[----:B------:R-:W1:Y:S01]  /*00a0*/  LDC.64 R14, c[0x0][0x250] ;  /* 0x00009400ff0e7b82 */ /* 0x000e620000000a00 */
[----:B0-----:R-:W-:Y:S01]  /*00b0*/  SHF.L.U32 R32, R7, 0x5, RZ ;  /* 0x0000000507207819 */ /* 0x001fe200000006ff */
[----:B---3--:R-:W-:-:S06]  /*00c0*/  USHF.R.S32.HI UR11, URZ, 0x1f, UR9 ;  /* 0x0000001f3f0b7899 */ /* 0x008fcc0008011409 */
[----:B------:R-:W0:Y:S01]  /*00d0*/  LDC.64 R24, c[0x0][0x258] ;  /* 0x00009600ff187b82 */ /* 0x000e220000000a00 */
[----:B--2---:R-:W-:Y:S02]  /*00e0*/  ISETP.GT.AND P0, PT, R6, 0x1f, PT ;  /* 0x0000001f0600780c */ /* 0x004fe40003f04270 */
[----:B------:R-:W-:-:S04]  /*00f0*/  IADD3 R5, -R32, UR4, RZ ;  /* 0x0000000420057c10 */ /* 0x000fc8000fffe1ff */
[----:B------:R-:W-:-:S13]  /*0100*/  ISETP.GE.OR P1, PT, R6, R5, P0 ;  /* 0x000000050600720c */ /* 0x000fda0000726670 */
[----:B------:R-:W2:Y:S01]  /*0110*/  @!P1 LDC.64 R8, c[0x0][0x290] ;  /* 0x0000a400ff089b82 */ /* 0x000ea20000000a00 */
[----:B------:R-:W-:Y:S02]  /*0120*/  @!P1 SHF.R.S32.HI R3, RZ, 0x1f, R6 ;  /* 0x0000001fff039819 */ /* 0x000fe40000011406 */
[----:B------:R-:W-:-:S04]  /*0130*/  @!P1 IADD3 R2, P2, R32, R6, RZ ;  /* 0x0000000620029210 */ /* 0x000fc80007f5e0ff */
[----:B------:R-:W-:Y:S01]  /*0140*/  @!P1 LEA.HI.X.SX32 R3, R32, R3, 0x1, P2 ;  /* 0x0000000320039211 */ /* 0x000fe200010f0eff */
[----:B------:R-:W3:Y:S08]  /*0150*/  @!P1 LDC.64 R10, c[0x0][0x298] ;  /* 0x0000a600ff0a9b82 */ /* 0x000ef00000000a00 */
[----:B------:R-:W4:Y:S01]  /*0160*/  @!P1 LDC.64 R12, c[0x0][0x288] ;  /* 0x0000a200ff0c9b82 */ /* 0x000f220000000a00 */
[----:B--2---:R-:W-:-:S02]  /*0170*/  @!P1 IMAD R0, R8, UR10, RZ ;  /* 0x0000000a08009c24 */ /* 0x004fc4000f8e02ff */
[----:B------:R-:W-:-:S04]  /*0180*/  @!P1 IMAD.WIDE.U32 R2, R8, UR8, R2 ;  /* 0x0000000808029c25 */ /* 0x000fc8000f8e0002 */
[----:B------:R-:W-:Y:S02]  /*0190*/  @!P1 IMAD R9, R9, UR8, R0 ;  /* 0x0000000809099c24 */ /* 0x000fe4000f8e0200 */
[----:B---3--:R-:W-:-:S03]  /*01a0*/  @!P1 IMAD R0, R10, UR11, RZ ;  /* 0x0000000b0a009c24 */ /* 0x008fc6000f8e02ff */
[----:B------:R-:W-:Y:S01]  /*01b0*/  @!P1 IADD3 R3, R3, R9, RZ ;  /* 0x0000000903039210 */ /* 0x000fe20007ffe0ff */
[----:B------:R-:W-:Y:S02]  /*01c0*/  @!P1 IMAD R9, R11, UR9, R0 ;  /* 0x000000090b099c24 */ /* 0x000fe4000f8e0200 */
[----:B------:R-:W-:Y:S02]  /*01d0*/  @!P1 IMAD.WIDE.U32 R2, R10, UR9, R2 ;  /* 0x000000090a029c25 */ /* 0x000fe4000f8e0002 */
[----:B------:R-:W2:Y:S03]  /*01e0*/  LDC.64 R10, c[0x0][0x230] ;  /* 0x00008c00ff0a7b82 */ /* 0x000ea60000000a00 */
[----:B------:R-:W-:Y:S02]  /*01f0*/  @!P1 IADD3 R0, R3, R9, RZ ;  /* 0x0000000903009210 */ /* 0x000fe40007ffe0ff */
[----:B------:R-:W-:-:S02]  /*0200*/  SHF.R.S32.HI R3, RZ, 0x1f, R6 ;  /* 0x0000001fff037819 */ /* 0x000fc40000011406 */
[C---:B----4-:R-:W-:Y:S02]  /*0210*/  @!P1 LEA R8, P2, R2.reuse, R12, 0x2 ;  /* 0x0000000c02089211 */ /* 0x050fe400078410ff */
[----:B------:R-:W-:Y:S02]  /*0220*/  LEA.HI R36, R3, R6, RZ, 0x4 ;  /* 0x0000000603247211 */ /* 0x000fe400078f20ff */
[----:B------:R-:W-:Y:S02]  /*0230*/  @!P1 LEA.HI.X R9, R2, R13, R0, 0x2, P2 ;  /* 0x0000000d02099211 */ /* 0x000fe400010f1400 */
[----:B------:R-:W-:-:S03]  /*0240*/  LOP3.LUT R3, R36, 0xfffffff0, RZ, 0xc0, !PT ;  /* 0xfffffff024037812 */ /* 0x000fc600078ec0ff */
[----:B------:R3:W5:Y:S01]  /*0250*/  @!P1 LDG.E R4, desc[UR6][R8.64] ;  /* 0x0000000608049981 */ /* 0x000762000c1e1900 */
[----:B------:R-:W-:Y:S01]  /*0260*/  IADD3 R3, -R3, R6, RZ ;  /* 0x0000000603037210 */ /* 0x000fe20007ffe1ff */
[----:B------:R-:W-:Y:S01]  /*0270*/  BSSY B0, `(.L_x_10) ;  /* 0x0000026000007945 */ /* 0x000fe20003800000 */
[----:B------:R-:W-:Y:S01]  /*0280*/  SHF.R.S32.HI R36, RZ, 0x4, R36 ;  /* 0x00000004ff247819 */ /* 0x000fe20000011424 */
[----:B------:R-:W-:Y:S01]  /*0290*/  HFMA2.MMA R12, -RZ, RZ, 0, 0 ;  /* 0x00000000ff0c7435 */ /* 0x000fe200000001ff */
[----:B------:R-:W-:Y:S02]  /*02a0*/  SHF.L.U32 R34, R3, 0x3, RZ ;  /* 0x0000000303227819 */ /* 0x000fe400000006ff */
[----:B------:R-:W-:Y:S02]  /*02b0*/  CS2R R20, SRZ ;  /* 0x0000000000147805 */ /* 0x000fe4000001ff00 */
[----:B------:R-:W-:Y:S01]  /*02c0*/  ISETP.GE.AND P1, PT, R36, R5, PT ;  /* 0x000000052400720c */ /* 0x000fe20003f26270 */
[----:B--2---:R-:W-:Y:S01]  /*02d0*/  IMAD R0, R10, UR10, RZ ;  /* 0x0000000a0a007c24 */ /* 0x004fe2000f8e02ff */
[----:B------:R-:W-:-:S02]  /*02e0*/  SHF.R.S32.HI R35, RZ, 0x1f, R34 ;  /* 0x0000001fff237819 */ /* 0x000fc40000011422 */
[----:B------:R-:W-:Y:S02]  /*02f0*/  CS2R R16, SRZ ;  /* 0x0000000000107805 */ /* 0x000fe4000001ff00 */
[----:B------:R-:W-:Y:S01]  /*0300*/  SHF.R.S32.HI R37, RZ, 0x1f, R36 ;  /* 0x0000001fff257819 */ /* 0x000fe20000011424 */
[----:B------:R-:W-:Y:S01]  /*0310*/  IMAD R11, R11, UR8, R0 ;  /* 0x000000080b0b7c24 */ /* 0x000fe2000f8e0200 */
[----:B------:R-:W-:Y:S01]  /*0320*/  CS2R R18, SRZ ;  /* 0x0000000000127805 */ /* 0x000fe2000001ff00 */
[----:B---3--:R-:W-:Y:S01]  /*0330*/  IMAD.WIDE.U32 R8, R10, UR8, R34 ;  /* 0x000000080a087c25 */ /* 0x008fe2000f8e0022 */
[----:B------:R-:W-:-:S03]  /*0340*/  IADD3 R2, R36, 0x10, RZ ;  /* 0x0000001024027810 */ /* 0x000fc60007ffe0ff */
[----:B------:R-:W-:Y:S01]  /*0350*/  IMAD R0, R28, UR11, RZ ;  /* 0x0000000b1c007c24 */ /* 0x000fe2000f8e02ff */
[----:B------:R-:W-:Y:S02]  /*0360*/  IADD3 R9, R9, R11, RZ ;  /* 0x0000000b09097210 */ /* 0x000fe40007ffe0ff */
[----:B------:R-:W-:Y:S01]  /*0370*/  CS2R R10, SRZ ;  /* 0x00000000000a7805 */ /* 0x000fe2000001ff00 */
[----:B------:R-:W-:-:S04]  /*0380*/  IMAD.WIDE R38, R7, 0x20, R36 ;  /* 0x0000002007267825 */ /* 0x000fc800078e0224 */
[----:B------:R-:W-:Y:S02]  /*0390*/  IMAD R29, R29, UR9, R0 ;  /* 0x000000091d1d7c24 */ /* 0x000fe4000f8e0200 */
[----:B------:R-:W-:Y:S01]  /*03a0*/  IMAD.WIDE.U32 R26, R28, UR9, R8 ;  /* 0x000000091c1a7c25 */ /* 0x000fe2000f8e0008 */
[----:B------:R-:W-:-:S04]  /*03b0*/  CS2R R8, SRZ ;  /* 0x0000000000087805 */ /* 0x000fc8000001ff00 */
[----:B------:R-:W-:Y:S01]  /*03c0*/  IADD3 R29, R27, R29, RZ ;  /* 0x0000001d1b1d7210 */ /* 0x000fe20007ffe0ff */
[----:B01----:R-:W-:Y:S06]  /*03d0*/  @P1 BRA `(.L_x_11) ;  /* 0x00000000003c1947 */ /* 0x003fec0003800000 */
[----:B------:R-:W-:Y:S01]  /*03e0*/  ULDC.64 UR12, c[0x0][0x228] ;  /* 0x00008a00000c7ab9 */ /* 0x000fe20000000a00 */
[----:B------:R-:W-:Y:S01]  /*03f0*/  MOV R28, R26 ;  /* 0x0000001a001c7202 */ /* 0x000fe20000000f00 */
[----:B------:R-:W-:Y:S01]  /*0400*/  IMAD R13, R39, UR12, RZ ;  /* 0x0000000c270d7c24 */ /* 0x000fe2000f8e02ff */
[----:B------:R-:W-:Y:S01]  /*0410*/  IADD3 R0, R34, 0x80, RZ ;  /* 0x0000008022007810 */ /* 0x000fe20007ffe0ff */
[----:B------:R-:W-:Y:S02]  /*0420*/  ULDC UR5, c[0x0][0x21c] ;  /* 0x0000870000057ab9 */ /* 0x000fe40000000800 */
[----:B------:R-:W-:Y:S01]  /*0430*/  IMAD.WIDE.U32 R30, R38, UR12, R28 ;  /* 0x0000000c261e7c25 */ /* 0x000fe2000f8e001c */
[----:B------:R-:W-:Y:S02]  /*0440*/  ISETP.GE.AND P2, PT, R34, UR5, PT ;  /* 0x0000000522007c0c */ /* 0x000fe4000bf46270 */
[----:B------:R-:W-:Y:S01]  /*0450*/  ISETP.GE.AND P3, PT, R0, UR5, PT ;  /* 0x0000000500007c0c */ /* 0x000fe2000bf66270 */
[----:B------:R-:W-:Y:S01]  /*0460*/  IMAD R13, R38, UR13, R13 ;  /* 0x0000000d260d7c24 */ /* 0x000fe2000f8e020d */
[----:B------:R-:W-:-:S02]  /*0470*/  ULDC.64 UR12, c[0x0][0x210] ;  /* 0x00008400000c7ab9 */ /* 0x000fc40000000a00 */
[----:B------:R-:W-:Y:S02]  /*0480*/  LEA R22, P4, R30, UR12, 0x1 ;  /* 0x0000000c1e167c11 */ /* 0x000fe4000f8808ff */
[----:B------:R-:W-:-:S04]  /*0490*/  IADD3 R13, R31, R13, RZ ;  /* 0x0000000d1f0d7210 */ /* 0x000fc80007ffe0ff */
[----:B------:R-:W-:-:S05]  /*04a0*/  LEA.HI.X R23, R30, UR13, R13, 0x1, P4 ;  /* 0x0000000d1e177c11 */ /* 0x000fca000a0f0c0d */
[----:B------:R0:W5:Y:S04]  /*04b0*/  @!P2 LDG.E.128 R16, desc[UR6][R22.64] ;  /* 0x000000061610a981 */ /* 0x000168000c1e1d00 */
[----:B------:R0:W5:Y:S02]  /*04c0*/  @!P3 LDG.E.128 R8, desc[UR6][R22.64+0x100] ;  /* 0x000100061608b981 */ /* 0x000164000c1e1d00 */
.L_x_11:
[----:B------:R-:W-:Y:S05]  /*04d0*/  BSYNC B0 ;  /* 0x0000000000007941 */ /* 0x000fea0003800000 */
.L_x_10:
[----:B------:R-:W-:Y:S01]  /*04e0*/  ISETP.GE.AND P2, PT, R2, R5, PT ;  /* 0x000000050200720c */ /* 0x000fe20003f46270 */
[----:B------:R-:W-:Y:S01]  /*04f0*/  BSSY B0, `(.L_x_12) ;  /* 0x000001e000007945 */ /* 0x000fe20003800000 */
[----:B-----5:R-:W-:Y:S01]  /*0500*/  MOV R0, R16 ;  /* 0x0000001000007202 */ /* 0x020fe20000000f00 */
[C---:B------:R-:W-:Y:S01]  /*0510*/  IMAD R16, R14.reuse, UR10, RZ ;  /* 0x0000000a0e107c24 */ /* 0x040fe2000f8e02ff */
[----:B------:R-:W-:Y:S01]  /*0520*/  MOV R40, R17 ;  /* 0x0000001100287202 */ /* 0x000fe20000000f00 */
[----:B------:R-:W-:Y:S01]  /*0530*/  HFMA2.MMA R13, -RZ, RZ, 0, 0 ;  /* 0x00000000ff0d7435 */ /* 0x000fe200000001ff */
[----:B------:R-:W-:Y:S01]  /*0540*/  MOV R41, R18 ;  /* 0x0000001200297202 */ /* 0x000fe20000000f00 */
[----:B------:R-:W-:Y:S01]  /*0550*/  IMAD R31, R15, UR8, R16 ;  /* 0x000000080f1f7c24 */ /* 0x000fe2000f8e0210 */
[----:B------:R-:W-:Y:S01]  /*0560*/  MOV R45, R19 ;  /* 0x00000013002d7202 */ /* 0x000fe20000000f00 */
[----:B------:R-:W-:Y:S01]  /*0570*/  IMAD.WIDE.U32 R16, R14, UR8, R34 ;  /* 0x000000080e107c25 */ /* 0x000fe2000f8e0022 */
[----:B0-----:R-:W-:-:S02]  /*0580*/  CS2R R22, SRZ ;  /* 0x0000000000167805 */ /* 0x001fc4000001ff00 */
[----:B------:R-:W-:Y:S01]  /*0590*/  CS2R R14, SRZ ;  /* 0x00000000000e7805 */ /* 0x000fe2000001ff00 */
[----:B------:R-:W-:Y:S06]  /*05a0*/  @P2 BRA `(.L_x_13) ;  /* 0x0000000000482947 */ /* 0x000fec0003800000 */
[----:B------:R-:W-:Y:S01]  /*05b0*/  IADD3 R27, P3, R38, 0x10, RZ ;  /* 0x00000010261b7810 */ /* 0x000fe20007f7e0ff */
[----:B------:R-:W-:Y:S01]  /*05c0*/  ULDC.64 UR12, c[0x0][0x228] ;  /* 0x00008a00000c7ab9 */ /* 0x000fe20000000a00 */
[----:B------:R-:W-:Y:S01]  /*05d0*/  MOV R19, R29 ;  /* 0x0000001d00137202 */ /* 0x000fe20000000f00 */
[----:B------:R-:W-:Y:S01]  /*05e0*/  ULDC UR5, c[0x0][0x21c] ;  /* 0x0000870000057ab9 */ /* 0x000fe20000000800 */
[----:B------:R-:W-:Y:S02]  /*05f0*/  IADD3.X R18, RZ, R39, RZ, P3, !PT ;  /* 0x00000027ff127210 */ /* 0x000fe40001ffe4ff */
[----:B------:R-:W-:-:S03]  /*0600*/  ISETP.GE.AND P4, PT, R34, UR5, PT ;  /* 0x0000000522007c0c */ /* 0x000fc6000bf86270 */
[----:B------:R-:W-:Y:S01]  /*0610*/  IMAD R28, R18, UR12, RZ ;  /* 0x0000000c121c7c24 */ /* 0x000fe2000f8e02ff */
[----:B------:R-:W-:Y:S02]  /*0620*/  MOV R18, R26 ;  /* 0x0000001a00127202 */ /* 0x000fe40000000f00 */
[----:B------:R-:W-:-:S03]  /*0630*/  IADD3 R26, R34, 0x80, RZ ;  /* 0x00000080221a7810 */ /* 0x000fc60007ffe0ff */
[----:B------:R-:W-:Y:S01]  /*0640*/  IMAD.WIDE.U32 R18, R27, UR12, R18 ;  /* 0x0000000c1b127c25 */ /* 0x000fe2000f8e0012 */
[----:B------:R-:W-:-:S03]  /*0650*/  ISETP.GE.AND P5, PT, R26, UR5, PT ;  /* 0x000000051a007c0c */ /* 0x000fc6000bfa6270 */
[----:B------:R-:W-:Y:S01]  /*0660*/  IMAD R27, R27, UR13, R28 ;  /* 0x0000000d1b1b7c24 */ /* 0x000fe2000f8e021c */
[----:B------:R-:W-:Y:S02]  /*0670*/  ULDC.64 UR12, c[0x0][0x210] ;  /* 0x00008400000c7ab9 */ /* 0x000fe40000000a00 */
[----:B------:R-:W-:Y:S02]  /*0680*/  LEA R26, P3, R18, UR12, 0x1 ;  /* 0x0000000c121a7c11 */ /* 0x000fe4000f8608ff */
[----:B------:R-:W-:-:S04]  /*0690*/  IADD3 R19, R19, R27, RZ ;  /* 0x0000001b13137210 */ /* 0x000fc80007ffe0ff */
[----:B------:R-:W-:-:S05]  /*06a0*/  LEA.HI.X R27, R18, UR13, R19, 0x1, P3 ;  /* 0x0000000d121b7c11 */ /* 0x000fca00098f0c13 */
[----:B------:R0:W5:Y:S04]  /*06b0*/  @!P4 LDG.E.128 R20, desc[UR6][R26.64] ;  /* 0x000000061a14c981 */ /* 0x000168000c1e1d00 */
[----:B------:R0:W5:Y:S02]  /*06c0*/  @!P5 LDG.E.128 R12, desc[UR6][R26.64+0x100] ;  /* 0x000100061a0cd981 */ /* 0x000164000c1e1d00 */
.L_x_13:
[----:B------:R-:W-:Y:S05]  /*06d0*/  BSYNC B0 ;  /* 0x0000000000007941 */ /* 0x000fea0003800000 */
.L_x_12:
[----:B------:R-:W-:Y:S01]  /*06e0*/  IADD3 R17, R17, R31, RZ ;  /* 0x0000001f11117210 */ /* 0x000fe20007ffe0ff */
[C---:B------:R-:W-:Y:S01]  /*06f0*/  IMAD R18, R24.reuse, UR11, RZ ;  /* 0x0000000b18127c24 */ /* 0x040fe2000f8e02ff */
[----:B------:R-:W-:Y:S01]  /*0700*/  BSSY B0, `(.L_x_14) ;  /* 0x000001e000007945 */ /* 0x000fe20003800000 */
[----:B------:R-:W-:Y:S01]  /*0710*/  HFMA2.MMA R28, -RZ, RZ, 0, 0 ;  /* 0x00000000ff1c7435 */ /* 0x000fe200000001ff */
[----:B-----5:R-:W-:Y:S01]  /*0720*/  MOV R44, R20 ;  /* 0x00000014002c7202 */ /* 0x020fe20000000f00 */
[----:B------:R-:W-:Y:S01]  /*0730*/  IMAD R43, R25, UR9, R18 ;  /* 0x00000009192b7c24 */ /* 0x000fe2000f8e0212 */
[----:B------:R-:W-:Y:S01]  /*0740*/  MOV R47, R21 ;  /* 0x00000015002f7202 */ /* 0x000fe20000000f00 */
[----:B------:R-:W-:Y:S01]  /*0750*/  IMAD.WIDE.U32 R52, R24, UR9, R16 ;  /* 0x0000000918347c25 */ /* 0x000fe2000f8e0010 */
[----:B------:R-:W-:Y:S02]  /*0760*/  MOV R46, R22 ;  /* 0x00000016002e7202 */ /* 0x000fe40000000f00 */
[----:B------:R-:W-:-:S02]  /*0770*/  CS2R R24, SRZ ;  /* 0x0000000000187805 */ /* 0x000fc4000001ff00 */
[----:B------:R-:W-:Y:S02]  /*0780*/  MOV R48, R23 ;  /* 0x0000001700307202 */ /* 0x000fe40000000f00 */
[----:B------:R-:W-:Y:S02]  /*0790*/  CS2R R16, SRZ ;  /* 0x0000000000107805 */ /* 0x000fe4000001ff00 */
[----:B------:R-:W-:Y:S02]  /*07a0*/  CS2R R18, SRZ ;  /* 0x0000000000127805 */ /* 0x000fe4000001ff00 */
[----:B------:R-:W-:Y:S02]  /*07b0*/  CS2R R20, SRZ ;  /* 0x0000000000147805 */ /* 0x000fe4000001ff00 */
[----:B------:R-:W-:Y:S02]  /*07c0*/  CS2R R22, SRZ ;  /* 0x0000000000167805 */ /* 0x000fe4000001ff00 */
[----:B------:R-:W-:Y:S01]  /*07d0*/  IADD3 R43, R53, R43, RZ ;  /* 0x0000002b352b7210 */ /* 0x000fe20007ffe0ff */
[----:B------:R-:W-:Y:S06]  /*07e0*/  @P1 BRA `(.L_x_15) ;  /* 0x00000000003c1947 */ /* 0x000fec0003800000 */
[----:B------:R-:W-:Y:S01]  /*07f0*/  ULDC.64 UR12, c[0x0][0x248] ;  /* 0x00009200000c7ab9 */ /* 0x000fe20000000a00 */
[----:B------:R-:W-:Y:S01]  /*0800*/  MOV R42, R52 ;  /* 0x00000034002a7202 */ /* 0x000fe20000000f00 */
[----:B------:R-:W-:Y:S01]  /*0810*/  IMAD R29, R39, UR12, RZ ;  /* 0x0000000c271d7c24 */ /* 0x000fe2000f8e02ff */
[----:B------:R-:W-:Y:S01]  /*0820*/  IADD3 R30, R34, 0x80, RZ ;  /* 0x00000080221e7810 */ /* 0x000fe20007ffe0ff */
[----:B------:R-:W-:Y:S02]  /*0830*/  ULDC UR5, c[0x0][0x21c] ;  /* 0x0000870000057ab9 */ /* 0x000fe40000000800 */
[----:B0-----:R-:W-:Y:S01]  /*0840*/  IMAD.WIDE.U32 R26, R38, UR12, R42 ;  /* 0x0000000c261a7c25 */ /* 0x001fe2000f8e002a */
        /* <DEDUP_REMOVED lines=9> */
.L_x_15:
[----:B------:R-:W-:Y:S05]  /*08e0*/  BSYNC B0 ;  /* 0x0000000000007941 */ /* 0x000fea0003800000 */
.L_x_14:
[----:B-----5:R-:W-:Y:S01]  /*08f0*/  MOV R49, R16 ;  /* 0x0000001000317202 */ /* 0x020fe20000000f00 */
[----:B------:R-:W-:Y:S01]  /*0900*/  BSSY B0, `(.L_x_16) ;  /* 0x0000018000007945 */ /* 0x000fe20003800000 */
[----:B------:R-:W-:Y:S01]  /*0910*/  HFMA2.MMA R29, -RZ, RZ, 0, 0 ;  /* 0x00000000ff1d7435 */ /* 0x000fe200000001ff */
[----:B0-----:R-:W-:Y:S02]  /*0920*/  CS2R R26, SRZ ;  /* 0x00000000001a7805 */ /* 0x001fe4000001ff00 */
[----:B-1----:R-:W-:Y:S01]  /*0930*/  CS2R R30, SRZ ;  /* 0x00000000001e7805 */ /* 0x002fe2000001ff00 */
[----:B------:R-:W-:Y:S02]  /*0940*/  HADD2.F32 R50, -RZ, R0.H1_H1 ;  /* 0x30000000ff327230 */ /* 0x000fe40000004100 */
[----:B------:R-:W-:Y:S01]  /*0950*/  HADD2.F32 R51, -RZ, R49.H1_H1 ;  /* 0x30000031ff337230 */ /* 0x000fe20000004100 */
[----:B------:R-:W-:Y:S06]  /*0960*/  @P2 BRA `(.L_x_17) ;  /* 0x0000000000442947 */ /* 0x000fec0003800000 */
[----:B------:R-:W-:Y:S01]  /*0970*/  IADD3 R35, P1, R38, 0x10, RZ ;  /* 0x0000001026237810 */ /* 0x000fe20007f3e0ff */
[----:B------:R-:W-:Y:S01]  /*0980*/  ULDC.64 UR12, c[0x0][0x248] ;  /* 0x00009200000c7ab9 */ /* 0x000fe20000000a00 */
[----:B------:R-:W-:Y:S01]  /*0990*/  MOV R42, R52 ;  /* 0x00000034002a7202 */ /* 0x000fe20000000f00 */
[----:B------:R-:W-:Y:S01]  /*09a0*/  ULDC UR5, c[0x0][0x21c] ;  /* 0x0000870000057ab9 */ /* 0x000fe20000000800 */
[----:B------:R-:W-:Y:S02]  /*09b0*/  IADD3.X R38, RZ, R39, RZ, P1, !PT ;  /* 0x00000027ff267210 */ /* 0x000fe40000ffe4ff */
[----:B------:R-:W-:Y:S01]  /*09c0*/  ISETP.GE.AND P2, PT, R34, UR5, PT ;  /* 0x0000000522007c0c */ /* 0x000fe2000bf46270 */
[----:B------:R-:W-:-:S04]  /*09d0*/  IMAD.WIDE.U32 R42, R35, UR12, R42 ;  /* 0x0000000c232a7c25 */ /* 0x000fc8000f8e002a */
[----:B------:R-:W-:Y:S01]  /*09e0*/  IMAD R52, R38, UR12, RZ ;  /* 0x0000000c26347c24 */ /* 0x000fe2000f8e02ff */
[----:B------:R-:W-:-:S03]  /*09f0*/  IADD3 R38, R34, 0x80, RZ ;  /* 0x0000008022267810 */ /* 0x000fc60007ffe0ff */
[----:B------:R-:W-:Y:S01]  /*0a00*/  IMAD R35, R35, UR13, R52 ;  /* 0x0000000d23237c24 */ /* 0x000fe2000f8e0234 */
[----:B------:R-:W-:Y:S01]  /*0a10*/  ISETP.GE.AND P3, PT, R38, UR5, PT ;  /* 0x0000000526007c0c */ /* 0x000fe2000bf66270 */
[----:B------:R-:W-:Y:S02]  /*0a20*/  ULDC.64 UR12, c[0x0][0x240] ;  /* 0x00009000000c7ab9 */ /* 0x000fe40000000a00 */
[----:B------:R-:W-:Y:S02]  /*0a30*/  LEA R34, P1, R42, UR12, 0x1 ;  /* 0x0000000c2a227c11 */ /* 0x000fe4000f8208ff */
[----:B------:R-:W-:-:S04]  /*0a40*/  IADD3 R35, R43, R35, RZ ;  /* 0x000000232b237210 */ /* 0x000fc80007ffe0ff */
[----:B------:R-:W-:-:S05]  /*0a50*/  LEA.HI.X R35, R42, UR13, R35, 0x1, P1 ;  /* 0x0000000d2a237c11 */ /* 0x000fca00088f0c23 */
[----:B------:R0:W5:Y:S04]  /*0a60*/  @!P2 LDG.E.128 R24, desc[UR6][R34.64] ;  /* 0x000000062218a981 */ /* 0x000168000c1e1d00 */
[----:B------:R0:W5:Y:S02]  /*0a70*/  @!P3 LDG.E.128 R28, desc[UR6][R34.64+0x100] ;  /* 0x00010006221cb981 */ /* 0x000164000c1e1d00 */
.L_x_17:
[----:B------:R-:W-:Y:S05]  /*0a80*/  BSYNC B0 ;  /* 0x0000000000007941 */ /* 0x000fea0003800000 */
.L_x_16:
[----:B------:R-:W-:Y:S02]  /*0a90*/  HADD2.F32 R0, -RZ, R0.H0_H0 ;  /* 0x20000000ff007230 */ /* 0x000fe40000004100 */
[----:B------:R-:W-:Y:S01]  /*0aa0*/  FMUL.FTZ R51, R50, R51 ;  /* 0x0000003332337220 */ /* 0x000fe20000410000 */
[----:B0-----:R-:W-:Y:S01]  /*0ab0*/  HADD2.F32 R35, -RZ, R49.H0_H0 ;  /* 0x20000031ff237230 */ /* 0x001fe20000004100 */
[----:B------:R-:W-:Y:S01]  /*0ac0*/  ISETP.NE.AND P1, PT, R3, RZ, PT ;  /* 0x000000ff0300720c */ /* 0x000fe20003f25270 */
[----:B-----5:R-:W-:Y:S01]  /*0ad0*/  HADD2.F32 R39, -RZ, R24.H1_H1 ;  /* 0x30000018ff277230 */ /* 0x020fe20000004100 */
[----:B------:R-:W-:Y:S01]  /*0ae0*/  BSSY B0, `(.L_x_18) ;  /* 0x0000085000007945 */ /* 0x000fe20003800000 */
[----:B------:R-:W-:Y:S02]  /*0af0*/  HADD2.F32 R16, -RZ, R40.H0_H0 ;  /* 0x20000028ff107230 */ /* 0x000fe40000004100 */
[----:B------:R-:W-:Y:S01]  /*0b00*/  FFMA.FTZ R51, R0, R35, R51 ;  /* 0x0000002300337223 */ /* 0x000fe20000010033 */
[----:B------:R-:W-:-:S02]  /*0b10*/  HADD2.F32 R0, -RZ, R44.H1_H1 ;  /* 0x3000002cff007230 */ /* 0x000fc40000004100 */
[----:B------:R-:W-:Y:S02]  /*0b20*/  HADD2.F32 R44, -RZ, R44.H0_H0 ;  /* 0x2000002cff2c7230 */ /* 0x000fe40000004100 */
[----:B------:R-:W-:Y:S02]  /*0b30*/  HADD2.F32 R35, -RZ, R24.H0_H0 ;  /* 0x20000018ff237230 */ /* 0x000fe40000004100 */
[----:B------:R-:W-:Y:S01]  /*0b40*/  FMUL.FTZ R39, R0, R39 ;  /* 0x0000002700277220 */ /* 0x000fe20000410000 */
[----:B------:R-:W-:Y:S02]  /*0b50*/  HADD2.F32 R43, -RZ, R17.H0_H0 ;  /* 0x20000011ff2b7230 */ /* 0x000fe40000004100 */
[----:B------:R-:W-:Y:S02]  /*0b60*/  HADD2.F32 R0, -RZ, R47.H0_H0 ;  /* 0x2000002fff007230 */ /* 0x000fe40000004100 */
[----:B------:R-:W-:Y:S01]  /*0b70*/  FFMA.FTZ R39, R44, R35, R39 ;  /* 0x000000232c277223 */ /* 0x000fe20000010027 */
[----:B------:R-:W-:-:S02]  /*0b80*/  HADD2.F32 R35, -RZ, R25.H0_H0 ;  /* 0x20000019ff237230 */ /* 0x000fc40000004100 */
[----:B------:R-:W-:Y:S01]  /*0b90*/  FFMA.FTZ R43, R16, R43, R51 ;  /* 0x0000002b102b7223 */ /* 0x000fe20000010033 */
[----:B------:R-:W-:Y:S02]  /*0ba0*/  HADD2.F32 R40, -RZ, R40.H1_H1 ;  /* 0x30000028ff287230 */ /* 0x000fe40000004100 */
[----:B------:R-:W-:Y:S02]  /*0bb0*/  HADD2.F32 R17, -RZ, R17.H1_H1 ;  /* 0x30000011ff117230 */ /* 0x000fe40000004100 */
[----:B------:R-:W-:Y:S01]  /*0bc0*/  FFMA.FTZ R0, R0, R35, R39 ;  /* 0x0000002300007223 */ /* 0x000fe20000010027 */
[----:B------:R-:W-:Y:S02]  /*0bd0*/  HADD2.F32 R47, -RZ, R47.H1_H1 ;  /* 0x3000002fff2f7230 */ /* 0x000fe40000004100 */
[----:B------:R-:W-:Y:S02]  /*0be0*/  HADD2.F32 R16, -RZ, R25.H1_H1 ;  /* 0x30000019ff107230 */ /* 0x000fe40000004100 */
[----:B------:R-:W-:Y:S01]  /*0bf0*/  FFMA.FTZ R43, R40, R17, R43 ;  /* 0x00000011282b7223 */ /* 0x000fe2000001002b */
[----:B------:R-:W-:-:S02]  /*0c00*/  HADD2.F32 R38, -RZ, R41.H0_H0 ;  /* 0x20000029ff267230 */ /* 0x000fc40000004100 */
[----:B------:R-:W-:Y:S02]  /*0c10*/  HADD2.F32 R25, -RZ, R46.H0_H0 ;  /* 0x2000002eff197230 */ /* 0x000fe40000004100 */
[----:B------:R-:W-:Y:S01]  /*0c20*/  FFMA.FTZ R40, R47, R16, R0 ;  /* 0x000000102f287223 */ /* 0x000fe20000010000 */
[----:B------:R-:W-:Y:S02]  /*0c30*/  HADD2.F32 R35, -RZ, R18.H0_H0 ;  /* 0x20000012ff237230 */ /* 0x000fe40000004100 */
[----:B------:R-:W-:Y:S02]  /*0c40*/  HADD2.F32 R34, -RZ, R26.H0_H0 ;  /* 0x2000001aff227230 */ /* 0x000fe40000004100 */
[----:B------:R-:W-:Y:S02]  /*0c50*/  HADD2.F32 R46, -RZ, R46.H1_H1 ;  /* 0x3000002eff2e7230 */ /* 0x000fe40000004100 */
[----:B------:R-:W-:Y:S01]  /*0c60*/  FFMA.FTZ R38, R38, R35, R43 ;  /* 0x0000002326267223 */ /* 0x000fe2000001002b */
[----:B------:R-:W-:-:S02]  /*0c70*/  HADD2.F32 R43, -RZ, R41.H1_H1 ;  /* 0x30000029ff2b7230 */ /* 0x000fc40000004100 */
[----:B------:R-:W-:Y:S01]  /*0c80*/  FFMA.FTZ R51, R25, R34, R40 ;  /* 0x0000002219337223 */ /* 0x000fe20000010028 */
[----:B------:R-:W-:Y:S02]  /*0c90*/  HADD2.F32 R40, -RZ, R18.H1_H1 ;  /* 0x30000012ff287230 */ /* 0x000fe40000004100 */
[----:B------:R-:W-:Y:S02]  /*0ca0*/  HADD2.F32 R47, -RZ, R26.H1_H1 ;  /* 0x3000001aff2f7230 */ /* 0x000fe40000004100 */
[--C-:B------:R-:W-:Y:S02]  /*0cb0*/  HADD2.F32 R18, -RZ, R22.reuse.H0_H0 ;  /* 0x20000016ff127230 */ /* 0x100fe40000004100 */
[----:B------:R-:W-:Y:S01]  /*0cc0*/  FFMA.FTZ R49, R43, R40, R38 ;  /* 0x000000282b317223 */ /* 0x000fe20000010026 */
[----:B------:R-:W-:Y:S02]  /*0cd0*/  HADD2.F32 R35, -RZ, R22.H1_H1 ;  /* 0x30000016ff237230 */ /* 0x000fe40000004100 */
[----:B------:R-:W-:Y:S01]  /*0ce0*/  FFMA.FTZ R46, R46, R47, R51 ;  /* 0x0000002f2e2e7223 */ /* 0x000fe20000010033 */
[----:B------:R-:W-:-:S02]  /*0cf0*/  HADD2.F32 R41, -RZ, R20.H0_H0 ;  /* 0x20000014ff297230 */ /* 0x000fc40000004100 */
[----:B------:R-:W-:Y:S02]  /*0d00*/  HADD2.F32 R39, -RZ, R20.H1_H1 ;  /* 0x30000014ff277230 */ /* 0x000fe40000004100 */
[--C-:B------:R-:W-:Y:S02]  /*0d10*/  HADD2.F32 R25, -RZ, R21.reuse.H0_H0 ;  /* 0x20000015ff197230 */ /* 0x100fe40000004100 */
[----:B------:R-:W-:Y:S02]  /*0d20*/  HADD2.F32 R34, -RZ, R21.H1_H1 ;  /* 0x30000015ff227230 */ /* 0x000fe40000004100 */
[----:B------:R-:W-:Y:S02]  /*0d30*/  HADD2.F32 R22, -RZ, R45.H0_H0 ;  /* 0x2000002dff167230 */ /* 0x000fe40000004100 */
[----:B------:R-:W-:Y:S02]  /*0d40*/  HADD2.F32 R43, -RZ, R19.H0_H0 ;  /* 0x20000013ff2b7230 */ /* 0x000fe40000004100 */
[----:B------:R-:W-:-:S02]  /*0d50*/  HADD2.F32 R21, -RZ, R23.H0_H0 ;  /* 0x20000017ff157230 */ /* 0x000fc40000004100 */
[----:B------:R-:W-:Y:S02]  /*0d60*/  HADD2.F32 R20, -RZ, R23.H1_H1 ;  /* 0x30000017ff147230 */ /* 0x000fe40000004100 */
[----:B------:R-:W-:Y:S01]  /*0d70*/  FFMA.FTZ R22, R22, R43, R49 ;  /* 0x0000002b16167223 */ /* 0x000fe20000010031 */
[--C-:B------:R-:W-:Y:S02]  /*0d80*/  HADD2.F32 R23, -RZ, R48.reuse.H0_H0 ;  /* 0x20000030ff177230 */ /* 0x100fe40000004100 */
[----:B------:R-:W-:Y:S02]  /*0d90*/  HADD2.F32 R38, -RZ, R27.H0_H0 ;  /* 0x2000001bff267230 */ /* 0x000fe40000004100 */
[----:B------:R-:W-:Y:S02]  /*0da0*/  HADD2.F32 R45, -RZ, R45.H1_H1 ;  /* 0x3000002dff2d7230 */ /* 0x000fe40000004100 */
[----:B------:R-:W-:Y:S02]  /*0db0*/  HADD2.F32 R26, -RZ, R19.H1_H1 ;  /* 0x30000013ff1a7230 */ /* 0x000fe40000004100 */
[----:B------:R-:W-:Y:S01]  /*0dc0*/  FFMA.FTZ R23, R23, R38, R46 ;  /* 0x0000002617177223 */ /* 0x000fe2000001002e */
[----:B------:R-:W-:-:S02]  /*0dd0*/  HADD2.F32 R48, -RZ, R48.H1_H1 ;  /* 0x30000030ff307230 */ /* 0x000fc40000004100 */
[----:B------:R-:W-:Y:S02]  /*0de0*/  HADD2.F32 R27, -RZ, R27.H1_H1 ;  /* 0x3000001bff1b7230 */ /* 0x000fe40000004100 */
[----:B------:R-:W-:Y:S01]  /*0df0*/  FFMA.FTZ R45, R45, R26, R22 ;  /* 0x0000001a2d2d7223 */ /* 0x000fe20000010016 */
[----:B------:R-:W-:Y:S02]  /*0e00*/  HADD2.F32 R0, -RZ, R8.H0_H0 ;  /* 0x20000008ff007230 */ /* 0x000fe40000004100 */
[----:B------:R-:W-:Y:S02]  /*0e10*/  HADD2.F32 R19, -RZ, R12.H0_H0 ;  /* 0x2000000cff137230 */ /* 0x000fe40000004100 */
[----:B------:R-:W-:Y:S01]  /*0e20*/  FFMA.FTZ R48, R48, R27, R23 ;  /* 0x0000001b30307223 */ /* 0x000fe20000010017 */
[----:B------:R-:W-:Y:S02]  /*0e30*/  HADD2.F32 R22, -RZ, R28.H0_H0 ;  /* 0x2000001cff167230 */ /* 0x000fe40000004100 */
[----:B------:R-:W-:Y:S01]  /*0e40*/  FFMA.FTZ R41, R0, R41, R45 ;  /* 0x0000002900297223 */ /* 0x000fe2000001002d */
[----:B------:R-:W-:-:S02]  /*0e50*/  HADD2.F32 R16, -RZ, R8.H1_H1 ;  /* 0x30000008ff107230 */ /* 0x000fc40000004100 */
[----:B------:R-:W-:Y:S02]  /*0e60*/  HADD2.F32 R12, -RZ, R12.H1_H1 ;  /* 0x3000000cff0c7230 */ /* 0x000fe40000004100 */
[----:B------:R-:W-:Y:S01]  /*0e70*/  FFMA.FTZ R27, R19, R22, R48 ;  /* 0x00000016131b7223 */ /* 0x000fe20000010030 */
[----:B------:R-:W-:Y:S02]  /*0e80*/  HADD2.F32 R23, -RZ, R28.H1_H1 ;  /* 0x3000001cff177230 */ /* 0x000fe40000004100 */
[----:B------:R-:W-:Y:S01]  /*0e90*/  FFMA.FTZ R39, R16, R39, R41 ;  /* 0x0000002710277223 */ /* 0x000fe20000010029 */
        /* <DEDUP_REMOVED lines=9> */
[----:B------:R-:W-:Y:S01]  /*0f30*/  FFMA.FTZ R12, R17, R34, R12 ;  /* 0x00000022110c7223 */ /* 0x000fe2000001000c */
[----:B------:R-:W-:Y:S02]  /*0f40*/  HADD2.F32 R9, -RZ, R10.H0_H0 ;  /* 0x2000000aff097230 */ /* 0x000fe40000004100 */
[----:B------:R-:W-:-:S02]  /*0f50*/  HADD2.F32 R0, -RZ, R14.H0_H0 ;  /* 0x2000000eff007230 */ /* 0x000fc40000004100 */
[----:B------:R-:W-:Y:S01]  /*0f60*/  FFMA.FTZ R19, R13, R8, R16 ;  /* 0x000000080d137223 */ /* 0x000fe20000010010 */
[----:B------:R-:W-:Y:S02]  /*0f70*/  HADD2.F32 R17, -RZ, R30.H0_H0 ;  /* 0x2000001eff117230 */ /* 0x000fe40000004100 */
[----:B------:R-:W-:Y:S01]  /*0f80*/  FFMA.FTZ R13, R9, R18, R12 ;  /* 0x00000012090d7223 */ /* 0x000fe2000001000c */
[----:B------:R-:W-:Y:S02]  /*0f90*/  HADD2.F32 R24, -RZ, R10.H1_H1 ;  /* 0x3000000aff187230 */ /* 0x000fe40000004100 */
[----:B------:R-:W-:Y:S02]  /*0fa0*/  HADD2.F32 R14, -RZ, R14.H1_H1 ;  /* 0x3000000eff0e7230 */ /* 0x000fe40000004100 */
[----:B------:R-:W-:Y:S01]  /*0fb0*/  FFMA.FTZ R17, R0, R17, R19 ;  /* 0x0000001100117223 */ /* 0x000fe20000010013 */
[----:B------:R-:W-:Y:S02]  /*0fc0*/  HADD2.F32 R9, -RZ, R30.H1_H1 ;  /* 0x3000001eff097230 */ /* 0x000fe40000004100 */
[----:B------:R-:W-:Y:S01]  /*0fd0*/  FFMA.FTZ R35, R24, R35, R13 ;  /* 0x0000002318237223 */ /* 0x000fe2000001000d */
[----:B------:R-:W-:Y:S01]  /*0fe0*/  HADD2.F32 R10, -RZ, R11.H0_H0 ;  /* 0x2000000bff0a7230 */ /* 0x000fe20000004100 */
[----:B------:R-:W-:Y:S01]  /*0ff0*/  SHF.L.U32 R19, R6, 0x2, RZ ;  /* 0x0000000206137819 */ /* 0x000fe200000006ff */
        /* <DEDUP_REMOVED lines=8> */
[----:B------:R-:W-:-:S03]  /*1080*/  FFMA.FTZ R10, R11, R20, R10 ;  /* 0x000000140b0a7223 */ /* 0x000fc6000001000a */
[----:B------:R-:W-:Y:S02]  /*1090*/  FFMA.FTZ R8, R15, R8, R0 ;  /* 0x000000080f087223 */ /* 0x000fe40000010000 */
[----:B------:R-:W0:Y:S04]  /*10a0*/  SHFL.BFLY PT, R9, R10, 0x8, 0x1f ;  /* 0x0d001f000a097f89 */ /* 0x000e2800000e0000 */
[----:B------:R-:W1:Y:S01]  /*10b0*/  SHFL.BFLY PT, R11, R8, 0x8, 0x1f ;  /* 0x0d001f00080b7f89 */ /* 0x000e6200000e0000 */
[----:B0-----:R-:W-:Y:S01]  /*10c0*/  FADD.FTZ R9, R10, R9 ;  /* 0x000000090a097221 */ /* 0x001fe20000010000 */
[----:B-1----:R-:W-:-:S04]  /*10d0*/  FADD.FTZ R14, R8, R11 ;  /* 0x0000000b080e7221 */ /* 0x002fc80000010000 */
[----:B------:R-:W0:Y:S04]  /*10e0*/  SHFL.BFLY PT, R0, R9, 0x4, 0x1f ;  /* 0x0c801f0009007f89 */ /* 0x000e2800000e0000 */
[----:B------:R-:W1:Y:S01]  /*10f0*/  SHFL.BFLY PT, R11, R14, 0x4, 0x1f ;  /* 0x0c801f000e0b7f89 */ /* 0x000e6200000e0000 */
[----:B0-----:R-:W-:Y:S02]  /*1100*/  FADD.FTZ R0, R9, R0 ;  /* 0x0000000009007221 */ /* 0x001fe40000010000 */
[----:B------:R-:W0:Y:S01]  /*1110*/  LDC.64 R8, c[0x0][0x2d8] ;  /* 0x0000b600ff087b82 */ /* 0x000e220000000a00 */
[----:B-1----:R-:W-:Y:S02]  /*1120*/  FADD.FTZ R15, R14, R11 ;  /* 0x0000000b0e0f7221 */ /* 0x002fe40000010000 */
[----:B------:R-:W1:Y:S04]  /*1130*/  SHFL.BFLY PT, R11, R0, 0x2, 0x1f ;  /* 0x0c401f00000b7f89 */ /* 0x000e6800000e0000 */
[----:B------:R-:W2:Y:S01]  /*1140*/  SHFL.BFLY PT, R16, R15, 0x2, 0x1f ;  /* 0x0c401f000f107f89 */ /* 0x000ea200000e0000 */
[----:B-1----:R-:W-:Y:S01]  /*1150*/  FADD.FTZ R12, R0, R11 ;  /* 0x0000000b000c7221 */ /* 0x002fe20000010000 */
[----:B------:R-:W-:Y:S01]  /*1160*/  SHF.L.U32 R0, R7, 0xd, RZ ;  /* 0x0000000d07007819 */ /* 0x000fe200000006ff */
[----:B------:R-:W1:Y:S01]  /*1170*/  LDC.64 R10, c[0x0][0x2d0] ;  /* 0x0000b400ff0a7b82 */ /* 0x000e620000000a00 */
[----:B--2---:R-:W-:-:S02]  /*1180*/  FADD.FTZ R16, R15, R16 ;  /* 0x000000100f107221 */ /* 0x004fc40000010000 */
[----:B------:R-:W2:Y:S04]  /*1190*/  SHFL.BFLY PT, R13, R12, 0x1, 0x1f ;  /* 0x0c201f000c0d7f89 */ /* 0x000ea800000e0000 */
[----:B------:R-:W3:Y:S01]  /*11a0*/  SHFL.BFLY PT, R17, R16, 0x1, 0x1f ;  /* 0x0c201f0010117f89 */ /* 0x000ee200000e0000 */
[----:B--2---:R-:W-:Y:S01]  /*11b0*/  FADD.FTZ R18, R12, R13 ;  /* 0x0000000d0c127221 */ /* 0x004fe20000010000 */
[----:B---3--:R-:W-:Y:S01]  /*11c0*/  FADD.FTZ R22, R16, R17 ;  /* 0x0000001110167221 */ /* 0x008fe20000010000 */
[----:B0-----:R-:W-:Y:S06]  /*11d0*/  @P1 BRA `(.L_x_19) ;  /* 0x0000000000541947 */ /* 0x001fec0003800000 */
[----:B------:R-:W0:Y:S01]  /*11e0*/  LDC.64 R16, c[0x0][0x278] ;  /* 0x00009e00ff107b82 */ /* 0x000e220000000a00 */
[----:B------:R-:W-:Y:S01]  /*11f0*/  SHF.R.S32.HI R33, RZ, 0x1f, R32 ;  /* 0x0000001fff217819 */ /* 0x000fe20000011420 */
[----:B------:R-:W-:Y:S01]  /*1200*/  ULDC.64 UR12, c[0x0][0x260] ;  /* 0x00009800000c7ab9 */ /* 0x000fe20000000a00 */
[----:B------:R-:W-:-:S05]  /*1210*/  ISETP.GE.AND P2, PT, R36, R5, PT ;  /* 0x000000052400720c */ /* 0x000fca0003f46270 */
[----:B------:R-:W2:Y:S01]  /*1220*/  LDC.64 R20, c[0x0][0x280] ;  /* 0x0000a000ff147b82 */ /* 0x000ea20000000a00 */
[C---:B0-----:R-:W-:Y:S02]  /*1230*/  IMAD R14, R16.reuse, UR10, RZ ;  /* 0x0000000a100e7c24 */ /* 0x041fe4000f8e02ff */
[----:B------:R-:W-:-:S04]  /*1240*/  IMAD.WIDE.U32 R12, R16, UR8, R32 ;  /* 0x00000008100c7c25 */ /* 0x000fc8000f8e0020 */
[----:B------:R-:W-:Y:S02]  /*1250*/  IMAD R3, R17, UR8, R14 ;  /* 0x0000000811037c24 */ /* 0x000fe4000f8e020e */
[----:B--2---:R-:W-:-:S03]  /*1260*/  IMAD R14, R20, UR11, RZ ;  /* 0x0000000b140e7c24 */ /* 0x004fc6000f8e02ff */
[----:B------:R-:W-:Y:S01]  /*1270*/  IADD3 R13, R13, R3, RZ ;  /* 0x000000030d0d7210 */ /* 0x000fe20007ffe0ff */
[----:B------:R-:W-:Y:S02]  /*1280*/  IMAD R15, R21, UR9, R14 ;  /* 0x00000009150f7c24 */ /* 0x000fe4000f8e020e */
[----:B------:R-:W-:-:S03]  /*1290*/  IMAD.WIDE.U32 R12, R20, UR9, R12 ;  /* 0x00000009140c7c25 */ /* 0x000fc6000f8e000c */
[----:B------:R-:W-:-:S04]  /*12a0*/  IADD3 R3, P1, R36, R12, RZ ;  /* 0x0000000c24037210 */ /* 0x000fc80007f3e0ff */
[----:B------:R-:W-:Y:S02]  /*12b0*/  IADD3.X R14, R37, R13, R15, P1, !PT ;  /* 0x0000000d250e7210 */ /* 0x000fe40000ffe40f */
[C---:B------:R-:W-:Y:S02]  /*12c0*/  LEA R12, P3, R3.reuse, UR12, 0x2 ;  /* 0x0000000c030c7c11 */ /* 0x040fe4000f8610ff */
[----:B------:R-:W-:Y:S02]  /*12d0*/  ISETP.GE.AND P1, PT, R2, R5, PT ;  /* 0x000000050200720c */ /* 0x000fe40003f26270 */
[----:B------:R-:W-:Y:S02]  /*12e0*/  LEA.HI.X R13, R3, UR13, R14, 0x2, P3 ;  /* 0x0000000d030d7c11 */ /* 0x000fe400098f140e */
[----:B------:R-:W-:Y:S02]  /*12f0*/  FSEL R3, R18, RZ, !P2 ;  /* 0x000000ff12037208 */ /* 0x000fe40005000000 */
[----:B------:R-:W-:-:S03]  /*1300*/  FSEL R5, R22, RZ, !P1 ;  /* 0x000000ff16057208 */ /* 0x000fc60004800000 */
[----:B------:R0:W-:Y:S04]  /*1310*/  STG.E desc[UR6][R12.64], R3 ;  /* 0x000000030c007986 */ /* 0x0001e8000c101906 */
[----:B------:R0:W-:Y:S02]  /*1320*/  STG.E desc[UR6][R12.64+0x40], R5 ;  /* 0x000040050c007986 */ /* 0x0001e4000c101906 */
.L_x_19:
[----:B------:R-:W-:Y:S05]  /*1330*/  BSYNC B0 ;  /* 0x0000000000007941 */ /* 0x000fea0003800000 */
.L_x_18:
[----:B------:R-:W-:Y:S01]  /*1340*/  UIADD3 UR4, UR4, 0x1f, URZ ;  /* 0x0000001f04047890 */ /* 0x000fe2000fffe03f */
[----:B0-----:R-:W-:Y:S01]  /*1350*/  SHF.R.S32.HI R3, RZ, 0x1f, R19 ;  /* 0x0000001fff037819 */ /* 0x001fe20000011413 */
[----:B------:R-:W-:Y:S01]  /*1360*/  BSSY B0, `(.L_x_20) ;  /* 0x0000025000007945 */ /* 0x000fe20003800000 */
[----:B------:R-:W-:Y:S01]  /*1370*/  IADD3 R2, P1, R0, R19, RZ ;  /* 0x0000001300027210 */ /* 0x000fe20007f3e0ff */
[----:B------:R-:W-:-:S03]  /*1380*/  USHF.R.S32.HI UR5, URZ, 0x1f, UR4 ;  /* 0x0000001f3f057899 */ /* 0x000fc60008011404 */
[----:B------:R-:W-:Y:S01]  /*1390*/  LEA.HI.X.SX32 R3, R0, R3, 0x1, P1 ;  /* 0x0000000300037211 */ /* 0x000fe200008f0eff */
[----:B------:R-:W-:Y:S01]  /*13a0*/  ULEA.HI UR5, UR5, UR4, URZ, 0x5 ;  /* 0x0000000405057291 */ /* 0x000fe2000f8f283f */
[----:B-1----:R-:W-:-:S03]  /*13b0*/  IMAD R0, R10, UR10, RZ ;  /* 0x0000000a0a007c24 */ /* 0x002fc6000f8e02ff */
[----:B------:R-:W-:Y:S01]  /*13c0*/  ULOP3.LUT UR5, UR5, 0xffffffe0, URZ, 0xc0, !UPT ;  /* 0xffffffe005057892 */ /* 0x000fe2000f8ec03f */
[----:B------:R-:W-:Y:S02]  /*13d0*/  IMAD R5, R11, UR8, R0 ;  /* 0x000000080b057c24 */ /* 0x000fe4000f8e0200 */
[----:B------:R-:W-:-:S03]  /*13e0*/  IMAD.WIDE.U32 R10, R10, UR8, R2 ;  /* 0x000000080a0a7c25 */ /* 0x000fc6000f8e0002 */
[----:B------:R-:W-:Y:S01]  /*13f0*/  IADD3 R3, -R32, UR5, RZ ;  /* 0x0000000520037c10 */ /* 0x000fe2000fffe1ff */
[----:B------:R-:W-:Y:S01]  /*1400*/  IMAD R0, R8, UR11, RZ ;  /* 0x0000000b08007c24 */ /* 0x000fe2000f8e02ff */
[----:B------:R-:W-:Y:S02]  /*1410*/  IADD3 R11, R11, R5, RZ ;  /* 0x000000050b0b7210 */ /* 0x000fe40007ffe0ff */
[----:B------:R-:W-:Y:S01]  /*1420*/  ISETP.GE.OR P0, PT, R6, R3, P0 ;  /* 0x000000030600720c */ /* 0x000fe20000706670 */
[----:B------:R-:W-:Y:S02]  /*1430*/  IMAD R5, R9, UR9, R0 ;  /* 0x0000000909057c24 */ /* 0x000fe4000f8e0200 */
[----:B------:R-:W-:-:S05]  /*1440*/  IMAD.WIDE.U32 R10, R8, UR9, R10 ;  /* 0x00000009080a7c25 */ /* 0x000fca000f8e000a */
[----:B------:R-:W-:-:S05]  /*1450*/  IADD3 R5, R11, R5, RZ ;  /* 0x000000050b057210 */ /* 0x000fca0007ffe0ff */
[----:B------:R-:W-:Y:S05]  /*1460*/  @P0 BRA `(.L_x_21) ;  /* 0x0000000000500947 */ /* 0x000fea0003800000 */
[----:B------:R-:W0:Y:S01]  /*1470*/  LDC.64 R8, c[0x0][0x2a8] ;  /* 0x0000aa00ff087b82 */ /* 0x000e220000000a00 */
[----:B------:R-:W-:Y:S01]  /*1480*/  SHF.R.S32.HI R3, RZ, 0x1f, R6 ;  /* 0x0000001fff037819 */ /* 0x000fe20000011406 */
[----:B------:R-:W-:Y:S01]  /*1490*/  ULDC.64 UR4, c[0x0][0x2a0] ;  /* 0x0000a80000047ab9 */ /* 0x000fe20000000a00 */
[----:B------:R-:W-:-:S04]  /*14a0*/  IADD3 R2, P0, R32, R6, RZ ;  /* 0x0000000620027210 */ /* 0x000fc80007f1e0ff */
[----:B------:R-:W-:Y:S01]  /*14b0*/  LEA.HI.X.SX32 R3, R32, R3, 0x1, P0 ;  /* 0x0000000320037211 */ /* 0x000fe200000f0eff */
[----:B------:R-:W1:Y:S01]  /*14c0*/  LDC.64 R12, c[0x0][0x2b0] ;  /* 0x0000ac00ff0c7b82 */ /* 0x000e620000000a00 */
[----:B------:R-:W-:Y:S01]  /*14d0*/  FSETP.NEU.FTZ.AND P0, PT, R4, -INF , PT ;  /* 0xff8000000400780b */ /* 0x000fe20003f1d000 */
[C---:B0-----:R-:W-:Y:S02]  /*14e0*/  IMAD R0, R8.reuse, UR10, RZ ;  /* 0x0000000a08007c24 */ /* 0x041fe4000f8e02ff */
[----:B------:R-:W-:-:S04]  /*14f0*/  IMAD.WIDE.U32 R2, R8, UR8, R2 ;  /* 0x0000000808027c25 */ /* 0x000fc8000f8e0002 */
[----:B------:R-:W-:Y:S02]  /*1500*/  IMAD R9, R9, UR8, R0 ;  /* 0x0000000809097c24 */ /* 0x000fe4000f8e0200 */
[----:B-1----:R-:W-:-:S03]  /*1510*/  IMAD R0, R12, UR11, RZ ;  /* 0x0000000b0c007c24 */ /* 0x002fc6000f8e02ff */
[----:B------:R-:W-:Y:S01]  /*1520*/  IADD3 R3, R3, R9, RZ ;  /* 0x0000000903037210 */ /* 0x000fe20007ffe0ff */
[----:B------:R-:W-:Y:S02]  /*1530*/  IMAD R9, R13, UR9, R0 ;  /* 0x000000090d097c24 */ /* 0x000fe4000f8e0200 */
[----:B------:R-:W-:Y:S01]  /*1540*/  FMUL.FTZ R0, R4, 1.4426950216293334961 ;  /* 0x3fb8aa3b04007820 */ /* 0x000fe20000410000 */
[----:B------:R-:W-:-:S05]  /*1550*/  IMAD.WIDE.U32 R2, R12, UR9, R2 ;  /* 0x000000090c027c25 */ /* 0x000fca000f8e0002 */
[----:B------:R-:W-:Y:S02]  /*1560*/  IADD3 R3, R3, R9, RZ ;  /* 0x0000000903037210 */ /* 0x000fe40007ffe0ff */
[----:B------:R-:W-:-:S04]  /*1570*/  LEA R8, P1, R2, UR4, 0x2 ;  /* 0x0000000402087c11 */ /* 0x000fc8000f8210ff */
[----:B------:R-:W-:Y:S02]  /*1580*/  LEA.HI.X R9, R2, UR5, R3, 0x2, P1 ;  /* 0x0000000502097c11 */ /* 0x000fe400088f1403 */
[----:B------:R-:W-:-:S05]  /*1590*/  FSEL R3, R0, RZ, P0 ;  /* 0x000000ff00037208 */ /* 0x000fca0000000000 */
[----:B------:R0:W-:Y:S02]  /*15a0*/  STG.E desc[UR6][R8.64], R3 ;  /* 0x0000000308007986 */ /* 0x0001e4000c101906 */
.L_x_21:
[----:B------:R-:W-:Y:S05]  /*15b0*/  BSYNC B0 ;  /* 0x0000000000007941 */ /* 0x000fea0003800000 */
.L_x_20:
[----:B------:R-:W-:Y:S01]  /*15c0*/  ULDC.64 UR12, c[0x0][0x2e8] ;  /* 0x0000ba00000c7ab9 */ /* 0x000fe20000000a00 */
[----:B------:R-:W-:Y:S01]  /*15d0*/  ULDC.64 UR4, c[0x0][0x2b8] ;  /* 0x0000ae0000047ab9 */ /* 0x000fe20000000a00 */
[----:B------:R-:W-:Y:S02]  /*15e0*/  ISETP.NE.U32.AND P0, PT, RZ, UR12, PT ;  /* 0x0000000cff007c0c */ /* 0x000fe4000bf05070 */
[C---:B------:R-:W-:Y:S02]  /*15f0*/  LEA R2, P1, R10.reuse, UR4, 0x2 ;  /* 0x000000040a027c11 */ /* 0x040fe4000f8210ff */
[----:B------:R-:W-:Y:S02]  /*1600*/  ISETP.NE.AND.EX P0, PT, RZ, UR13, PT, P0 ;  /* 0x0000000dff007c0c */ /* 0x000fe4000bf05300 */
[----:B0-----:R-:W-:Y:S02]  /*1610*/  LEA.HI.X R3, R10, UR5, R5, 0x2, P1 ;  /* 0x000000050a037c11 */ /* 0x001fe400088f1405 */
[----:B------:R-:W-:-:S03]  /*1620*/  ISETP.NE.OR P0, PT, R6, RZ, !P0 ;  /* 0x000000ff0600720c */ /* 0x000fc60004705670 */
[----:B------:R0:W-:Y:S04]  /*1630*/  STG.E.128 desc[UR6][R2.64], RZ ;  /* 0x000000ff02007986 */ /* 0x0001e8000c101d06 */
[----:B------:R0:W-:Y:S04]  /*1640*/  STG.E.128 desc[UR6][R2.64+0x1000], RZ ;  /* 0x001000ff02007986 */ /* 0x0001e8000c101d06 */
[----:B------:R0:W-:Y:S04]  /*1650*/  STG.E.128 desc[UR6][R2.64+0x2000], RZ ;  /* 0x002000ff02007986 */ /* 0x0001e8000c101d06 */
[----:B------:R0:W-:Y:S04]  /*1660*/  STG.E.128 desc[UR6][R2.64+0x3000], RZ ;  /* 0x003000ff02007986 */ /* 0x0001e8000c101d06 */
[----:B------:R0:W-:Y:S04]  /*1670*/  STG.E.128 desc[UR6][R2.64+0x4000], RZ ;  /* 0x004000ff02007986 */ /* 0x0001e8000c101d06 */
[----:B------:R0:W-:Y:S04]  /*1680*/  STG.E.128 desc[UR6][R2.64+0x5000], RZ ;  /* 0x005000ff02007986 */ /* 0x0001e8000c101d06 */
[----:B------:R0:W-:Y:S04]  /*1690*/  STG.E.128 desc[UR6][R2.64+0x6000], RZ ;  /* 0x006000ff02007986 */ /* 0x0001e8000c101d06 */
[----:B------:R0:W-:Y:S01]  /*16a0*/  STG.E.128 desc[UR6][R2.64+0x7000], RZ ;  /* 0x007000ff02007986 */ /* 0x0001e2000c101d06 */
[----:B------:R-:W-:Y:S05]  /*16b0*/  @P0 EXIT ;  /* 0x000000000000094d */ /* 0x000fea0003800000 */
[----:B------:R-:W1:Y:S08]  /*16c0*/  LDC R0, c[0x0][0x2e0] ;  /* 0x0000b800ff007b82 */ /* 0x000e700000000800 */
[----:B------:R-:W2:Y:S08]  /*16d0*/  LDC R4, c[0x0][0x220] ;  /* 0x00008800ff047b82 */ /* 0x000eb00000000800 */
[----:B0-----:R-:W0:Y:S01]  /*16e0*/  LDC.64 R2, c[0x0][0x2e8] ;  /* 0x0000ba00ff027b82 */ /* 0x001e220000000a00 */
[----:B-1----:R-:W-:-:S04]  /*16f0*/  IMAD R7, R7, R0, UR9 ;  /* 0x0000000907077e24 */ /* 0x002fc8000f8e0200 */
[----:B--2---:R-:W-:-:S04]  /*1700*/  IMAD R7, R7, R4, UR8 ;  /* 0x0000000807077e24 */ /* 0x004fc8000f8e0204 */
[----:B0-----:R-:W-:-:S05]  /*1710*/  IMAD.WIDE R2, R7, 0x4, R2 ;  /* 0x0000000407027825 */ /* 0x001fca00078e0202 */
[----:B------:R-:W-:Y:S01]  /*1720*/  STG.E desc[UR6][R2.64], RZ ;  /* 0x000000ff02007986 */ /* 0x000fe2000c101906 */
[----:B------:R-:W-:Y:S05]  /*1730*/  EXIT ;  /* 0x000000000000794d */ /* 0x000fea0003800000 */
.L_x_22:
        /* <DEDUP_REMOVED lines=12> */
.L_x_136:


//--------------------- .text._ZN7cutlass13device_kernelIN5flash19enable_sm80_to_sm89INS1_16FlashAttnBwdSm80INS1_25CollectiveMainloopBwdSm80ILi1ELi1EN4cute5tupleIJNS5_1CILi32EEENS7_ILi64EEENS7_ILi256EEEEEENS_6half_tEfNS_4arch4Sm80ELb1ELb0ELb0ELb1ELb0ELb0ELb0ELb0ELi2ELi2ELi2ELi1ELb1EEENS1_21CollectiveEpilogueBwdISB_SC_SE_Li256ELb1ELb0ELi4EEENS1_25SingleTileBwdLPTSchedulerILb1ELi64ELb0EEEEEEEEEvNT_6ParamsE --------------------------
	.section	.text._ZN7cutlass13device_kernelIN5flash19enable_sm80_to_sm89INS1_16FlashAttnBwdSm80INS1_25CollectiveMainloopBwdSm80ILi1ELi1EN4cute5tupleIJNS5_1CILi32EEENS7_ILi64EEENS7_ILi256EEEEEENS_6half_tEfNS_4arch4Sm80ELb1ELb0ELb0ELb1ELb0ELb0ELb0ELb0ELi2ELi2ELi2ELi1ELb1EEENS1_21CollectiveEpilogueBwdISB_SC_SE_Li256ELb1ELb0ELi4EEENS1_25SingleTileBwdLPTSchedulerILb1ELi64ELb0EEEEEEEEEvNT_6ParamsE,"ax",@progbits
	.align	128
.text._ZN7cutlass13device_kernelIN5flash19enable_sm80_to_sm89INS1_16FlashAttnBwdSm80INS1_25CollectiveMainloopBwdSm80ILi1ELi1EN4cute5tupleIJNS5_1CILi32EEENS7_ILi64EEENS7_ILi256EEEEEENS_6half_tEfNS_4arch4Sm80ELb1ELb0ELb0ELb1ELb0ELb0ELb0ELb0ELi2ELi2ELi2ELi1ELb1EEENS1_21CollectiveEpilogueBwdISB_SC_SE_Li256ELb1ELb0ELi4EEENS1_25SingleTileBwdLPTSchedulerILb1ELi64ELb0EEEEEEEEEvNT_6ParamsE:
        .type           _ZN7cutlass13device_kernelIN5flash19enable_sm80_to_sm89INS1_16FlashAttnBwdSm80INS1_25CollectiveMainloopBwdSm80ILi1ELi1EN4cute5tupleIJNS5_1CILi32EEENS7_ILi64EEENS7_ILi256EEEEEENS_6half_tEfNS_4arch4Sm80ELb1ELb0ELb0ELb1ELb0ELb0ELb0ELb0ELi2ELi2ELi2ELi1ELb1EEENS1_21CollectiveEpilogueBwdISB_SC_SE_Li256ELb1ELb0ELi4EEENS1_25SingleTileBwdLPTSchedulerILb1ELi64ELb0EEEEEEEEEvNT_6ParamsE,@function
        .size           _ZN7cutlass13device_kernelIN5flash19enable_sm80_to_sm89INS1_16FlashAttnBwdSm80INS1_25CollectiveMainloopBwdSm80ILi1ELi1EN4cute5tupleIJNS5_1CILi32EEENS7_ILi64EEENS7_ILi256EEEEEENS_6half_tEfNS_4arch4Sm80ELb1ELb0ELb0ELb1ELb0ELb0ELb0ELb0ELi2ELi2ELi2ELi1ELb1EEENS1_21CollectiveEpilogueBwdISB_SC_SE_Li256ELb1ELb0ELi4EEENS1_25SingleTileBwdLPTSchedulerILb1ELi64ELb0EEEEEEEEEvNT_6ParamsE,(.L_x_137 - _ZN7cutlass13device_kernelIN5flash19enable_sm80_to_sm89INS1_16FlashAttnBwdSm80INS1_25CollectiveMainloopBwdSm80ILi1ELi1EN4cute5tupleIJNS5_1CILi32EEENS7_ILi64EEENS7_ILi256EEEEEENS_6half_tEfNS_4arch4Sm80ELb1ELb0ELb0ELb1ELb0ELb0ELb0ELb0ELi2ELi2ELi2ELi1ELb1EEENS1_21CollectiveEpilogueBwdISB_SC_SE_Li256ELb1ELb0ELi4EEENS1_25SingleTileBwdLPTSchedulerILb1ELi64ELb0EEEEEEEEEvNT_6ParamsE)
        .other          _ZN7cutlass13device_kernelIN5flash19enable_sm80_to_sm89INS1_16FlashAttnBwdSm80INS1_25CollectiveMainloopBwdSm80ILi1ELi1EN4cute5tupleIJNS5_1CILi32EEENS7_ILi64EEENS7_ILi256EEEEEENS_6half_tEfNS_4arch4Sm80ELb1ELb0ELb0ELb1ELb0ELb0ELb0ELb0ELi2ELi2ELi2ELi1ELb1EEENS1_21CollectiveEpilogueBwdISB_SC_SE_Li256ELb1ELb0ELi4EEENS1_25SingleTileBwdLPTSchedulerILb1ELi64ELb0EEEEEEEEEvNT_6ParamsE,@"STO_CUDA_ENTRY STV_DEFAULT"
_ZN7cutlass13device_kernelIN5flash19enable_sm80_to_sm89INS1_16FlashAttnBwdSm80INS1_25CollectiveMainloopBwdSm80ILi1ELi1EN4cute5tupleIJNS5_1CILi32EEENS7_ILi64EEENS7_ILi256EEEEEENS_6half_tEfNS_4arch4Sm80ELb1ELb0ELb0ELb1ELb0ELb0ELb0ELb0ELi2ELi2ELi2ELi1ELb1EEENS1_21CollectiveEpilogueBwdISB_SC_SE_Li256ELb1ELb0ELi4EEENS1_25SingleTileBwdLPTSchedulerILb1ELi64ELb0EEEEEEEEEvNT_6ParamsE:
[----:B------:R-:W-:Y:S01]  /*0000*/  LDC R1, c[0x0][0x28] ;  /* 0x00000a00ff017b82 */ /* 0x000fe20000000800 */
[----:B------:R-:W-:Y:S05]  /*0010*/  EXIT ;  /* 0x000000000000794d */ /* 0x000fea0003800000 */
.L_x_23:
        /* <DEDUP_REMOVED lines=14> */
.L_x_137:


//--------------------- .text._ZN7cutlass13device_kernelIN5flash32FlashAttnBwdPostprocessConvertdQIN4cute5tupleIJNS3_1CILi32EEENS5_ILi256EEEEEENS_6half_tEfNS_4arch4Sm80ELi256ENS3_8TiledMMAINS3_8MMA_AtomIJNS3_28SM80_16x8x16_F32F16F16F32_TNEEEENS3_6LayoutINS4_IJNS5_ILi1EEENS5_ILi8EEESH_EEENS4_IJNS5_ILi0EEESH_SK_EEEEENS4_IJNS5_ILi16EEENS5_ILi128EEESN_EEEEELb0EEEEEvNT_6ParamsE --------------------------
	.section	.text._ZN7cutlass13device_kernelIN5flash32FlashAttnBwdPostprocessConvertdQIN4cute5tupleIJNS3_1CILi32EEENS5_ILi256EEEEEENS_6half_tEfNS_4arch4Sm80ELi256ENS3_8TiledMMAINS3_8MMA_AtomIJNS3_28SM80_16x8x16_F32F16F16F32_TNEEEENS3_6LayoutINS4_IJNS5_ILi1EEENS5_ILi8EEESH_EEENS4_IJNS5_ILi0EEESH_SK_EEEEENS4_IJNS5_ILi16EEENS5_ILi128EEESN_EEEEELb0EEEEEvNT_6ParamsE,"ax",@progbits
	.align	128
.text._ZN7cutlass13device_kernelIN5flash32FlashAttnBwdPostprocessConvertdQIN4cute5tupleIJNS3_1CILi32EEENS5_ILi256EEEEEENS_6half_tEfNS_4arch4Sm80ELi256ENS3_8TiledMMAINS3_8MMA_AtomIJNS3_28SM80_16x8x16_F32F16F16F32_TNEEEENS3_6LayoutINS4_IJNS5_ILi1EEENS5_ILi8EEESH_EEENS4_IJNS5_ILi0EEESH_SK_EEEEENS4_IJNS5_ILi16EEENS5_ILi128EEESN_EEEEELb0EEEEEvNT_6ParamsE:
        .type           _ZN7cutlass13device_kernelIN5flash32FlashAttnBwdPostprocessConvertdQIN4cute5tupleIJNS3_1CILi32EEENS5_ILi256EEEEEENS_6half_tEfNS_4arch4Sm80ELi256ENS3_8TiledMMAINS3_8MMA_AtomIJNS3_28SM80_16x8x16_F32F16F16F32_TNEEEENS3_6LayoutINS4_IJNS5_ILi1EEENS5_ILi8EEESH_EEENS4_IJNS5_ILi0EEESH_SK_EEEEENS4_IJNS5_ILi16EEENS5_ILi128EEESN_EEEEELb0EEEEEvNT_6ParamsE,@function
        .size           _ZN7cutlass13device_kernelIN5flash32FlashAttnBwdPostprocessConvertdQIN4cute5tupleIJNS3_1CILi32EEENS5_ILi256EEEEEENS_6half_tEfNS_4arch4Sm80ELi256ENS3_8TiledMMAINS3_8MMA_AtomIJNS3_28SM80_16x8x16_F32F16F16F32_TNEEEENS3_6LayoutINS4_IJNS5_ILi1EEENS5_ILi8EEESH_EEENS4_IJNS5_ILi0EEESH_SK_EEEEENS4_IJNS5_ILi16EEENS5_ILi128EEESN_EEEEELb0EEEEEvNT_6ParamsE,(.L_x_138 - _ZN7cutlass13device_kernelIN5flash32FlashAttnBwdPostprocessConvertdQIN4cute5tupleIJNS3_1CILi32EEENS5_ILi256EEEEEENS_6half_tEfNS_4arch4Sm80ELi256ENS3_8TiledMMAINS3_8MMA_AtomIJNS3_28SM80_16x8x16_F32F16F16F32_TNEEEENS3_6LayoutINS4_IJNS5_ILi1EEENS5_ILi8EEESH_EEENS4_IJNS5_ILi0EEESH_SK_EEEEENS4_IJNS5_ILi16EEENS5_ILi128EEESN_EEEEELb0EEEEEvNT_6ParamsE)
        .other          _ZN7cutlass13device_kernelIN5flash32FlashAttnBwdPostprocessConvertdQIN4cute5tupleIJNS3_1CILi32EEENS5_ILi256EEEEEENS_6half_tEfNS_4arch4Sm80ELi256ENS3_8TiledMMAINS3_8MMA_AtomIJNS3_28SM80_16x8x16_F32F16F16F32_TNEEEENS3_6LayoutINS4_IJNS5_ILi1EEENS5_ILi8EEESH_EEENS4_IJNS5_ILi0EEESH_SK_EEEEENS4_IJNS5_ILi16EEENS5_ILi128EEESN_EEEEELb0EEEEEvNT_6ParamsE,@"STO_CUDA_ENTRY STV_DEFAULT"
_ZN7cutlass13device_kernelIN5flash32FlashAttnBwdPostprocessConvertdQIN4cute5tupleIJNS3_1CILi32EEENS5_ILi256EEEEEENS_6half_tEfNS_4arch4Sm80ELi256ENS3_8TiledMMAINS3_8MMA_AtomIJNS3_28SM80_16x8x16_F32F16F16F32_TNEEEENS3_6LayoutINS4_IJNS5_ILi1EEENS5_ILi8EEESH_EEENS4_IJNS5_ILi0EEESH_SK_EEEEENS4_IJNS5_ILi16EEENS5_ILi128EEESN_EEEEELb0EEEEEvNT_6ParamsE:
[----:B------:R-:W-:Y:S08]  /*0000*/  LDC R1, c[0x0][0x28] ;  /* 0x00000a00ff017b82 */ /* 0x000ff00000000800 */
[----:B------:R-:W0:Y:S01]  /*0010*/  LDC.64 R2, c[0x0][0x278] ;  /* 0x00009e00ff027b82 */ /* 0x000e220000000a00 */
[----:B------:R-:W1:Y:S01]  /*0020*/  S2R R37, SR_CTAID.Z ;  /* 0x0000000000257919 */ /* 0x000e620000002700 */
[----:B------:R-:W-:Y:S01]  /*0030*/  ULDC.64 UR4, c[0x0][0x270] ;  /* 0x00009c0000047ab9 */ /* 0x000fe20000000a00 */
[----:B------:R-:W-:Y:S01]  /*0040*/  ULDC.64 UR6, c[0x0][0x208] ;  /* 0x0000820000067ab9 */ /* 0x000fe20000000a00 */
[----:B------:R-:W-:-:S04]  /*0050*/  ISETP.NE.U32.AND P0, PT, RZ, UR4, PT ;  /* 0x00000004ff007c0c */ /* 0x000fc8000bf05070 */
[----:B------:R-:W1:Y:S01]  /*0060*/  LDC.64 R4, c[0x0][0x270] ;  /* 0x00009c00ff047b82 */ /* 0x000e620000000a00 */
[----:B------:R-:W-:Y:S02]  /*0070*/  ISETP.NE.AND.EX P0, PT, RZ, UR5, PT, P0 ;  /* 0x00000005ff007c0c */ /* 0x000fe4000bf05300 */
[----:B0-----:R-:W-:-:S04]  /*0080*/  ISETP.NE.U32.AND P1, PT, R2, RZ, PT ;  /* 0x000000ff0200720c */ /* 0x001fc80003f25070 */
[----:B------:R-:W-:Y:S01]  /*0090*/  ISETP.NE.AND.EX P1, PT, R3, RZ, PT, P1 ;  /* 0x000000ff0300720c */ /* 0x000fe20003f25310 */
[----:B------:R-:W-:Y:S01]  /*00a0*/  ULDC UR8, c[0x0][0x240] ;  /* 0x0000900000087ab9 */ /* 0x000fe20000000800 */
[----:B-1----:R-:W-:-:S11]  /*00b0*/  IMAD.WIDE R4, R37, 0x4, R4 ;  /* 0x0000000425047825 */ /* 0x002fd600078e0204 */
[----:B------:R-:W0:Y:S01]  /*00c0*/  @P1 LDC.64 R6, c[0x0][0x278] ;  /* 0x00009e00ff061b82 */ /* 0x000e220000000a00 */
[----:B------:R-:W-:Y:S01]  /*00d0*/  IMAD.U32 R2, RZ, RZ, UR8 ;  /* 0x00000008ff027e24 */ /* 0x000fe2000f8e00ff */
[----:B------:R1:W5:Y:S01]  /*00e0*/  @P0 LDG.E R0, desc[UR6][R4.64] ;  /* 0x0000000604000981 */ /* 0x000362000c1e1900 */
[----:B------:R-:W2:Y:S01]  /*00f0*/  S2R R36, SR_CTAID.X ;  /* 0x0000000000247919 */ /* 0x000ea20000002500 */
[----:B0-----:R-:W-:-:S05]  /*0100*/  @P1 IMAD.WIDE R6, R37, 0x4, R6 ;  /* 0x0000000425061825 */ /* 0x001fca00078e0206 */
[----:B------:R1:W5:Y:S01]  /*0110*/  @P1 LDG.E R2, desc[UR6][R6.64] ;  /* 0x0000000606021981 */ /* 0x000362000c1e1900 */
[----:B--2---:R-:W-:Y:S01]  /*0120*/  IMAD.SHL.U32 R3, R36, 0x20, RZ ;  /* 0x0000002024037824 */ /* 0x004fe200078e00ff */
[----:B------:R-:W-:Y:S06]  /*0130*/  @P1 BRA `(.L_x_24) ;  /* 0x0000000000101947 */ /* 0x000fec0003800000 */
[----:B------:R-:W-:Y:S05]  /*0140*/  @!P0 BRA `(.L_x_24) ;  /* 0x00000000000c8947 */ /* 0x000fea0003800000 */
[----:B-1----:R-:W2:Y:S04]  /*0150*/  LDG.E R7, desc[UR6][R4.64] ;  /* 0x0000000604077981 */ /* 0x002ea8000c1e1900 */
[----:B-----5:R-:W2:Y:S02]  /*0160*/  LDG.E R2, desc[UR6][R4.64+0x4] ;  /* 0x0000040604027981 */ /* 0x020ea4000c1e1900 */
[----:B--2---:R-:W-:-:S07]  /*0170*/  IMAD.IADD R2, R2, 0x1, -R7 ;  /* 0x0000000102027824 */ /* 0x004fce00078e0a07 */
.L_x_24:
[----:B------:R-:W-:Y:S02]  /*0180*/  ISETP.NE.U32.AND P1, PT, RZ, UR4, PT ;  /* 0x00000004ff007c0c */ /* 0x000fe4000bf25070 */
[----:B-----5:R-:W-:Y:S02]  /*0190*/  ISETP.LE.AND P2, PT, R2, R3, PT ;  /* 0x000000030200720c */ /* 0x020fe40003f43270 */
[----:B------:R-:W-:-:S13]  /*01a0*/  ISETP.NE.AND.EX P1, PT, RZ, UR5, PT, P1 ;  /* 0x00000005ff007c0c */ /* 0x000fda000bf25310 */
[----:B------:R-:W-:Y:S05]  /*01b0*/  @P1 EXIT P2 ;  /* 0x000000000000194d */ /* 0x000fea0001000000 */
[----:B------:R-:W0:Y:S01]  /*01c0*/  S2R R40, SR_TID.X ;  /* 0x0000000000287919 */ /* 0x000e220000002100 */
[----:B-1----:R-:W-:Y:S01]  /*01d0*/  @P0 IMAD R4, R37, 0x20, R0 ;  /* 0x0000002025040824 */ /* 0x002fe200078e0200 */
[----:B------:R-:W1:Y:S01]  /*01e0*/  S2UR UR8, SR_CTAID.Y ;  /* 0x00000000000879c3 */ /* 0x000e620000002600 */
[----:B------:R-:W-:Y:S01]  /*01f0*/  IMAD.SHL.U32 R6, R36, 0x2000, RZ ;  /* 0x0000200024067824 */ /* 0x000fe200078e00ff */
[----:B------:R-:W-:Y:S01]  /*0200*/  SHF.R.S32.HI R38, RZ, 0x1f, R37 ;  /* 0x0000001fff267819 */ /* 0x000fe20000011425 */
[----:B------:R-:W-:Y:S01]  /*0210*/  ULDC.64 UR4, c[0x0][0x230] ;  /* 0x00008c0000047ab9 */ /* 0x000fe20000000a00 */
[----:B------:R-:W-:Y:S02]  /*0220*/  @P0 SHF.R.S32.HI R5, RZ, 0x1f, R4 ;  /* 0x0000001fff050819 */ /* 0x000fe40000011404 */
[----:B------:R-:W-:Y:S02]  /*0230*/  SEL R38, R38, RZ, !P1 ;  /* 0x000000ff26267207 */ /* 0x000fe40004800000 */
[----:B------:R-:W-:Y:S01]  /*0240*/  @P0 LEA.HI R5, R5, R4, RZ, 0x5 ;  /* 0x0000000405050211 */ /* 0x000fe200078f28ff */
[----:B------:R-:W2:Y:S01]  /*0250*/  LDC.64 R10, c[0x0][0x228] ;  /* 0x00008a00ff0a7b82 */ /* 0x000ea20000000a00 */
[----:B------:R-:W-:-:S03]  /*0260*/  SEL R37, R37, RZ, !P1 ;  /* 0x000000ff25257207 */ /* 0x000fc60004800000 */
[----:B------:R-:W-:-:S05]  /*0270*/  @P0 IMAD.SHL.U32 R5, R5, 0x100, RZ ;  /* 0x0000010005050824 */ /* 0x000fca00078e00ff */
[----:B------:R-:W-:Y:S02]  /*0280*/  @P0 LOP3.LUT R7, R5, 0xffffe000, RZ, 0xc0, !PT ;  /* 0xffffe00005070812 */ /* 0x000fe400078ec0ff */
[----:B------:R-:W-:Y:S02]  /*0290*/  CS2R R4, SRZ ;  /* 0x0000000000047805 */ /* 0x000fe4000001ff00 */
[----:B------:R-:W-:Y:S02]  /*02a0*/  @P0 MOV R4, R7 ;  /* 0x0000000700040202 */ /* 0x000fe40000000f00 */
[----:B------:R-:W-:Y:S01]  /*02b0*/  @P0 SHF.R.S32.HI R5, RZ, 0x1f, R7 ;  /* 0x0000001fff050819 */ /* 0x000fe20000011407 */
[----:B-1----:R-:W-:Y:S01]  /*02c0*/  USHF.R.S32.HI UR9, URZ, 0x1f, UR8 ;  /* 0x0000001f3f097899 */ /* 0x002fe20008011408 */
[----:B------:R-:W-:Y:S01]  /*02d0*/  SHF.R.S32.HI R7, RZ, 0x1f, R6 ;  /* 0x0000001fff077819 */ /* 0x000fe20000011406 */
[----:B0-----:R-:W-:-:S04]  /*02e0*/  IMAD.SHL.U32 R39, R40, 0x4, RZ ;  /* 0x0000000428277824 */ /* 0x001fc800078e00ff */
[----:B--2---:R-:W-:Y:S01]  /*02f0*/  IMAD R8, R10, UR9, RZ ;  /* 0x000000090a087c24 */ /* 0x004fe2000f8e02ff */
[----:B------:R-:W-:Y:S02]  /*0300*/  IADD3 R4, P2, P3, R4, R39, R6 ;  /* 0x0000002704047210 */ /* 0x000fe40007b5e006 */
[----:B------:R-:W-:-:S04]  /*0310*/  SHF.R.S32.HI R6, RZ, 0x1f, R39 ;  /* 0x0000001fff067819 */ /* 0x000fc80000011427 */
[----:B------:R-:W-:Y:S01]  /*0320*/  IADD3.X R5, R5, R6, R7, P2, P3 ;  /* 0x0000000605057210 */ /* 0x000fe200017e6407 */
[----:B------:R-:W-:Y:S02]  /*0330*/  IMAD R7, R11, UR8, R8 ;  /* 0x000000080b077c24 */ /* 0x000fe4000f8e0208 */
[----:B------:R-:W-:Y:S02]  /*0340*/  IMAD R6, R38, UR4, RZ ;  /* 0x0000000426067c24 */ /* 0x000fe4000f8e02ff */
[----:B------:R-:W-:-:S04]  /*0350*/  IMAD.WIDE.U32 R4, R10, UR8, R4 ;  /* 0x000000080a047c25 */ /* 0x000fc8000f8e0004 */
[----:B------:R-:W-:Y:S02]  /*0360*/  IMAD.IADD R5, R5, 0x1, R7 ;  /* 0x0000000105057824 */ /* 0x000fe400078e0207 */
[C---:B------:R-:W-:Y:S02]  /*0370*/  IMAD R7, R37.reuse, UR5, R6 ;  /* 0x0000000525077c24 */ /* 0x040fe4000f8e0206 */
[----:B------:R-:W-:Y:S01]  /*0380*/  IMAD.WIDE.U32 R4, R37, UR4, R4 ;  /* 0x0000000425047c25 */ /* 0x000fe2000f8e0004 */
[----:B------:R-:W-:-:S03]  /*0390*/  ULDC.64 UR4, c[0x0][0x210] ;  /* 0x0000840000047ab9 */ /* 0x000fc60000000a00 */
[----:B------:R-:W-:Y:S01]  /*03a0*/  IMAD.IADD R5, R5, 0x1, R7 ;  /* 0x0000000105057824 */ /* 0x000fe200078e0207 */
[----:B------:R-:W-:-:S04]  /*03b0*/  LEA R44, P1, R4, UR4, 0x2 ;  /* 0x00000004042c7c11 */ /* 0x000fc8000f8210ff */
[----:B------:R-:W-:-:S05]  /*03c0*/  LEA.HI.X R45, R4, UR5, R5, 0x2, P1 ;  /* 0x00000005042d7c11 */ /* 0x000fca00088f1405 */
[----:B------:R-:W2:Y:S04]  /*03d0*/  LDG.E.128 R4, desc[UR6][R44.64] ;  /* 0x000000062c047981 */ /* 0x000ea8000c1e1d00 */
[----:B------:R-:W3:Y:S04]  /*03e0*/  LDG.E.128 R8, desc[UR6][R44.64+0x1000] ;  /* 0x001000062c087981 */ /* 0x000ee8000c1e1d00 */
[----:B------:R-:W4:Y:S04]  /*03f0*/  LDG.E.128 R12, desc[UR6][R44.64+0x2000] ;  /* 0x002000062c0c7981 */ /* 0x000f28000c1e1d00 */
[----:B------:R-:W5:Y:S04]  /*0400*/  LDG.E.128 R16, desc[UR6][R44.64+0x3000] ;  /* 0x003000062c107981 */ /* 0x000f68000c1e1d00 */
[----:B------:R-:W5:Y:S04]  /*0410*/  LDG.E.128 R20, desc[UR6][R44.64+0x4000] ;  /* 0x004000062c147981 */ /* 0x000f68000c1e1d00 */
[----:B------:R-:W5:Y:S04]  /*0420*/  LDG.E.128 R24, desc[UR6][R44.64+0x5000] ;  /* 0x005000062c187981 */ /* 0x000f68000c1e1d00 */
[----:B------:R-:W5:Y:S04]  /*0430*/  LDG.E.128 R28, desc[UR6][R44.64+0x6000] ;  /* 0x006000062c1c7981 */ /* 0x000f68000c1e1d00 */
[----:B------:R0:W5:Y:S01]  /*0440*/  LDG.E.128 R32, desc[UR6][R44.64+0x7000] ;  /* 0x007000062c207981 */ /* 0x000162000c1e1d00 */
[----:B------:R-:W1:Y:S01]  /*0450*/  S2UR UR5, SR_CgaCtaId ;  /* 0x00000000000579c3 */ /* 0x000e620000008800 */
[----:B------:R-:W-:Y:S01]  /*0460*/  UMOV UR4, 0x400 ;  /* 0x0000040000047882 */ /* 0x000fe20000000000 */
[----:B------:R-:W-:Y:S01]  /*0470*/  SHF.R.S32.HI R41, RZ, 0x1f, R40 ;  /* 0x0000001fff297819 */ /* 0x000fe20000011428 */
[----:B------:R-:W-:Y:S01]  /*0480*/  BSSY B0, `(.L_x_25) ;  /* 0x00000c6000007945 */ /* 0x000fe20003800000 */
[----:B------:R-:W-:-:S02]  /*0490*/  VIADDMNMX R3, R2, -R3, 0x20, PT ;  /* 0x0000002002037446 */ /* 0x000fc40003800903 */
[CC--:B------:R-:W-:Y:S02]  /*04a0*/  LEA.HI R43, R41.reuse, R40.reuse, RZ, 0x2 ;  /* 0x00000028292b7211 */ /* 0x0c0fe400078f10ff */
[----:B------:R-:W-:Y:S02]  /*04b0*/  LEA.HI R46, R41, R40, RZ, 0x6 ;  /* 0x00000028292e7211 */ /* 0x000fe400078f30ff */
[--C-:B------:R-:W-:Y:S02]  /*04c0*/  SHF.R.S32.HI R42, RZ, 0x2, R43.reuse ;  /* 0x00000002ff2a7819 */ /* 0x100fe4000001142b */
[----:B------:R-:W-:Y:S01]  /*04d0*/  SHF.R.S32.HI R47, RZ, 0x1f, R43 ;  /* 0x0000001fff2f7819 */ /* 0x000fe2000001142b */
[----:B------:R-:W-:Y:S01]  /*04e0*/  IMAD.SHL.U32 R46, R46, 0x8, RZ ;  /* 0x000000082e2e7824 */ /* 0x000fe200078e00ff */
[----:B------:R-:W-:Y:S02]  /*04f0*/  LOP3.LUT R49, R43, 0x7ffffffc, RZ, 0xc0, !PT ;  /* 0x7ffffffc2b317812 */ /* 0x000fe400078ec0ff */
[----:B------:R-:W-:-:S02]  /*0500*/  LEA.HI R47, R47, R42, RZ, 0x3 ;  /* 0x0000002a2f2f7211 */ /* 0x000fc400078f18ff */
[----:B0-----:R-:W-:Y:S01]  /*0510*/  LEA.HI R44, R41, R40, RZ, 0x5 ;  /* 0x00000028292c7211 */ /* 0x001fe200078f28ff */
[----:B------:R-:W-:Y:S01]  /*0520*/  IMAD.IADD R49, R40, 0x1, -R49 ;  /* 0x0000000128317824 */ /* 0x000fe200078e0a31 */
[----:B------:R-:W-:Y:S02]  /*0530*/  LOP3.LUT R47, R47, 0xfffffff8, RZ, 0xc0, !PT ;  /* 0xfffffff82f2f7812 */ /* 0x000fe400078ec0ff */
[----:B------:R-:W-:Y:S01]  /*0540*/  LOP3.LUT R53, R44, 0xffffffe0, RZ, 0xc0, !PT ;  /* 0xffffffe02c357812 */ /* 0x000fe200078ec0ff */
[----:B-1----:R-:W-:Y:S02]  /*0550*/  ULEA UR4, UR5, UR4, 0x18 ;  /* 0x0000000405047291 */ /* 0x002fe4000f8ec03f */
[----:B------:R-:W-:Y:S01]  /*0560*/  IMAD.IADD R42, R42, 0x1, -R47 ;  /* 0x000000012a2a7824 */ /* 0x000fe200078e0a2f */
[----:B------:R-:W-:Y:S01]  /*0570*/  LOP3.LUT R48, R46, 0x7ffffe00, RZ, 0xc0, !PT ;  /* 0x7ffffe002e307812 */ /* 0x000fe200078ec0ff */
[C---:B------:R-:W-:Y:S01]  /*0580*/  IMAD.IADD R46, R40.reuse, 0x1, -R53 ;  /* 0x00000001282e7824 */ /* 0x040fe200078e0a35 */
[----:B------:R-:W-:Y:S01]  /*0590*/  ULDC UR5, c[0x0][0x268] ;  /* 0x00009a0000057ab9 */ /* 0x000fe20000000800 */
[----:B------:R-:W-:-:S02]  /*05a0*/  LEA R45, R40, UR4, 0x4 ;  /* 0x00000004282d7c11 */ /* 0x000fc4000f8e20ff */
[----:B------:R-:W-:-:S04]  /*05b0*/  SHF.R.S32.HI R47, RZ, 0x1f, R42 ;  /* 0x0000001fff2f7819 */ /* 0x000fc8000001142a */
[----:B------:R-:W-:Y:S02]  /*05c0*/  LEA.HI R43, R47, R42, RZ, 0x2 ;  /* 0x0000002a2f2b7211 */ /* 0x000fe400078f10ff */
[----:B------:R-:W-:Y:S02]  /*05d0*/  LEA.HI R47, R41, R40, RZ, 0x7 ;  /* 0x00000028292f7211 */ /* 0x000fe400078f38ff */
[----:B------:R-:W-:Y:S02]  /*05e0*/  LEA R41, R49, R48, 0x1 ;  /* 0x0000003031297211 */ /* 0x000fe400078e08ff */
[--C-:B------:R-:W-:Y:S02]  /*05f0*/  SHF.R.S32.HI R40, RZ, 0x5, R44.reuse ;  /* 0x00000005ff287819 */ /* 0x100fe4000001142c */
[----:B------:R-:W-:Y:S02]  /*0600*/  SHF.R.S32.HI R49, RZ, 0x1f, R44 ;  /* 0x0000001fff317819 */ /* 0x000fe4000001142c */
[C---:B------:R-:W-:Y:S01]  /*0610*/  LOP3.LUT R51, R43.reuse, 0x7fffffc, RZ, 0xc0, !PT ;  /* 0x07fffffc2b337812 */ /* 0x040fe200078ec0ff */
[----:B------:R-:W-:Y:S01]  /*0620*/  IMAD.SHL.U32 R43, R43, 0x10, RZ ;  /* 0x000000102b2b7824 */ /* 0x000fe200078e00ff */
[----:B------:R-:W-:-:S02]  /*0630*/  LEA.HI R49, R49, R40, RZ, 0x2 ;  /* 0x0000002831317211 */ /* 0x000fc400078f10ff */
[----:B------:R-:W-:Y:S01]  /*0640*/  SHF.R.U32.HI R47, RZ, 0x1, R47 ;  /* 0x00000001ff2f7819 */ /* 0x000fe2000001162f */
[----:B------:R-:W-:Y:S01]  /*0650*/  IMAD.IADD R42, R42, 0x1, -R51 ;  /* 0x000000012a2a7824 */ /* 0x000fe200078e0a33 */
[----:B------:R-:W-:Y:S02]  /*0660*/  LOP3.LUT R49, R49, 0x7fffffc, RZ, 0xc0, !PT ;  /* 0x07fffffc31317812 */ /* 0x000fe400078ec0ff */
[----:B------:R-:W-:Y:S01]  /*0670*/  LOP3.LUT R43, R43, 0x40, RZ, 0xc0, !PT ;  /* 0x000000402b2b7812 */ /* 0x000fe200078ec0ff */
[----:B------:R-:W-:Y:S01]  /*0680*/  IMAD R42, R42, 0x10, R41 ;  /* 0x000000102a2a7824 */ /* 0x000fe200078e0229 */
[----:B------:R-:W-:Y:S01]  /*0690*/  LOP3.LUT R47, R47, 0x40, RZ, 0xc0, !PT ;  /* 0x000000402f2f7812 */ /* 0x000fe200078ec0ff */
[----:B--2---:R0:W-:Y:S04]  /*06a0*/  STS.128 [R45], R4 ;  /* 0x000000042d007388 */ /* 0x0041e80000000c00 */
[----:B---3--:R1:W-:Y:S04]  /*06b0*/  STS.128 [R45+0x1000], R8 ;  /* 0x001000082d007388 */ /* 0x0083e80000000c00 */
[----:B----4-:R-:W-:Y:S04]  /*06c0*/  STS.128 [R45+0x2000], R12 ;  /* 0x0020000c2d007388 */ /* 0x010fe80000000c00 */
[----:B-----5:R-:W-:Y:S04]  /*06d0*/  STS.128 [R45+0x3000], R16 ;  /* 0x003000102d007388 */ /* 0x020fe80000000c00 */
[----:B------:R-:W-:Y:S01]  /*06e0*/  STS.128 [R45+0x4000], R20 ;  /* 0x004000142d007388 */ /* 0x000fe20000000c00 */
[----:B0-----:R-:W-:Y:S01]  /*06f0*/  LEA.HI R5, R46, R46, RZ, 0x1 ;  /* 0x0000002e2e057211 */ /* 0x001fe200078f08ff */
[----:B------:R-:W-:-:S02]  /*0700*/  IMAD.SHL.U32 R6, R40, 0x8, RZ ;  /* 0x0000000828067824 */ /* 0x000fc400078e00ff */
[----:B------:R-:W-:Y:S01]  /*0710*/  STS.128 [R45+0x5000], R24 ;  /* 0x005000182d007388 */ /* 0x000fe20000000c00 */
[----:B------:R-:W-:Y:S01]  /*0720*/  IMAD.SHL.U32 R4, R46, 0x8, RZ ;  /* 0x000000082e047824 */ /* 0x000fe200078e00ff */
[----:B-1----:R-:W-:Y:S01]  /*0730*/  SHF.R.U32.HI R10, RZ, 0x3, R47 ;  /* 0x00000003ff0a7819 */ /* 0x002fe2000001162f */
[----:B------:R-:W-:Y:S01]  /*0740*/  IMAD.SHL.U32 R5, R5, 0x100, RZ ;  /* 0x0000010005057824 */ /* 0x000fe200078e00ff */
[----:B------:R-:W-:Y:S01]  /*0750*/  STS.128 [R45+0x6000], R28 ;  /* 0x0060001c2d007388 */ /* 0x000fe20000000c00 */
[----:B------:R-:W-:Y:S01]  /*0760*/  LOP3.LUT R6, R43, 0x8, R6, 0xf8, !PT ;  /* 0x000000082b067812 */ /* 0x000fe200078ef806 */
[----:B------:R-:W-:Y:S01]  /*0770*/  IMAD.IADD R8, R40, 0x1, -R49 ;  /* 0x0000000128087824 */ /* 0x000fe200078e0a31 */
[----:B------:R-:W-:Y:S01]  /*0780*/  SHF.R.U32.HI R43, RZ, 0x3, R43 ;  /* 0x00000003ff2b7819 */ /* 0x000fe2000001162b */
[----:B------:R-:W-:Y:S01]  /*0790*/  STS.128 [R45+0x7000], R32 ;  /* 0x007000202d007388 */ /* 0x000fe20000000c00 */
[----:B------:R-:W-:Y:S02]  /*07a0*/  LOP3.LUT R47, R47, 0x8, R4, 0xf8, !PT ;  /* 0x000000082f2f7812 */ /* 0x000fe400078ef804 */
[----:B------:R-:W-:Y:S01]  /*07b0*/  LOP3.LUT R5, R5, 0x7ffffe00, RZ, 0xc0, !PT ;  /* 0x7ffffe0005057812 */ /* 0x000fe200078ec0ff */
[----:B------:R-:W-:Y:S01]  /*07c0*/  BAR.SYNC.DEFER_BLOCKING 0x0 ;  /* 0x0000000000007b1d */ /* 0x000fe20000010000 */
[----:B------:R-:W-:-:S02]  /*07d0*/  LOP3.LUT R7, R6, R43, RZ, 0x3c, !PT ;  /* 0x0000002b06077212 */ /* 0x000fc400078e3cff */
[----:B------:R-:W-:Y:S02]  /*07e0*/  LOP3.LUT R10, R47, R10, RZ, 0x3c, !PT ;  /* 0x0000000a2f0a7212 */ /* 0x000fe400078e3cff */
[----:B------:R-:W-:Y:S01]  /*07f0*/  LEA R5, R8, R5, 0x4 ;  /* 0x0000000508057211 */ /* 0x000fe200078e20ff */
[----:B------:R-:W-:-:S04]  /*0800*/  IMAD.IADD R7, R7, 0x1, R42 ;  /* 0x0000000107077824 */ /* 0x000fc800078e022a */
[----:B------:R-:W-:Y:S01]  /*0810*/  IMAD.IADD R6, R5, 0x1, R10 ;  /* 0x0000000105067824 */ /* 0x000fe200078e020a */
[----:B------:R-:W0:Y:S04]  /*0820*/  LDS R24, [R39+UR4+0x400] ;  /* 0x0004000427187984 */ /* 0x000e280008000800 */
[----:B------:R-:W1:Y:S04]  /*0830*/  LDS R23, [R39+UR4+0x800] ;  /* 0x0008000427177984 */ /* 0x000e680008000800 */
[----:B------:R-:W2:Y:S04]  /*0840*/  LDS R22, [R39+UR4+0xc00] ;  /* 0x000c000427167984 */ /* 0x000ea80008000800 */
[----:B------:R-:W3:Y:S04]  /*0850*/  LDS R34, [R39+UR4+0x1800] ;  /* 0x0018000427227984 */ /* 0x000ee80008000800 */
[----:B------:R-:W4:Y:S04]  /*0860*/  LDS R33, [R39+UR4+0x1c00] ;  /* 0x001c000427217984 */ /* 0x000f280008000800 */
[----:B------:R-:W5:Y:S04]  /*0870*/  LDS R31, [R39+UR4] ;  /* 0x00000004271f7984 */ /* 0x000f680008000800 */
[----:B------:R-:W-:Y:S04]  /*0880*/  LDS R26, [R39+UR4+0x3000] ;  /* 0x00300004271a7984 */ /* 0x000fe80008000800 */
[----:B------:R-:W-:Y:S04]  /*0890*/  LDS R20, [R39+UR4+0x4400] ;  /* 0x0044000427147984 */ /* 0x000fe80008000800 */
[----:B------:R-:W5:Y:S04]  /*08a0*/  LDS R14, [R39+UR4+0x4000] ;  /* 0x00400004270e7984 */ /* 0x000f680008000800 */
[----:B------:R-:W5:Y:S04]  /*08b0*/  LDS R13, [R39+UR4+0x4800] ;  /* 0x00480004270d7984 */ /* 0x000f680008000800 */
[----:B------:R-:W-:Y:S01]  /*08c0*/  LDS R19, [R39+UR4+0x4c00] ;  /* 0x004c000427137984 */ /* 0x000fe20008000800 */
[----:B0-----:R-:W-:-:S03]  /*08d0*/  FMUL.FTZ R32, R24, UR5 ;  /* 0x0000000518207c20 */ /* 0x001fc60008410000 */
[----:B------:R-:W0:Y:S01]  /*08e0*/  LDS R35, [R39+UR4+0x1400] ;  /* 0x0014000427237984 */ /* 0x000e220008000800 */
[----:B-1----:R-:W-:-:S03]  /*08f0*/  FMUL.FTZ R42, R23, UR5 ;  /* 0x00000005172a7c20 */ /* 0x002fc60008410000 */
[----:B------:R-:W1:Y:S01]  /*0900*/  LDS R30, [R39+UR4+0x2000] ;  /* 0x00200004271e7984 */ /* 0x000e620008000800 */
[----:B--2---:R-:W-:-:S03]  /*0910*/  FMUL.FTZ R43, R22, UR5 ;  /* 0x00000005162b7c20 */ /* 0x004fc60008410000 */
[----:B------:R-:W2:Y:S01]  /*0920*/  LDS R29, [R39+UR4+0x2400] ;  /* 0x00240004271d7984 */ /* 0x000ea20008000800 */
[----:B---3--:R-:W-:-:S03]  /*0930*/  FMUL.FTZ R34, R34, UR5 ;  /* 0x0000000522227c20 */ /* 0x008fc60008410000 */
[----:B------:R-:W3:Y:S01]  /*0940*/  LDS R25, [R39+UR4+0x2800] ;  /* 0x0028000427197984 */ /* 0x000ee20008000800 */
[----:B----4-:R-:W-:-:S03]  /*0950*/  FMUL.FTZ R33, R33, UR5 ;  /* 0x0000000521217c20 */ /* 0x010fc60008410000 */
[----:B------:R-:W4:Y:S01]  /*0960*/  LDS R28, [R39+UR4+0x2c00] ;  /* 0x002c0004271c7984 */ /* 0x000f220008000800 */
[----:B-----5:R-:W-:-:S03]  /*0970*/  FMUL.FTZ R31, R31, UR5 ;  /* 0x000000051f1f7c20 */ /* 0x020fc60008410000 */
[----:B------:R-:W5:Y:S02]  /*0980*/  LDS R12, [R39+UR4+0x3800] ;  /* 0x00380004270c7984 */ /* 0x000f640008000800 */
[----:B------:R-:W-:Y:S02]  /*0990*/  F2FP.F16.F32.PACK_AB R31, R32, R31 ;  /* 0x0000001f201f723e */ /* 0x000fe400000000ff */
[----:B------:R-:W5:Y:S01]  /*09a0*/  LDS R21, [R39+UR4+0x3c00] ;  /* 0x003c000427157984 */ /* 0x000f620008000800 */
[----:B------:R-:W-:-:S03]  /*09b0*/  F2FP.F16.F32.PACK_AB R32, R43, R42 ;  /* 0x0000002a2b20723e */ /* 0x000fc600000000ff */
[----:B------:R-:W-:Y:S01]  /*09c0*/  LDS R18, [R39+UR4+0x5400] ;  /* 0x0054000427127984 */ /* 0x000fe20008000800 */
[----:B------:R-:W-:-:S03]  /*09d0*/  FMUL.FTZ R14, R14, UR5 ;  /* 0x000000050e0e7c20 */ /* 0x000fc60008410000 */
[----:B------:R-:W5:Y:S01]  /*09e0*/  LDS R41, [R39+UR4+0x1000] ;  /* 0x0010000427297984 */ /* 0x000f620008000800 */
[----:B------:R-:W-:-:S03]  /*09f0*/  FMUL.FTZ R13, R13, UR5 ;  /* 0x000000050d0d7c20 */ /* 0x000fc60008410000 */
[----:B------:R-:W5:Y:S04]  /*0a00*/  LDS R27, [R39+UR4+0x3400] ;  /* 0x00340004271b7984 */ /* 0x000f680008000800 */
[----:B------:R-:W5:Y:S01]  /*0a10*/  LDS R16, [R39+UR4+0x5000] ;  /* 0x0050000427107984 */ /* 0x000f620008000800 */
        /* <DEDUP_REMOVED lines=11> */
[----:B------:R-:W5:Y:S01]  /*0ad0*/  LDS R10, [R39+UR4+0x6c00] ;  /* 0x006c0004270a7984 */ /* 0x000f620008000800 */
[----:B------:R-:W-:-:S03]  /*0ae0*/  FMUL.FTZ R21, R21, UR5 ;  /* 0x0000000515157c20 */ /* 0x000fc60008410000 */
[----:B------:R-:W5:Y:S02]  /*0af0*/  LDS R9, [R39+UR4+0x7000] ;  /* 0x0070000427097984 */ /* 0x000f640008000800 */
[----:B------:R-:W-:Y:S02]  /*0b00*/  F2FP.F16.F32.PACK_AB R12, R21, R12 ;  /* 0x0000000c150c723e */ /* 0x000fe400000000ff */
[----:B------:R-:W5:Y:S01]  /*0b10*/  LDS R23, [R39+UR4+0x7400] ;  /* 0x0074000427177984 */ /* 0x000f620008000800 */
[----:B------:R-:W-:-:S03]  /*0b20*/  FMUL.FTZ R41, R41, UR5 ;  /* 0x0000000529297c20 */ /* 0x000fc60008410000 */
[----:B------:R-:W5:Y:S01]  /*0b30*/  LDS R22, [R39+UR4+0x7800] ;  /* 0x0078000427167984 */ /* 0x000f620008000800 */
[----:B------:R-:W-:Y:S01]  /*0b40*/  FMUL.FTZ R44, R27, UR5 ;  /* 0x000000051b2c7c20 */ /* 0x000fe20008410000 */
[----:B------:R-:W-:Y:S02]  /*0b50*/  F2FP.F16.F32.PACK_AB R27, R29, R30 ;  /* 0x0000001e1d1b723e */ /* 0x000fe400000000ff */
[----:B------:R1:W5:Y:S01]  /*0b60*/  LDS R24, [R39+UR4+0x7c00] ;  /* 0x007c000427187984 */ /* 0x0003620008000800 */
[----:B------:R-:W-:Y:S01]  /*0b70*/  FMUL.FTZ R16, R16, UR5 ;  /* 0x0000000510107c20 */ /* 0x000fe20008410000 */
[----:B------:R-:W-:Y:S01]  /*0b80*/  F2FP.F16.F32.PACK_AB R29, R28, R35 ;  /* 0x000000231c1d723e */ /* 0x000fe200000000ff */
[----:B0-----:R-:W-:Y:S01]  /*0b90*/  FMUL.FTZ R15, R15, UR5 ;  /* 0x000000050f0f7c20 */ /* 0x001fe20008410000 */
[----:B------:R-:W-:Y:S01]  /*0ba0*/  F2FP.F16.F32.PACK_AB R25, R42, R41 ;  /* 0x000000292a19723e */ /* 0x000fe200000000ff */
[----:B-1----:R-:W-:Y:S01]  /*0bb0*/  FMUL.FTZ R39, R26, UR5 ;  /* 0x000000051a277c20 */ /* 0x002fe20008410000 */
[----:B------:R-:W-:Y:S01]  /*0bc0*/  F2FP.F16.F32.PACK_AB R26, R33, R34 ;  /* 0x00000022211a723e */ /* 0x000fe200000000ff */
[----:B------:R-:W-:Y:S01]  /*0bd0*/  FMUL.FTZ R33, R20, UR5 ;  /* 0x0000000514217c20 */ /* 0x000fe20008410000 */
[----:B------:R-:W-:Y:S01]  /*0be0*/  FMUL.FTZ R20, R19, UR5 ;  /* 0x0000000513147c20 */ /* 0x000fe20008410000 */
[----:B------:R-:W-:Y:S01]  /*0bf0*/  FMUL.FTZ R19, R18, UR5 ;  /* 0x0000000512137c20 */ /* 0x000fe20008410000 */
[----:B------:R-:W-:Y:S01]  /*0c00*/  FMUL.FTZ R18, R17, UR5 ;  /* 0x0000000511127c20 */ /* 0x000fe20008410000 */
[----:B--2---:R-:W-:Y:S01]  /*0c10*/  FMUL.FTZ R8, R8, UR5 ;  /* 0x0000000508087c20 */ /* 0x004fe20008410000 */
[----:B------:R-:W-:Y:S01]  /*0c20*/  F2FP.F16.F32.PACK_AB R33, R33, R14 ;  /* 0x0000000e2121723e */ /* 0x000fe200000000ff */
[----:B---3--:R-:W-:Y:S01]  /*0c30*/  FMUL.FTZ R11, R11, UR5 ;  /* 0x000000050b0b7c20 */ /* 0x008fe20008410000 */
[----:B------:R-:W-:-:S02]  /*0c40*/  F2FP.F16.F32.PACK_AB R20, R20, R13 ;  /* 0x0000000d1414723e */ /* 0x000fc400000000ff */
[----:B------:R-:W-:Y:S01]  /*0c50*/  F2FP.F16.F32.PACK_AB R28, R44, R39 ;  /* 0x000000272c1c723e */ /* 0x000fe200000000ff */
[----:B----4-:R-:W-:Y:S01]  /*0c60*/  FMUL.FTZ R5, R5, UR5 ;  /* 0x0000000505057c20 */ /* 0x010fe20008410000 */
[----:B------:R-:W-:Y:S02]  /*0c70*/  F2FP.F16.F32.PACK_AB R19, R19, R16 ;  /* 0x000000101313723e */ /* 0x000fe400000000ff */
[----:B------:R-:W-:Y:S02]  /*0c80*/  CS2R R16, SRZ ;  /* 0x0000000000107805 */ /* 0x000fe4000001ff00 */
[----:B------:R-:W-:Y:S01]  /*0c90*/  F2FP.F16.F32.PACK_AB R18, R18, R15 ;  /* 0x0000000f1212723e */ /* 0x000fe200000000ff */
[----:B-----5:R-:W-:Y:S01]  /*0ca0*/  FMUL.FTZ R10, R10, UR5 ;  /* 0x000000050a0a7c20 */ /* 0x020fe20008410000 */
[----:B------:R-:W-:Y:S01]  /*0cb0*/  F2FP.F16.F32.PACK_AB R21, R11, R8 ;  /* 0x000000080b15723e */ /* 0x000fe200000000ff */
[--C-:B------:R-:W-:Y:S01]  /*0cc0*/  @P0 IMAD.MOV.U32 R16, RZ, RZ, R0.reuse ;  /* 0x000000ffff100224 */ /* 0x100fe200078e0000 */
[----:B------:R-:W-:Y:S01]  /*0cd0*/  @P0 SHF.R.S32.HI R17, RZ, 0x1f, R0 ;  /* 0x0000001fff110819 */ /* 0x000fe20000011400 */
[----:B------:R-:W-:Y:S01]  /*0ce0*/  FMUL.FTZ R9, R9, UR5 ;  /* 0x0000000509097c20 */ /* 0x000fe20008410000 */
[----:B------:R-:W-:Y:S01]  /*0cf0*/  F2FP.F16.F32.PACK_AB R5, R10, R5 ;  /* 0x000000050a05723e */ /* 0x000fe200000000ff */
[----:B------:R-:W-:-:S02]  /*0d00*/  VIADD R0, R40, 0x8 ;  /* 0x0000000828007836 */ /* 0x000fc40000000000 */
[----:B------:R-:W-:Y:S01]  /*0d10*/  FMUL.FTZ R14, R23, UR5 ;  /* 0x00000005170e7c20 */ /* 0x000fe20008410000 */
[----:B------:R-:W-:-:S04]  /*0d20*/  FMUL.FTZ R22, R22, UR5 ;  /* 0x0000000516167c20 */ /* 0x000fc80008410000 */
[----:B------:R-:W-:Y:S02]  /*0d30*/  F2FP.F16.F32.PACK_AB R23, R14, R9 ;  /* 0x000000090e17723e */ /* 0x000fe400000000ff */
[----:B------:R-:W0:Y:S01]  /*0d40*/  LDC.64 R14, c[0x0][0x258] ;  /* 0x00009600ff0e7b82 */ /* 0x000e220000000a00 */
[----:B------:R-:W-:Y:S01]  /*0d50*/  FMUL.FTZ R13, R24, UR5 ;  /* 0x00000005180d7c20 */ /* 0x000fe20008410000 */
[----:B------:R-:W-:Y:S01]  /*0d60*/  LEA R24, R7, UR4, 0x1 ;  /* 0x0000000407187c11 */ /* 0x000fe2000f8e08ff */
[----:B------:R-:W-:Y:S01]  /*0d70*/  ULDC UR5, c[0x0][0x244] ;  /* 0x0000910000057ab9 */ /* 0x000fe20000000800 */
[----:B------:R-:W-:Y:S01]  /*0d80*/  LEA R7, R6, UR4, 0x1 ;  /* 0x0000000406077c11 */ /* 0x000fe2000f8e08ff */
[----:B------:R-:W-:Y:S01]  /*0d90*/  UIADD3 UR4, UR4, 0x8000, URZ ;  /* 0x0000800004047890 */ /* 0x000fe2000fffe03f */
[----:B------:R-:W-:Y:S01]  /*0da0*/  F2FP.F16.F32.PACK_AB R22, R13, R22 ;  /* 0x000000160d16723e */ /* 0x000fe200000000ff */
[----:B------:R-:W-:Y:S04]  /*0db0*/  STS [R24+0x8000], R31 ;  /* 0x0080001f18007388 */ /* 0x000fe80000000800 */
[----:B------:R-:W-:Y:S04]  /*0dc0*/  STS [R24+0x8100], R32 ;  /* 0x0081002018007388 */ /* 0x000fe80000000800 */
[----:B------:R-:W-:Y:S04]  /*0dd0*/  STS [R24+0x9000], R27 ;  /* 0x0090001b18007388 */ /* 0x000fe80000000800 */
[----:B------:R-:W-:Y:S04]  /*0de0*/  STS [R24+0x9100], R29 ;  /* 0x0091001d18007388 */ /* 0x000fe80000000800 */
[----:B------:R-:W-:Y:S01]  /*0df0*/  STS [R24+0x8200], R25 ;  /* 0x0082001918007388 */ /* 0x000fe20000000800 */
[----:B0-----:R-:W-:-:S03]  /*0e00*/  IMAD R2, R14, UR9, RZ ;  /* 0x000000090e027c24 */ /* 0x001fc6000f8e02ff */
[----:B------:R-:W-:Y:S01]  /*0e10*/  STS [R24+0x8300], R26 ;  /* 0x0083001a18007388 */ /* 0x000fe20000000800 */
[----:B------:R-:W-:-:S03]  /*0e20*/  IMAD R15, R15, UR8, R2 ;  /* 0x000000080f0f7c24 */ /* 0x000fc6000f8e0202 */
[----:B------:R-:W-:Y:S04]  /*0e30*/  STS [R24+0x9200], R28 ;  /* 0x0092001c18007388 */ /* 0x000fe80000000800 */
[----:B------:R0:W-:Y:S04]  /*0e40*/  STS [R24+0x9300], R12 ;  /* 0x0093000c18007388 */ /* 0x0001e80000000800 */
[----:B------:R-:W-:Y:S04]  /*0e50*/  STS [R24+0xa000], R33 ;  /* 0x00a0002118007388 */ /* 0x000fe80000000800 */
[----:B------:R-:W-:Y:S01]  /*0e60*/  STS [R24+0xa100], R20 ;  /* 0x00a1001418007388 */ /* 0x000fe20000000800 */
[----:B0-----:R-:W-:-:S03]  /*0e70*/  IADD3 R12, P0, R40, R16, RZ ;  /* 0x00000010280c7210 */ /* 0x001fc60007f1e0ff */
[----:B------:R-:W-:Y:S01]  /*0e80*/  STS [R24+0xb000], R21 ;  /* 0x00b0001518007388 */ /* 0x000fe20000000800 */
[----:B------:R-:W-:-:S03]  /*0e90*/  LEA.HI.X.SX32 R13, R40, R17, 0x1, P0 ;  /* 0x00000011280d7211 */ /* 0x000fc600000f0eff */
[----:B------:R0:W-:Y:S01]  /*0ea0*/  STS [R24+0xb100], R5 ;  /* 0x00b1000518007388 */ /* 0x0001e20000000800 */
[----:B------:R-:W-:-:S03]  /*0eb0*/  ISETP.GE.AND P0, PT, R4, UR5, PT ;  /* 0x0000000504007c0c */ /* 0x000fc6000bf06270 */
[----:B------:R1:W-:Y:S01]  /*0ec0*/  STS [R24+0xa200], R19 ;  /* 0x00a2001318007388 */ /* 0x0003e20000000800 */
[-C--:B------:R-:W-:Y:S02]  /*0ed0*/  ISETP.GE.OR P3, PT, R40, R3.reuse, P0 ;  /* 0x000000032800720c */ /* 0x080fe40000766670 */
[-C--:B------:R-:W-:Y:S01]  /*0ee0*/  ISETP.GE.OR P2, PT, R0, R3.reuse, P0 ;  /* 0x000000030000720c */ /* 0x080fe20000746670 */
[----:B------:R1:W-:Y:S01]  /*0ef0*/  STS [R24+0xa300], R18 ;  /* 0x00a3001218007388 */ /* 0x0003e20000000800 */
[C---:B------:R-:W-:Y:S01]  /*0f00*/  IADD3 R0, R40.reuse, 0x10, RZ ;  /* 0x0000001028007810 */ /* 0x040fe20007ffe0ff */
[----:B------:R-:W-:Y:S01]  /*0f10*/  VIADD R40, R40, 0x18 ;  /* 0x0000001828287836 */ /* 0x000fe20000000000 */
[--C-:B0-----:R-:W-:Y:S01]  /*0f20*/  SHF.R.S32.HI R5, RZ, 0x1f, R4.reuse ;  /* 0x0000001fff057819 */ /* 0x101fe20000011404 */
[----:B------:R1:W-:Y:S01]  /*0f30*/  STS [R24+0xb200], R23 ;  /* 0x00b2001718007388 */ /* 0x0003e20000000800 */
[-C--:B------:R-:W-:Y:S02]  /*0f40*/  ISETP.GE.OR P1, PT, R0, R3.reuse, P0 ;  /* 0x000000030000720c */ /* 0x080fe40000726670 */
[----:B------:R-:W-:Y:S01]  /*0f50*/  ISETP.GE.OR P0, PT, R40, R3, P0 ;  /* 0x000000032800720c */ /* 0x000fe20000706670 */
[----:B------:R1:W-:Y:S01]  /*0f60*/  STS [R24+0xb300], R22 ;  /* 0x00b3001618007388 */ /* 0x0003e20000000800 */
[----:B------:R-:W-:Y:S01]  /*0f70*/  IMAD.WIDE.U32 R4, R14, UR8, R4 ;  /* 0x000000080e047c25 */ /* 0x000fe2000f8e0004 */
[----:B------:R-:W-:Y:S01]  /*0f80*/  ULDC.64 UR8, c[0x0][0x260] ;  /* 0x0000980000087ab9 */ /* 0x000fe20000000a00 */
[----:B------:R-:W-:Y:S02]  /*0f90*/  BAR.SYNC.DEFER_BLOCKING 0x0 ;  /* 0x0000000000007b1d */ /* 0x000fe40000010000 */
[----:B------:R-:W-:-:S02]  /*0fa0*/  IMAD.IADD R5, R5, 0x1, R15 ;  /* 0x0000000105057824 */ /* 0x000fc400078e020f */
[----:B------:R-:W-:Y:S02]  /*0fb0*/  IMAD R38, R38, UR8, RZ ;  /* 0x0000000826267c24 */ /* 0x000fe4000f8e02ff */
[----:B------:R-:W-:-:S04]  /*0fc0*/  IMAD.WIDE.U32 R2, R37, UR8, R4 ;  /* 0x0000000825027c25 */ /* 0x000fc8000f8e0004 */
[----:B------:R-:W-:Y:S02]  /*0fd0*/  IMAD R15, R37, UR9, R38 ;  /* 0x00000009250f7c24 */ /* 0x000fe4000f8e0226 */
[----:B------:R-:W-:Y:S01]  /*0fe0*/  IMAD.WIDE R36, R36, 0x20, R12 ;  /* 0x0000002024247825 */ /* 0x000fe200078e020c */
[----:B------:R-:W-:-:S03]  /*0ff0*/  LEA R12, R6, UR4, 0x1 ;  /* 0x00000004060c7c11 */ /* 0x000fc6000f8e08ff */
[----:B------:R-:W-:Y:S01]  /*1000*/  IMAD.IADD R5, R3, 0x1, R15 ;  /* 0x0000000103057824 */ /* 0x000fe200078e020f */
[----:B------:R1:W0:Y:S01]  /*1010*/  LDS.128 R8, [R7+0x8300] ;  /* 0x0083000007087984 */ /* 0x0002220000000c00 */
[----:B------:R-:W-:Y:S05]  /*1020*/  @P3 BRA `(.L_x_26) ;  /* 0x00000000002c3947 */ /* 0x000fea0003800000 */
[----:B------:R-:W2:Y:S01]  /*1030*/  LDS.128 R12, [R12] ;  /* 0x000000000c0c7984 */ /* 0x000ea20000000c00 */
[----:B------:R-:W-:Y:S01]  /*1040*/  ULDC.64 UR4, c[0x0][0x250] ;  /* 0x0000940000047ab9 */ /* 0x000fe20000000a00 */
[----:B------:R-:W-:Y:S02]  /*1050*/  IMAD.MOV.U32 R4, RZ, RZ, R2 ;  /* 0x000000ffff047224 */ /* 0x000fe400078e0002 */
[----:B-1----:R-:W-:Y:S02]  /*1060*/  IMAD R19, R37, UR4, RZ ;  /* 0x0000000425137c24 */ /* 0x002fe4000f8e02ff */
[----:B------:R-:W-:-:S04]  /*1070*/  IMAD.WIDE.U32 R16, R36, UR4, R4 ;  /* 0x0000000424107c25 */ /* 0x000fc8000f8e0004 */
[----:B------:R-:W-:Y:S01]  /*1080*/  IMAD R19, R36, UR5, R19 ;  /* 0x0000000524137c24 */ /* 0x000fe2000f8e0213 */
[----:B------:R-:W-:Y:S02]  /*1090*/  ULDC.64 UR4, c[0x0][0x238] ;  /* 0x00008e0000047ab9 */ /* 0x000fe40000000a00 */
[----:B------:R-:W-:Y:S01]  /*10a0*/  LEA R18, P3, R16, UR4, 0x1 ;  /* 0x0000000410127c11 */ /* 0x000fe2000f8608ff */
[----:B------:R-:W-:-:S05]  /*10b0*/  IMAD.IADD R17, R17, 0x1, R19 ;  /* 0x0000000111117824 */ /* 0x000fca00078e0213 */
[----:B------:R-:W-:-:S05]  /*10c0*/  LEA.HI.X R19, R16, UR5, R17, 0x1, P3 ;  /* 0x0000000510137c11 */ /* 0x000fca00098f0c11 */
[----:B--2---:R2:W-:Y:S02]  /*10d0*/  STG.E.128 desc[UR6][R18.64], R12 ;  /* 0x0000000c12007986 */ /* 0x0045e4000c101d06 */
.L_x_26:
[----:B------:R-:W-:Y:S05]  /*10e0*/  BSYNC B0 ;  /* 0x0000000000007941 */ /* 0x000fea0003800000 */
.L_x_25:
[----:B--2---:R2:W3:Y:S01]  /*10f0*/  LDS.128 R12, [R7+0x8100] ;  /* 0x00810000070c7984 */ /* 0x0044e20000000c00 */
[----:B------:R-:W-:Y:S04]  /*1100*/  BSSY B0, `(.L_x_27) ;  /* 0x000000f000007945 */ /* 0x000fe80003800000 */
[----:B------:R-:W-:Y:S05]  /*1110*/  @P2 BRA `(.L_x_28) ;  /* 0x0000000000342947 */ /* 0x000fea0003800000 */
[----:B-1----:R-:W-:Y:S01]  /*1120*/  IADD3 R19, P2, R36, 0x8, RZ ;  /* 0x0000000824137810 */ /* 0x002fe20007f5e0ff */
[----:B------:R-:W-:Y:S01]  /*1130*/  ULDC.64 UR4, c[0x0][0x250] ;  /* 0x0000940000047ab9 */ /* 0x000fe20000000a00 */
[----:B------:R-:W-:Y:S02]  /*1140*/  IMAD.MOV.U32 R16, RZ, RZ, R2 ;  /* 0x000000ffff107224 */ /* 0x000fe400078e0002 */
[----:B------:R-:W-:Y:S01]  /*1150*/  IADD3.X R0, RZ, R37, RZ, P2, !PT ;  /* 0x00000025ff007210 */ /* 0x000fe200017fe4ff */
[----:B------:R-:W-:-:S04]  /*1160*/  IMAD.MOV.U32 R17, RZ, RZ, R5 ;  /* 0x000000ffff117224 */ /* 0x000fc800078e0005 */
[----:B------:R-:W-:Y:S02]  /*1170*/  IMAD R0, R0, UR4, RZ ;  /* 0x0000000400007c24 */ /* 0x000fe4000f8e02ff */
[----:B------:R-:W-:-:S04]  /*1180*/  IMAD.WIDE.U32 R16, R19, UR4, R16 ;  /* 0x0000000413107c25 */ /* 0x000fc8000f8e0010 */
[----:B------:R-:W-:Y:S01]  /*1190*/  IMAD R19, R19, UR5, R0 ;  /* 0x0000000513137c24 */ /* 0x000fe2000f8e0200 */
[----:B------:R-:W-:Y:S02]  /*11a0*/  ULDC.64 UR4, c[0x0][0x238] ;  /* 0x00008e0000047ab9 */ /* 0x000fe40000000a00 */
[----:B------:R-:W-:Y:S01]  /*11b0*/  LEA R18, P2, R16, UR4, 0x1 ;  /* 0x0000000410127c11 */ /* 0x000fe2000f8408ff */
[----:B------:R-:W-:-:S05]  /*11c0*/  IMAD.IADD R17, R17, 0x1, R19 ;  /* 0x0000000111117824 */ /* 0x000fca00078e0213 */
[----:B------:R-:W-:-:S05]  /*11d0*/  LEA.HI.X R19, R16, UR5, R17, 0x1, P2 ;  /* 0x0000000510137c11 */ /* 0x000fca00090f0c11 */
[----:B---3--:R4:W-:Y:S02]  /*11e0*/  STG.E.128 desc[UR6][R18.64], R12 ;  /* 0x0000000c12007986 */ /* 0x0089e4000c101d06 */
.L_x_28:
[----:B------:R-:W-:Y:S05]  /*11f0*/  BSYNC B0 ;  /* 0x0000000000007941 */ /* 0x000fea0003800000 */
.L_x_27:
[----:B---34-:R3:W4:Y:S01]  /*1200*/  LDS.128 R12, [R7+0x8200] ;  /* 0x00820000070c7984 */ /* 0x0187220000000c00 */
[----:B------:R-:W-:Y:S04]  /*1210*/  BSSY B0, `(.L_x_29) ;  /* 0x000000f000007945 */ /* 0x000fe80003800000 */
[----:B------:R-:W-:Y:S05]  /*1220*/  @P1 BRA `(.L_x_30) ;  /* 0x0000000000341947 */ /* 0x000fea0003800000 */
[----:B------:R-:W-:Y:S01]  /*1230*/  IADD3 R17, P1, R36, 0x10, RZ ;  /* 0x0000001024117810 */ /* 0x000fe20007f3e0ff */
[----:B------:R-:W-:Y:S01]  /*1240*/  ULDC.64 UR4, c[0x0][0x250] ;  /* 0x0000940000047ab9 */ /* 0x000fe20000000a00 */
[----:B-123--:R-:W-:Y:S01]  /*1250*/  MOV R7, R5 ;  /* 0x0000000500077202 */ /* 0x00efe20000000f00 */
[----:B------:R-:W-:Y:S02]  /*1260*/  IMAD.MOV.U32 R6, RZ, RZ, R2 ;  /* 0x000000ffff067224 */ /* 0x000fe400078e0002 */
[----:B------:R-:W-:Y:S02]  /*1270*/  IMAD.X R0, RZ, RZ, R37, P1 ;  /* 0x000000ffff007224 */ /* 0x000fe400008e0625 */
[----:B------:R-:W-:-:S04]  /*1280*/  IMAD.WIDE.U32 R6, R17, UR4, R6 ;  /* 0x0000000411067c25 */ /* 0x000fc8000f8e0006 */
[----:B------:R-:W-:-:S04]  /*1290*/  IMAD R0, R0, UR4, RZ ;  /* 0x0000000400007c24 */ /* 0x000fc8000f8e02ff */
[----:B------:R-:W-:Y:S01]  /*12a0*/  IMAD R17, R17, UR5, R0 ;  /* 0x0000000511117c24 */ /* 0x000fe2000f8e0200 */
[----:B------:R-:W-:Y:S02]  /*12b0*/  ULDC.64 UR4, c[0x0][0x238] ;  /* 0x00008e0000047ab9 */ /* 0x000fe40000000a00 */
[----:B------:R-:W-:Y:S01]  /*12c0*/  LEA R16, P1, R6, UR4, 0x1 ;  /* 0x0000000406107c11 */ /* 0x000fe2000f8208ff */
[----:B------:R-:W-:-:S05]  /*12d0*/  IMAD.IADD R7, R7, 0x1, R17 ;  /* 0x0000000107077824 */ /* 0x000fca00078e0211 */
[----:B------:R-:W-:-:S05]  /*12e0*/  LEA.HI.X R17, R6, UR5, R7, 0x1, P1 ;  /* 0x0000000506117c11 */ /* 0x000fca00088f0c07 */
[----:B----4-:R1:W-:Y:S02]  /*12f0*/  STG.E.128 desc[UR6][R16.64], R12 ;  /* 0x0000000c10007986 */ /* 0x0103e4000c101d06 */
.L_x_30:
[----:B------:R-:W-:Y:S05]  /*1300*/  BSYNC B0 ;  /* 0x0000000000007941 */ /* 0x000fea0003800000 */
.L_x_29:
[----:B------:R-:W-:Y:S05]  /*1310*/  @P0 EXIT ;  /* 0x000000000000094d */ /* 0x000fea0003800000 */
[----:B-123--:R-:W-:Y:S01]  /*1320*/  IADD3 R7, P0, R36, 0x18, RZ ;  /* 0x0000001824077810 */ /* 0x00efe20007f1e0ff */
[----:B------:R-:W-:Y:S01]  /*1330*/  ULDC.64 UR4, c[0x0][0x250] ;  /* 0x0000940000047ab9 */ /* 0x000fe20000000a00 */
[----:B------:R-:W-:-:S03]  /*1340*/  IMAD.MOV.U32 R3, RZ, RZ, R5 ;  /* 0x000000ffff037224 */ /* 0x000fc600078e0005 */
        /* <DEDUP_REMOVED lines=8> */
[----:B0-----:R-:W-:Y:S01]  /*13d0*/  STG.E.128 desc[UR6][R4.64], R8 ;  /* 0x0000000804007986 */ /* 0x001fe2000c101d06 */
[----:B------:R-:W-:Y:S05]  /*13e0*/  EXIT ;  /* 0x000000000000794d */ /* 0x000fea0003800000 */
.L_x_31:
        /* <DEDUP_REMOVED lines=9> */
.L_x_138:


//--------------------- .text._ZN7cutlass13device_kernelIN5flash19enable_sm80_to_sm89INS1_16FlashAttnBwdSm80INS1_25CollectiveMainloopBwdSm80ILi1ELi1EN4cute5tupleIJNS5_1CILi32EEENS7_ILi64EEENS7_ILi256EEEEEENS_6half_tEfNS_4arch4Sm80ELb1ELb0ELb0ELb1ELb0ELb0ELb0ELb0ELi2ELi2ELi2ELi1ELb1EEENS1_24CollectiveEpilogueBwdGQAISB_fSE_Li256ELb1ELb0EEENS1_25SingleTileBwdLPTSchedulerILb1ELi64ELb0EEEEEEEEEvNT_6ParamsE --------------------------
	.section	.text._ZN7cutlass13device_kernelIN5flash19enable_sm80_to_sm89INS1_16FlashAttnBwdSm80INS1_25CollectiveMainloopBwdSm80ILi1ELi1EN4cute5tupleIJNS5_1CILi32EEENS7_ILi64EEENS7_ILi256EEEEEENS_6half_tEfNS_4arch4Sm80ELb1ELb0ELb0ELb1ELb0ELb0ELb0ELb0ELi2ELi2ELi2ELi1ELb1EEENS1_24CollectiveEpilogueBwdGQAISB_fSE_Li256ELb1ELb0EEENS1_25SingleTileBwdLPTSchedulerILb1ELi64ELb0EEEEEEEEEvNT_6ParamsE,"ax",@progbits
	.align	128
.text._ZN7cutlass13device_kernelIN5flash19enable_sm80_to_sm89INS1_16FlashAttnBwdSm80INS1_25CollectiveMainloopBwdSm80ILi1ELi1EN4cute5tupleIJNS5_1CILi32EEENS7_ILi64EEENS7_ILi256EEEEEENS_6half_tEfNS_4arch4Sm80ELb1ELb0ELb0ELb1ELb0ELb0ELb0ELb0ELi2ELi2ELi2ELi1ELb1EEENS1_24CollectiveEpilogueBwdGQAISB_fSE_Li256ELb1ELb0EEENS1_25SingleTileBwdLPTSchedulerILb1ELi64ELb0EEEEEEEEEvNT_6ParamsE:
        .type           _ZN7cutlass13device_kernelIN5flash19enable_sm80_to_sm89INS1_16FlashAttnBwdSm80INS1_25CollectiveMainloopBwdSm80ILi1ELi1EN4cute5tupleIJNS5_1CILi32EEENS7_ILi64EEENS7_ILi256EEEEEENS_6half_tEfNS_4arch4Sm80ELb1ELb0ELb0ELb1ELb0ELb0ELb0ELb0ELi2ELi2ELi2ELi1ELb1EEENS1_24CollectiveEpilogueBwdGQAISB_fSE_Li256ELb1ELb0EEENS1_25SingleTileBwdLPTSchedulerILb1ELi64ELb0EEEEEEEEEvNT_6ParamsE,@function
        .size           _ZN7cutlass13device_kernelIN5flash19enable_sm80_to_sm89INS1_16FlashAttnBwdSm80INS1_25CollectiveMainloopBwdSm80ILi1ELi1EN4cute5tupleIJNS5_1CILi32EEENS7_ILi64EEENS7_ILi256EEEEEENS_6half_tEfNS_4arch4Sm80ELb1ELb0ELb0ELb1ELb0ELb0ELb0ELb0ELi2ELi2ELi2ELi1ELb1EEENS1_24CollectiveEpilogueBwdGQAISB_fSE_Li256ELb1ELb0EEENS1_25SingleTileBwdLPTSchedulerILb1ELi64ELb0EEEEEEEEEvNT_6ParamsE,(.L_x_139 - _ZN7cutlass13device_kernelIN5flash19enable_sm80_to_sm89INS1_16FlashAttnBwdSm80INS1_25CollectiveMainloopBwdSm80ILi1ELi1EN4cute5tupleIJNS5_1CILi32EEENS7_ILi64EEENS7_ILi256EEEEEENS_6half_tEfNS_4arch4Sm80ELb1ELb0ELb0ELb1ELb0ELb0ELb0ELb0ELi2ELi2ELi2ELi1ELb1EEENS1_24CollectiveEpilogueBwdGQAISB_fSE_Li256ELb1ELb0EEENS1_25SingleTileBwdLPTSchedulerILb1ELi64ELb0EEEEEEEEEvNT_6ParamsE)
        .other          _ZN7cutlass13device_kernelIN5flash19enable_sm80_to_sm89INS1_16FlashAttnBwdSm80INS1_25CollectiveMainloopBwdSm80ILi1ELi1EN4cute5tupleIJNS5_1CILi32EEENS7_ILi64EEENS7_ILi256EEEEEENS_6half_tEfNS_4arch4Sm80ELb1ELb0ELb0ELb1ELb0ELb0ELb0ELb0ELi2ELi2ELi2ELi1ELb1EEENS1_24CollectiveEpilogueBwdGQAISB_fSE_Li256ELb1ELb0EEENS1_25SingleTileBwdLPTSchedulerILb1ELi64ELb0EEEEEEEEEvNT_6ParamsE,@"STO_CUDA_ENTRY STV_DEFAULT"
_ZN7cutlass13device_kernelIN5flash19enable_sm80_to_sm89INS1_16FlashAttnBwdSm80INS1_25CollectiveMainloopBwdSm80ILi1ELi1EN4cute5tupleIJNS5_1CILi32EEENS7_ILi64EEENS7_ILi256EEEEEENS_6half_tEfNS_4arch4Sm80ELb1ELb0ELb0ELb1ELb0ELb0ELb0ELb0ELi2ELi2ELi2ELi1ELb1EEENS1_24CollectiveEpilogueBwdGQAISB_fSE_Li256ELb1ELb0EEENS1_25SingleTileBwdLPTSchedulerILb1ELi64ELb0EEEEEEEEEvNT_6ParamsE:
[----:B------:R-:W-:Y:S01]  /*0000*/  LDC R1, c[0x0][0x28] ;  /* 0x00000a00ff017b82 */ /* 0x000fe20000000800 */
[----:B------:R-:W-:Y:S05]  /*0010*/  EXIT ;  /* 0x000000000000794d */ /* 0x000fea0003800000 */
.L_x_32:
        /* <DEDUP_REMOVED lines=14> */
.L_x_139:


//--------------------- .text._ZN7cutlass13device_kernelIN5flash22FlashAttnBwdPreprocessIN4cute5tupleIJNS3_1CILi32EEENS5_ILi256EEEEEENS_6half_tEfNS_4arch4Sm80ELb1ELb1EEEEEvNT_6ParamsE --------------------------
	.section	.text._ZN7cutlass13device_kernelIN5flash22FlashAttnBwdPreprocessIN4cute5tupleIJNS3_1CILi32EEENS5_ILi256EEEEEENS_6half_tEfNS_4arch4Sm80ELb1ELb1EEEEEvNT_6ParamsE,"ax",@progbits
	.align	128
.text._ZN7cutlass13device_kernelIN5flash22FlashAttnBwdPreprocessIN4cute5tupleIJNS3_1CILi32EEENS5_ILi256EEEEEENS_6half_tEfNS_4arch4Sm80ELb1ELb1EEEEEvNT_6ParamsE:
        .type           _ZN7cutlass13device_kernelIN5flash22FlashAttnBwdPreprocessIN4cute5tupleIJNS3_1CILi32EEENS5_ILi256EEEEEENS_6half_tEfNS_4arch4Sm80ELb1ELb1EEEEEvNT_6ParamsE,@function
        .size           _ZN7cutlass13device_kernelIN5flash22FlashAttnBwdPreprocessIN4cute5tupleIJNS3_1CILi32EEENS5_ILi256EEEEEENS_6half_tEfNS_4arch4Sm80ELb1ELb1EEEEEvNT_6ParamsE,(.L_x_140 - _ZN7cutlass13device_kernelIN5flash22FlashAttnBwdPreprocessIN4cute5tupleIJNS3_1CILi32EEENS5_ILi256EEEEEENS_6half_tEfNS_4arch4Sm80ELb1ELb1EEEEEvNT_6ParamsE)
        .other          _ZN7cutlass13device_kernelIN5flash22FlashAttnBwdPreprocessIN4cute5tupleIJNS3_1CILi32EEENS5_ILi256EEEEEENS_6half_tEfNS_4arch4Sm80ELb1ELb1EEEEEvNT_6ParamsE,@"STO_CUDA_ENTRY STV_DEFAULT"
_ZN7cutlass13device_kernelIN5flash22FlashAttnBwdPreprocessIN4cute5tupleIJNS3_1CILi32EEENS5_ILi256EEEEEENS_6half_tEfNS_4arch4Sm80ELb1ELb1EEEEEvNT_6ParamsE:
[----:B------:R-:W-:Y:S08]  /*0000*/  LDC R1, c[0x0][0x28] ;  /* 0x00000a00ff017b82 */ /* 0x000ff00000000800 */
[----:B------:R-:W0:Y:S01]  /*0010*/  LDC.64 R4, c[0x0][0x2f8] ;  /* 0x0000be00ff047b82 */ /* 0x000e220000000a00 */
[----:B------:R-:W1:Y:S01]  /*0020*/  S2R R43, SR_CTAID.Z ;  /* 0x00000000002b7919 */ /* 0x000e620000002700 */
[----:B------:R-:W-:-:S06]  /*0030*/  ULDC.64 UR4, c[0x0][0x208] ;  /* 0x0000820000047ab9 */ /* 0x000fcc0000000a00 */
[----:B------:R-:W2:Y:S08]  /*0040*/  LDC.64 R6, c[0x0][0x2f0] ;  /* 0x0000bc00ff067b82 */ /* 0x000eb00000000a00 */
[----:B------:R-:W1:Y:S01]  /*0050*/  LDC.64 R2, c[0x0][0x2f0] ;  /* 0x0000bc00ff027b82 */ /* 0x000e620000000a00 */
[----:B0-----:R-:W-:-:S04]  /*0060*/  ISETP.NE.U32.AND P1, PT, R4, RZ, PT ;  /* 0x000000ff0400720c */ /* 0x001fc80003f25070 */
[----:B------:R-:W-:Y:S02]  /*0070*/  ISETP.NE.AND.EX P1, PT, R5, RZ, PT, P1 ;  /* 0x000000ff0500720c */ /* 0x000fe40003f25310 */
[----:B--2---:R-:W-:-:S04]  /*0080*/  ISETP.NE.U32.AND P0, PT, R6, RZ, PT ;  /* 0x000000ff0600720c */ /* 0x004fc80003f05070 */
[----:B------:R-:W-:Y:S01]  /*0090*/  ISETP.NE.AND.EX P0, PT, R7, RZ, PT, P0 ;  /* 0x000000ff0700720c */ /* 0x000fe20003f05300 */
[----:B------:R-:W-:Y:S01]  /*00a0*/  ULDC UR6, c[0x0][0x218] ;  /* 0x0000860000067ab9 */ /* 0x000fe20000000800 */
[----:B-1----:R-:W-:-:S05]  /*00b0*/  IMAD.WIDE R2, R43, 0x4, R2 ;  /* 0x000000042b027825 */ /* 0x002fca00078e0202 */
[----:B------:R-:W0:Y:S01]  /*00c0*/  @P1 LDC.64 R4, c[0x0][0x2f8] ;  /* 0x0000be00ff041b82 */ /* 0x000e220000000a00 */
[----:B------:R-:W-:-:S05]  /*00d0*/  MOV R11, UR6 ;  /* 0x00000006000b7c02 */ /* 0x000fca0008000f00 */
[----:B------:R1:W5:Y:S01]  /*00e0*/  @P0 LDG.E R42, desc[UR4][R2.64] ;  /* 0x00000004022a0981 */ /* 0x000362000c1e1900 */
[----:B------:R-:W-:Y:S01]  /*00f0*/  ISETP.NE.U32.AND P2, PT, R6, RZ, PT ;  /* 0x000000ff0600720c */ /* 0x000fe20003f45070 */
[----:B------:R-:W2:Y:S03]  /*0100*/  S2R R36, SR_CTAID.X ;  /* 0x0000000000247919 */ /* 0x000ea60000002500 */
[----:B------:R-:W-:Y:S01]  /*0110*/  ISETP.NE.AND.EX P2, PT, R7, RZ, PT, P2 ;  /* 0x000000ff0700720c */ /* 0x000fe20003f45320 */
[----:B------:R-:W3:Y:S01]  /*0120*/  S2R R37, SR_TID.X ;  /* 0x0000000000257919 */ /* 0x000ee20000002100 */
[----:B0-----:R-:W-:-:S05]  /*0130*/  @P1 IMAD.WIDE R4, R43, 0x4, R4 ;  /* 0x000000042b041825 */ /* 0x001fca00078e0204 */
[----:B------:R1:W5:Y:S01]  /*0140*/  @P1 LDG.E R11, desc[UR4][R4.64] ;  /* 0x00000004040b1981 */ /* 0x000362000c1e1900 */
[----:B--2---:R-:W-:Y:S01]  /*0150*/  SHF.L.U32 R10, R36, 0x5, RZ ;  /* 0x00000005240a7819 */ /* 0x004fe200000006ff */
[----:B---3--:R-:W-:Y:S06]  /*0160*/  @P1 BRA `(.L_x_33) ;  /* 0x0000000000101947 */ /* 0x008fec0003800000 */
[----:B------:R-:W-:Y:S05]  /*0170*/  @!P0 BRA `(.L_x_33) ;  /* 0x00000000000c8947 */ /* 0x000fea0003800000 */
[----:B------:R-:W2:Y:S04]  /*0180*/  LDG.E R0, desc[UR4][R2.64] ;  /* 0x0000000402007981 */ /* 0x000ea8000c1e1900 */
[----:B-----5:R-:W2:Y:S02]  /*0190*/  LDG.E R11, desc[UR4][R2.64+0x4] ;  /* 0x00000404020b7981 */ /* 0x020ea4000c1e1900 */
[----:B--2---:R-:W-:-:S07]  /*01a0*/  IADD3 R11, -R0, R11, RZ ;  /* 0x0000000b000b7210 */ /* 0x004fce0007ffe1ff */
.L_x_33:
[----:B-----5:R-:W-:-:S13]  /*01b0*/  ISETP.LE.AND P1, PT, R11, R10, PT ;  /* 0x0000000a0b00720c */ /* 0x020fda0003f23270 */
[----:B------:R-:W-:Y:S05]  /*01c0*/  @P2 EXIT P1 ;  /* 0x000000000000294d */ /* 0x000fea0000800000 */
[----:B------:R-:W0:Y:S01]  /*01d0*/  S2UR UR6, SR_CTAID.Y ;  /* 0x00000000000679c3 */ /* 0x000e220000002600 */
[----:B------:R-:W-:Y:S02]  /*01e0*/  SHF.R.S32.HI R0, RZ, 0x1f, R37 ;  /* 0x0000001fff007819 */ /* 0x000fe40000011425 */
[----:B------:R-:W-:Y:S02]  /*01f0*/  CS2R R12, SRZ ;  /* 0x00000000000c7805 */ /* 0x000fe4000001ff00 */
[----:B------:R-:W-:Y:S01]  /*0200*/  ISETP.GT.AND P1, PT, R37, 0x1f, PT ;  /* 0x0000001f2500780c */ /* 0x000fe20003f24270 */
[----:B------:R-:W-:Y:S01]  /*0210*/  BSSY B0, `(.L_x_34) ;  /* 0x0000029000007945 */ /* 0x000fe20003800000 */
[----:B------:R-:W-:Y:S02]  /*0220*/  LEA.HI R0, R0, R37, RZ, 0x4 ;  /* 0x0000002500007211 */ /* 0x000fe400078f20ff */
[----:B------:R-:W-:Y:S01]  /*0230*/  IADD3 R8, -R10, R11, RZ ;  /* 0x0000000b0a087210 */ /* 0x000fe20007ffe1ff */
[----:B------:R-:W2:Y:S01]  /*0240*/  LDC.64 R20, c[0x0][0x230] ;  /* 0x00008c00ff147b82 */ /* 0x000ea20000000a00 */
[----:B-1----:R-:W-:-:S02]  /*0250*/  LOP3.LUT R2, R0, 0xfffffff0, RZ, 0xc0, !PT ;  /* 0xfffffff000027812 */ /* 0x002fc400078ec0ff */
[----:B------:R-:W-:Y:S02]  /*0260*/  ISETP.GE.OR P4, PT, R37, R8, P1 ;  /* 0x000000082500720c */ /* 0x000fe40000f86670 */
[----:B------:R-:W-:Y:S02]  /*0270*/  IADD3 R9, -R2, R37, RZ ;  /* 0x0000002502097210 */ /* 0x000fe40007ffe1ff */
[----:B------:R-:W-:Y:S02]  /*0280*/  SHF.R.S32.HI R7, RZ, 0x4, R0 ;  /* 0x00000004ff077819 */ /* 0x000fe40000011400 */
[----:B------:R-:W-:Y:S02]  /*0290*/  SHF.L.U32 R38, R9, 0x3, RZ ;  /* 0x0000000309267819 */ /* 0x000fe400000006ff */
[----:B------:R-:W-:Y:S02]  /*02a0*/  @P0 MOV R12, R42 ;  /* 0x0000002a000c0202 */ /* 0x000fe40000000f00 */
[----:B------:R-:W-:-:S02]  /*02b0*/  SHF.R.S32.HI R39, RZ, 0x1f, R38 ;  /* 0x0000001fff277819 */ /* 0x000fc40000011426 */
[----:B------:R-:W-:Y:S01]  /*02c0*/  SHF.R.S32.HI R3, RZ, 0x1f, R43 ;  /* 0x0000001fff037819 */ /* 0x000fe2000001142b */
[----:B0-----:R-:W-:Y:S01]  /*02d0*/  USHF.R.S32.HI UR7, URZ, 0x1f, UR6 ;  /* 0x0000001f3f077899 */ /* 0x001fe20008011406 */
[----:B------:R-:W-:Y:S02]  /*02e0*/  @P0 SHF.R.S32.HI R13, RZ, 0x1f, R42 ;  /* 0x0000001fff0d0819 */ /* 0x000fe4000001142a */
[----:B------:R-:W-:Y:S02]  /*02f0*/  IADD3 R40, P3, R7, R12, RZ ;  /* 0x0000000c07287210 */ /* 0x000fe40007f7e0ff */
[----:B------:R-:W-:Y:S02]  /*0300*/  SEL R6, R43, RZ, !P2 ;  /* 0x000000ff2b067207 */ /* 0x000fe40005000000 */
[----:B------:R-:W-:Y:S01]  /*0310*/  MOV R5, 0x7f800000 ;  /* 0x7f80000000057802 */ /* 0x000fe20000000f00 */
[C---:B--2---:R-:W-:Y:S01]  /*0320*/  IMAD R2, R20.reuse, UR7, RZ ;  /* 0x0000000714027c24 */ /* 0x044fe2000f8e02ff */
[----:B------:R-:W-:Y:S01]  /*0330*/  SHF.R.S32.HI R4, RZ, 0x1f, R7 ;  /* 0x0000001fff047819 */ /* 0x000fe20000011407 */
[----:B------:R-:W-:Y:S01]  /*0340*/  IMAD.WIDE.U32 R14, R20, UR6, R38 ;  /* 0x00000006140e7c25 */ /* 0x000fe2000f8e0026 */
[----:B------:R-:W-:-:S03]  /*0350*/  SEL R3, R3, RZ, !P2 ;  /* 0x000000ff03037207 */ /* 0x000fc60005000000 */
[----:B------:R-:W-:Y:S01]  /*0360*/  IMAD R21, R21, UR6, R2 ;  /* 0x0000000615157c24 */ /* 0x000fe2000f8e0202 */
[----:B------:R-:W-:Y:S06]  /*0370*/  @P4 BRA `(.L_x_35) ;  /* 0x0000000000484947 */ /* 0x000fec0003800000 */
[----:B------:R-:W0:Y:S01]  /*0380*/  LDC.64 R18, c[0x0][0x290] ;  /* 0x0000a400ff127b82 */ /* 0x000e220000000a00 */
[----:B------:R-:W-:Y:S01]  /*0390*/  SHF.R.S32.HI R5, RZ, 0x1f, R10 ;  /* 0x0000001fff057819 */ /* 0x000fe2000001140a */
[----:B------:R-:W-:Y:S01]  /*03a0*/  ULDC.64 UR8, c[0x0][0x298] ;  /* 0x0000a60000087ab9 */ /* 0x000fe20000000a00 */
[--C-:B------:R-:W-:Y:S02]  /*03b0*/  SHF.R.S32.HI R0, RZ, 0x1f, R37.reuse ;  /* 0x0000001fff007819 */ /* 0x100fe40000011425 */
[----:B------:R-:W-:-:S04]  /*03c0*/  IADD3 R16, P2, P4, R12, R10, R37 ;  /* 0x0000000a0c107210 */ /* 0x000fc80007c5e025 */
[----:B------:R-:W-:Y:S01]  /*03d0*/  IADD3.X R17, R13, R5, R0, P2, P4 ;  /* 0x000000050d117210 */ /* 0x000fe200017e8400 */
[C---:B0-----:R-:W-:Y:S02]  /*03e0*/  IMAD R0, R18.reuse, UR7, RZ ;  /* 0x0000000712007c24 */ /* 0x041fe4000f8e02ff */
[----:B------:R-:W-:-:S04]  /*03f0*/  IMAD.WIDE.U32 R16, R18, UR6, R16 ;  /* 0x0000000612107c25 */ /* 0x000fc8000f8e0010 */
[----:B------:R-:W-:Y:S02]  /*0400*/  IMAD R5, R19, UR6, R0 ;  /* 0x0000000613057c24 */ /* 0x000fe4000f8e0200 */
[----:B------:R-:W-:-:S03]  /*0410*/  IMAD R19, R3, UR8, RZ ;  /* 0x0000000803137c24 */ /* 0x000fc6000f8e02ff */
[----:B------:R-:W-:Y:S01]  /*0420*/  IADD3 R17, R17, R5, RZ ;  /* 0x0000000511117210 */ /* 0x000fe20007ffe0ff */
[C---:B------:R-:W-:Y:S02]  /*0430*/  IMAD R5, R6.reuse, UR9, R19 ;  /* 0x0000000906057c24 */ /* 0x040fe4000f8e0213 */
[----:B------:R-:W-:Y:S01]  /*0440*/  IMAD.WIDE.U32 R16, R6, UR8, R16 ;  /* 0x0000000806107c25 */ /* 0x000fe2000f8e0010 */
[----:B------:R-:W-:-:S04]  /*0450*/  ULDC.64 UR8, c[0x0][0x288] ;  /* 0x0000a20000087ab9 */ /* 0x000fc80000000a00 */
[----:B------:R-:W-:Y:S02]  /*0460*/  IADD3 R5, R17, R5, RZ ;  /* 0x0000000511057210 */ /* 0x000fe40007ffe0ff */
[----:B------:R-:W-:-:S04]  /*0470*/  LEA R18, P2, R16, UR8, 0x2 ;  /* 0x0000000810127c11 */ /* 0x000fc8000f8410ff */
[----:B------:R-:W-:-:S05]  /*0480*/  LEA.HI.X R19, R16, UR9, R5, 0x2, P2 ;  /* 0x0000000910137c11 */ /* 0x000fca00090f1405 */
[----:B------:R0:W5:Y:S04]  /*0490*/  LDG.E R5, desc[UR4][R18.64] ;  /* 0x0000000412057981 */ /* 0x000168000c1e1900 */
.L_x_35:
[----:B------:R-:W-:Y:S05]  /*04a0*/  BSYNC B0 ;  /* 0x0000000000007941 */ /* 0x000fea0003800000 */
.L_x_34:
[----:B------:R-:W1:Y:S01]  /*04b0*/  LDC.64 R44, c[0x0][0x250] ;  /* 0x00009400ff2c7b82 */ /* 0x000e620000000a00 */
[----:B------:R-:W-:Y:S01]  /*04c0*/  ISETP.GE.AND P2, PT, R7, R8, PT ;  /* 0x000000080700720c */ /* 0x000fe20003f46270 */
[----:B------:R-:W-:Y:S01]  /*04d0*/  ULDC.64 UR8, c[0x0][0x238] ;  /* 0x00008e0000087ab9 */ /* 0x000fe20000000a00 */
[----:B------:R-:W-:Y:S01]  /*04e0*/  IADD3 R15, R15, R21, RZ ;  /* 0x000000150f0f7210 */ /* 0x000fe20007ffe0ff */
[----:B------:R-:W-:Y:S01]  /*04f0*/  IMAD R17, R3, UR8, RZ ;  /* 0x0000000803117c24 */ /* 0x000fe2000f8e02ff */
[----:B------:R-:W-:Y:S01]  /*0500*/  IADD3.X R41, R4, R13, RZ, P3, !PT ;  /* 0x0000000d04297210 */ /* 0x000fe20001ffe4ff */
[----:B------:R-:W-:Y:S01]  /*0510*/  BSSY B0, `(.L_x_36) ;  /* 0x000001b000007945 */ /* 0x000fe20003800000 */
[----:B------:R-:W-:Y:S01]  /*0520*/  HFMA2.MMA R16, -RZ, RZ, 0, 0 ;  /* 0x00000000ff107435 */ /* 0x000fe200000001ff */
[C---:B------:R-:W-:Y:S01]  /*0530*/  IMAD R17, R6.reuse, UR9, R17 ;  /* 0x0000000906117c24 */ /* 0x040fe2000f8e0211 */
[----:B------:R-:W-:Y:S01]  /*0540*/  CS2R R20, SRZ ;  /* 0x0000000000147805 */ /* 0x000fe2000001ff00 */
[----:B------:R-:W-:Y:S01]  /*0550*/  IMAD.WIDE.U32 R26, R6, UR8, R14 ;  /* 0x00000008061a7c25 */ /* 0x000fe2000f8e000e */
[----:B------:R-:W-:-:S02]  /*0560*/  CS2R R22, SRZ ;  /* 0x0000000000167805 */ /* 0x000fc4000001ff00 */
[----:B------:R-:W-:Y:S02]  /*0570*/  CS2R R12, SRZ ;  /* 0x00000000000c7805 */ /* 0x000fe4000001ff00 */
[----:B------:R-:W-:Y:S02]  /*0580*/  CS2R R14, SRZ ;  /* 0x00000000000e7805 */ /* 0x000fe4000001ff00 */
[----:B------:R-:W-:Y:S01]  /*0590*/  IADD3 R2, R7, 0x10, RZ ;  /* 0x0000001007027810 */ /* 0x000fe20007ffe0ff */
[----:B------:R-:W-:Y:S01]  /*05a0*/  IMAD.WIDE R40, R36, 0x20, R40 ;  /* 0x0000002024287825 */ /* 0x000fe200078e0228 */
[----:B------:R-:W-:Y:S01]  /*05b0*/  IADD3 R25, R27, R17, RZ ;  /* 0x000000111b197210 */ /* 0x000fe20007ffe0ff */
[----:B------:R-:W-:Y:S06]  /*05c0*/  @P2 BRA `(.L_x_37) ;  /* 0x00000000003c2947 */ /* 0x000fec0003800000 */
[----:B------:R-:W-:Y:S01]  /*05d0*/  MOV R24, R26 ;  /* 0x0000001a00187202 */ /* 0x000fe20000000f00 */
[----:B------:R-:W-:Y:S01]  /*05e0*/  ULDC.64 UR8, c[0x0][0x228] ;  /* 0x00008a0000087ab9 */ /* 0x000fe20000000a00 */
[----:B------:R-:W-:Y:S01]  /*05f0*/  IADD3 R0, R38, 0x80, RZ ;  /* 0x0000008026007810 */ /* 0x000fe20007ffe0ff */
[----:B------:R-:W-:Y:S01]  /*0600*/  IMAD R17, R41, UR8, RZ ;  /* 0x0000000829117c24 */ /* 0x000fe2000f8e02ff */
[----:B------:R-:W-:Y:S01]  /*0610*/  ULDC.64 UR10, c[0x0][0x210] ;  /* 0x00008400000a7ab9 */ /* 0x000fe20000000a00 */
[----:B0-----:R-:W-:Y:S01]  /*0620*/  IMAD.WIDE.U32 R18, R40, UR8, R24 ;  /* 0x0000000828127c25 */ /* 0x001fe2000f8e0018 */
[----:B------:R-:W-:Y:S02]  /*0630*/  ULDC UR8, c[0x0][0x21c] ;  /* 0x0000870000087ab9 */ /* 0x000fe40000000800 */
[----:B------:R-:W-:Y:S01]  /*0640*/  ISETP.GE.AND P3, PT, R38, UR8, PT ;  /* 0x0000000826007c0c */ /* 0x000fe2000bf66270 */
[----:B------:R-:W-:Y:S01]  /*0650*/  IMAD R17, R40, UR9, R17 ;  /* 0x0000000928117c24 */ /* 0x000fe2000f8e0211 */
[----:B------:R-:W-:-:S02]  /*0660*/  ISETP.GE.AND P4, PT, R0, UR8, PT ;  /* 0x0000000800007c0c */ /* 0x000fc4000bf86270 */
[----:B------:R-:W-:Y:S02]  /*0670*/  LEA R28, P5, R18, UR10, 0x1 ;  /* 0x0000000a121c7c11 */ /* 0x000fe4000f8a08ff */
[----:B------:R-:W-:-:S04]  /*0680*/  IADD3 R17, R19, R17, RZ ;  /* 0x0000001113117210 */ /* 0x000fc80007ffe0ff */
[----:B------:R-:W-:-:S05]  /*0690*/  LEA.HI.X R29, R18, UR11, R17, 0x1, P5 ;  /* 0x0000000b121d7c11 */ /* 0x000fca000a8f0c11 */
[----:B------:R2:W5:Y:S04]  /*06a0*/  @!P3 LDG.E.128 R20, desc[UR4][R28.64] ;  /* 0x000000041c14b981 */ /* 0x000568000c1e1d00 */
[----:B------:R2:W5:Y:S02]  /*06b0*/  @!P4 LDG.E.128 R12, desc[UR4][R28.64+0x100] ;  /* 0x000100041c0cc981 */ /* 0x000564000c1e1d00 */
.L_x_37:
[----:B------:R-:W-:Y:S05]  /*06c0*/  BSYNC B0 ;  /* 0x0000000000007941 */ /* 0x000fea0003800000 */
.L_x_36:
[----:B------:R-:W-:Y:S01]  /*06d0*/  ISETP.GE.AND P3, PT, R2, R8, PT ;  /* 0x000000080200720c */ /* 0x000fe20003f66270 */
[C---:B01----:R-:W-:Y:S01]  /*06e0*/  IMAD R18, R44.reuse, UR7, RZ ;  /* 0x000000072c127c24 */ /* 0x043fe2000f8e02ff */
[----:B------:R-:W-:Y:S01]  /*06f0*/  BSSY B0, `(.L_x_38) ;  /* 0x000001d000007945 */ /* 0x000fe20003800000 */
[----:B------:R-:W-:Y:S01]  /*0700*/  HFMA2.MMA R17, -RZ, RZ, 0, 0 ;  /* 0x00000000ff117435 */ /* 0x000fe200000001ff */
[----:B-----5:R-:W-:Y:S01]  /*0710*/  MOV R0, R20 ;  /* 0x0000001400007202 */ /* 0x020fe20000000f00 */
[----:B--2---:R-:W-:Y:S01]  /*0720*/  IMAD R29, R45, UR6, R18 ;  /* 0x000000062d1d7c24 */ /* 0x004fe2000f8e0212 */
[----:B------:R-:W-:Y:S01]  /*0730*/  MOV R49, R21 ;  /* 0x0000001500317202 */ /* 0x000fe20000000f00 */
[----:B------:R-:W-:Y:S01]  /*0740*/  IMAD.WIDE.U32 R44, R44, UR6, R38 ;  /* 0x000000062c2c7c25 */ /* 0x000fe2000f8e0026 */
[----:B------:R-:W-:Y:S02]  /*0750*/  MOV R48, R22 ;  /* 0x0000001600307202 */ /* 0x000fe40000000f00 */
[----:B------:R-:W-:-:S02]  /*0760*/  CS2R R20, SRZ ;  /* 0x0000000000147805 */ /* 0x000fc4000001ff00 */
[----:B------:R-:W-:Y:S02]  /*0770*/  MOV R51, R23 ;  /* 0x0000001700337202 */ /* 0x000fe40000000f00 */
[----:B------:R-:W-:Y:S02]  /*0780*/  CS2R R22, SRZ ;  /* 0x0000000000167805 */ /* 0x000fe4000001ff00 */
[----:B------:R-:W-:Y:S01]  /*0790*/  CS2R R18, SRZ ;  /* 0x0000000000127805 */ /* 0x000fe2000001ff00 */
[----:B------:R-:W-:Y:S06]  /*07a0*/  @P3 BRA `(.L_x_39) ;  /* 0x0000000000443947 */ /* 0x000fec0003800000 */
[----:B------:R-:W-:Y:S01]  /*07b0*/  IADD3 R27, P4, R40, 0x10, RZ ;  /* 0x00000010281b7810 */ /* 0x000fe20007f9e0ff */
[----:B------:R-:W-:Y:S01]  /*07c0*/  ULDC.64 UR8, c[0x0][0x228] ;  /* 0x00008a0000087ab9 */ /* 0x000fe20000000a00 */
[----:B------:R-:W-:Y:S02]  /*07d0*/  ULDC.64 UR10, c[0x0][0x210] ;  /* 0x00008400000a7ab9 */ /* 0x000fe40000000a00 */
[----:B------:R-:W-:-:S05]  /*07e0*/  IADD3.X R24, RZ, R41, RZ, P4, !PT ;  /* 0x00000029ff187210 */ /* 0x000fca00027fe4ff */
[----:B------:R-:W-:Y:S01]  /*07f0*/  IMAD R28, R24, UR8, RZ ;  /* 0x00000008181c7c24 */ /* 0x000fe2000f8e02ff */
[----:B------:R-:W-:Y:S02]  /*0800*/  MOV R24, R26 ;  /* 0x0000001a00187202 */ /* 0x000fe40000000f00 */
[----:B------:R-:W-:-:S03]  /*0810*/  IADD3 R26, R38, 0x80, RZ ;  /* 0x00000080261a7810 */ /* 0x000fc60007ffe0ff */
[C---:B------:R-:W-:Y:S01]  /*0820*/  IMAD.WIDE.U32 R24, R27.reuse, UR8, R24 ;  /* 0x000000081b187c25 */ /* 0x040fe2000f8e0018 */
[----:B------:R-:W-:Y:S02]  /*0830*/  ULDC UR8, c[0x0][0x21c] ;  /* 0x0000870000087ab9 */ /* 0x000fe40000000800 */
[----:B------:R-:W-:Y:S01]  /*0840*/  ISETP.GE.AND P5, PT, R38, UR8, PT ;  /* 0x0000000826007c0c */ /* 0x000fe2000bfa6270 */
[----:B------:R-:W-:Y:S01]  /*0850*/  IMAD R27, R27, UR9, R28 ;  /* 0x000000091b1b7c24 */ /* 0x000fe2000f8e021c */
[----:B------:R-:W-:Y:S02]  /*0860*/  ISETP.GE.AND P6, PT, R26, UR8, PT ;  /* 0x000000081a007c0c */ /* 0x000fe4000bfc6270 */
[----:B------:R-:W-:Y:S02]  /*0870*/  LEA R26, P4, R24, UR10, 0x1 ;  /* 0x0000000a181a7c11 */ /* 0x000fe4000f8808ff */
[----:B------:R-:W-:-:S04]  /*0880*/  IADD3 R25, R25, R27, RZ ;  /* 0x0000001b19197210 */ /* 0x000fc80007ffe0ff */
[----:B------:R-:W-:-:S05]  /*0890*/  LEA.HI.X R27, R24, UR11, R25, 0x1, P4 ;  /* 0x0000000b181b7c11 */ /* 0x000fca000a0f0c19 */
[----:B------:R0:W5:Y:S04]  /*08a0*/  @!P5 LDG.E.128 R20, desc[UR4][R26.64] ;  /* 0x000000041a14d981 */ /* 0x000168000c1e1d00 */
[----:B------:R0:W5:Y:S02]  /*08b0*/  @!P6 LDG.E.128 R16, desc[UR4][R26.64+0x100] ;  /* 0x000100041a10e981 */ /* 0x000164000c1e1d00 */
.L_x_39:
[----:B------:R-:W-:Y:S05]  /*08c0*/  BSYNC B0 ;  /* 0x0000000000007941 */ /* 0x000fea0003800000 */
.L_x_38:
[----:B------:R-:W-:Y:S01]  /*08d0*/  ULDC.64 UR8, c[0x0][0x258] ;  /* 0x0000960000087ab9 */ /* 0x000fe20000000a00 */
[----:B------:R-:W-:Y:S01]  /*08e0*/  IADD3 R45, R45, R29, RZ ;  /* 0x0000001d2d2d7210 */ /* 0x000fe20007ffe0ff */
[----:B------:R-:W-:Y:S01]  /*08f0*/  BSSY B0, `(.L_x_40) ;  /* 0x000001f000007945 */ /* 0x000fe20003800000 */
[----:B-----5:R-:W-:Y:S01]  /*0900*/  MOV R52, R21 ;  /* 0x0000001500347202 */ /* 0x020fe20000000f00 */
[----:B------:R-:W-:Y:S01]  /*0910*/  IMAD R21, R3, UR8, RZ ;  /* 0x0000000803157c24 */ /* 0x000fe2000f8e02ff */
[----:B------:R-:W-:Y:S01]  /*0920*/  HFMA2.MMA R32, -RZ, RZ, 0, 0 ;  /* 0x00000000ff207435 */ /* 0x000fe200000001ff */
[C---:B------:R-:W-:Y:S01]  /*0930*/  IMAD.WIDE.U32 R44, R6.reuse, UR8, R44 ;  /* 0x00000008062c7c25 */ /* 0x040fe2000f8e002c */
[----:B------:R-:W-:Y:S02]  /*0940*/  MOV R50, R20 ;  /* 0x0000001400327202 */ /* 0x000fe40000000f00 */
[----:B------:R-:W-:Y:S02]  /*0950*/  CS2R R28, SRZ ;  /* 0x00000000001c7805 */ /* 0x000fe4000001ff00 */
[----:B------:R-:W-:Y:S01]  /*0960*/  MOV R53, R22 ;  /* 0x0000001600357202 */ /* 0x000fe20000000f00 */
[----:B------:R-:W-:Y:S01]  /*0970*/  IMAD R47, R6, UR9, R21 ;  /* 0x00000009062f7c24 */ /* 0x000fe2000f8e0215 */
[----:B------:R-:W-:-:S02]  /*0980*/  MOV R54, R23 ;  /* 0x0000001700367202 */ /* 0x000fc40000000f00 */
[----:B------:R-:W-:Y:S02]  /*0990*/  CS2R R20, SRZ ;  /* 0x0000000000147805 */ /* 0x000fe4000001ff00 */
[----:B------:R-:W-:Y:S02]  /*09a0*/  CS2R R22, SRZ ;  /* 0x0000000000167805 */ /* 0x000fe4000001ff00 */
[----:B------:R-:W-:Y:S02]  /*09b0*/  CS2R R24, SRZ ;  /* 0x0000000000187805 */ /* 0x000fe4000001ff00 */
[----:B0-----:R-:W-:Y:S02]  /*09c0*/  CS2R R26, SRZ ;  /* 0x00000000001a7805 */ /* 0x001fe4000001ff00 */
[----:B------:R-:W-:Y:S01]  /*09d0*/  IADD3 R47, R45, R47, RZ ;  /* 0x0000002f2d2f7210 */ /* 0x000fe20007ffe0ff */
[----:B------:R-:W-:Y:S06]  /*09e0*/  @P2 BRA `(.L_x_41) ;  /* 0x00000000003c2947 */ /* 0x000fec0003800000 */
        /* <DEDUP_REMOVED lines=15> */
.L_x_41:
[----:B------:R-:W-:Y:S05]  /*0ae0*/  BSYNC B0 ;  /* 0x0000000000007941 */ /* 0x000fea0003800000 */
.L_x_40:
[----:B-----5:R-:W-:Y:S01]  /*0af0*/  MOV R55, R20 ;  /* 0x0000001400377202 */ /* 0x020fe20000000f00 */
[----:B------:R-:W-:Y:S01]  /*0b00*/  BSSY B0, `(.L_x_42) ;  /* 0x0000018000007945 */ /* 0x000fe20003800000 */
[----:B------:R-:W-:Y:S01]  /*0b10*/  HFMA2.MMA R33, -RZ, RZ, 0, 0 ;  /* 0x00000000ff217435 */ /* 0x000fe200000001ff */
[----:B0-----:R-:W-:Y:S02]  /*0b20*/  CS2R R30, SRZ ;  /* 0x00000000001e7805 */ /* 0x001fe4000001ff00 */
[----:B------:R-:W-:Y:S01]  /*0b30*/  CS2R R34, SRZ ;  /* 0x0000000000227805 */ /* 0x000fe2000001ff00 */
        /* <DEDUP_REMOVED lines=8> */
[C---:B------:R-:W-:Y:S01]  /*0bc0*/  IADD3 R41, R38.reuse, 0x80, RZ ;  /* 0x0000008026297810 */ /* 0x040fe20007ffe0ff */
[----:B------:R-:W-:Y:S01]  /*0bd0*/  IMAD.WIDE.U32 R44, R39, UR10, R44 ;  /* 0x0000000a272c7c25 */ /* 0x000fe2000f8e002c */
[----:B------:R-:W-:Y:S02]  /*0be0*/  ISETP.GE.AND P3, PT, R38, UR8, PT ;  /* 0x0000000826007c0c */ /* 0x000fe4000bf66270 */
[----:B------:R-:W-:Y:S01]  /*0bf0*/  ISETP.GE.AND P4, PT, R41, UR8, PT ;  /* 0x0000000829007c0c */ /* 0x000fe2000bf86270 */
[----:B------:R-:W-:-:S04]  /*0c00*/  IMAD R40, R40, UR10, RZ ;  /* 0x0000000a28287c24 */ /* 0x000fc8000f8e02ff */
[----:B------:R-:W-:Y:S01]  /*0c10*/  IMAD R39, R39, UR11, R40 ;  /* 0x0000000b27277c24 */ /* 0x000fe2000f8e0228 */
[----:B------:R-:W-:Y:S02]  /*0c20*/  ULDC.64 UR10, c[0x0][0x240] ;  /* 0x00009000000a7ab9 */ /* 0x000fe40000000a00 */
[----:B------:R-:W-:Y:S02]  /*0c30*/  LEA R38, P2, R44, UR10, 0x1 ;  /* 0x0000000a2c267c11 */ /* 0x000fe4000f8408ff */
[----:B------:R-:W-:-:S04]  /*0c40*/  IADD3 R39, R45, R39, RZ ;  /* 0x000000272d277210 */ /* 0x000fc80007ffe0ff */
[----:B------:R-:W-:-:S05]  /*0c50*/  LEA.HI.X R39, R44, UR11, R39, 0x1, P2 ;  /* 0x0000000b2c277c11 */ /* 0x000fca00090f0c27 */
[----:B------:R0:W5:Y:S04]  /*0c60*/  @!P3 LDG.E.128 R28, desc[UR4][R38.64] ;  /* 0x00000004261cb981 */ /* 0x000168000c1e1d00 */
[----:B------:R0:W5:Y:S02]  /*0c70*/  @!P4 LDG.E.128 R32, desc[UR4][R38.64+0x100] ;  /* 0x000100042620c981 */ /* 0x000164000c1e1d00 */
.L_x_43:
[----:B------:R-:W-:Y:S05]  /*0c80*/  BSYNC B0 ;  /* 0x0000000000007941 */ /* 0x000fea0003800000 */
.L_x_42:
[----:B------:R-:W-:Y:S02]  /*0c90*/  HADD2.F32 R0, -RZ, R0.H0_H0 ;  /* 0x20000000ff007230 */ /* 0x000fe40000004100 */
[----:B------:R-:W-:Y:S01]  /*0ca0*/  FMUL.FTZ R57, R56, R57 ;  /* 0x0000003938397220 */ /* 0x000fe20000410000 */
[----:B0-----:R-:W-:Y:S01]  /*0cb0*/  HADD2.F32 R39, -RZ, R55.H0_H0 ;  /* 0x20000037ff277230 */ /* 0x001fe20000004100 */
[----:B------:R-:W-:Y:S01]  /*0cc0*/  ISETP.NE.AND P2, PT, R9, RZ, PT ;  /* 0x000000ff0900720c */ /* 0x000fe20003f45270 */
[----:B-----5:R-:W-:Y:S01]  /*0cd0*/  HADD2.F32 R41, -RZ, R28.H1_H1 ;  /* 0x3000001cff297230 */ /* 0x020fe20000004100 */
[----:B------:R-:W-:Y:S01]  /*0ce0*/  @P0 LEA R42, R43, R42, 0x5 ;  /* 0x0000002a2b2a0211 */ /* 0x000fe200078e28ff */
[----:B------:R-:W-:Y:S02]  /*0cf0*/  HADD2.F32 R20, -RZ, R49.H0_H0 ;  /* 0x20000031ff147230 */ /* 0x000fe40000004100 */
[----:B------:R-:W-:Y:S01]  /*0d00*/  FFMA.FTZ R57, R0, R39, R57 ;  /* 0x0000002700397223 */ /* 0x000fe20000010039 */
[--C-:B------:R-:W-:Y:S01]  /*0d10*/  HADD2.F32 R0, -RZ, R50.reuse.H1_H1 ;  /* 0x30000032ff007230 */ /* 0x100fe20000004100 */
[----:B------:R-:W-:Y:S01]  /*0d20*/  BSSY B0, `(.L_x_44) ;  /* 0x0000085000007945 */ /* 0x000fe20003800000 */
[----:B------:R-:W-:Y:S01]  /*0d30*/  HADD2.F32 R50, -RZ, R50.H0_H0 ;  /* 0x20000032ff327230 */ /* 0x000fe20000004100 */
[----:B------:R-:W-:Y:S01]  /*0d40*/  MOV R9, RZ ;  /* 0x000000ff00097202 */ /* 0x000fe20000000f00 */
[----:B------:R-:W-:-:S02]  /*0d50*/  HADD2.F32 R39, -RZ, R28.H0_H0 ;  /* 0x2000001cff277230 */ /* 0x000fc40000004100 */
[----:B------:R-:W-:Y:S01]  /*0d60*/  FMUL.FTZ R41, R0, R41 ;  /* 0x0000002900297220 */ /* 0x000fe20000410000 */
[----:B------:R-:W-:Y:S02]  /*0d70*/  HADD2.F32 R45, -RZ, R21.H0_H0 ;  /* 0x20000015ff2d7230 */ /* 0x000fe40000004100 */
[--C-:B------:R-:W-:Y:S02]  /*0d80*/  HADD2.F32 R0, -RZ, R52.reuse.H0_H0 ;  /* 0x20000034ff007230 */ /* 0x100fe40000004100 */
[----:B------:R-:W-:Y:S01]  /*0d90*/  FFMA.FTZ R41, R50, R39, R41 ;  /* 0x0000002732297223 */ /* 0x000fe20000010029 */
[--C-:B------:R-:W-:Y:S02]  /*0da0*/  HADD2.F32 R39, -RZ, R29.reuse.H0_H0 ;  /* 0x2000001dff277230 */ /* 0x100fe40000004100 */
[----:B------:R-:W-:Y:S01]  /*0db0*/  FFMA.FTZ R28, R20, R45, R57 ;  /* 0x0000002d141c7223 */ /* 0x000fe20000010039 */
[----:B------:R-:W-:Y:S02]  /*0dc0*/  HADD2.F32 R52, -RZ, R52.H1_H1 ;  /* 0x30000034ff347230 */ /* 0x000fe40000004100 */
[----:B------:R-:W-:-:S02]  /*0dd0*/  HADD2.F32 R29, -RZ, R29.H1_H1 ;  /* 0x3000001dff1d7230 */ /* 0x000fc40000004100 */
[----:B------:R-:W-:Y:S01]  /*0de0*/  FFMA.FTZ R39, R0, R39, R41 ;  /* 0x0000002700277223 */ /* 0x000fe20000010029 */
[----:B------:R-:W-:Y:S02]  /*0df0*/  HADD2.F32 R49, -RZ, R49.H1_H1 ;  /* 0x30000031ff317230 */ /* 0x000fe40000004100 */
[----:B------:R-:W-:Y:S02]  /*0e00*/  HADD2.F32 R20, -RZ, R21.H1_H1 ;  /* 0x30000015ff147230 */ /* 0x000fe40000004100 */
[----:B------:R-:W-:Y:S01]  /*0e10*/  FFMA.FTZ R41, R52, R29, R39 ;  /* 0x0000001d34297223 */ /* 0x000fe20000010027 */
[----:B------:R-:W-:Y:S02]  /*0e20*/  HADD2.F32 R29, -RZ, R48.H0_H0 ;  /* 0x20000030ff1d7230 */ /* 0x000fe40000004100 */
[----:B------:R-:W-:Y:S02]  /*0e30*/  HADD2.F32 R40, -RZ, R22.H0_H0 ;  /* 0x20000016ff287230 */ /* 0x000fe40000004100 */
[----:B------:R-:W-:Y:S01]  /*0e40*/  FFMA.FTZ R44, R49, R20, R28 ;  /* 0x00000014312c7223 */ /* 0x000fe2000001001c */
[----:B------:R-:W-:-:S02]  /*0e50*/  HADD2.F32 R38, -RZ, R53.H0_H0 ;  /* 0x20000035ff267230 */ /* 0x000fc40000004100 */
[----:B------:R-:W-:Y:S02]  /*0e60*/  HADD2.F32 R39, -RZ, R30.H0_H0 ;  /* 0x2000001eff277230 */ /* 0x000fe40000004100 */
[----:B------:R-:W-:Y:S01]  /*0e70*/  FFMA.FTZ R49, R29, R40, R44 ;  /* 0x000000281d317223 */ /* 0x000fe2000001002c */
[----:B------:R-:W-:Y:S02]  /*0e80*/  HADD2.F32 R48, -RZ, R48.H1_H1 ;  /* 0x30000030ff307230 */ /* 0x000fe40000004100 */
[----:B------:R-:W-:Y:S02]  /*0e90*/  HADD2.F32 R47, -RZ, R22.H1_H1 ;  /* 0x30000016ff2f7230 */ /* 0x000fe40000004100 */
[----:B------:R-:W-:Y:S01]  /*0ea0*/  FFMA.FTZ R40, R38, R39, R41 ;  /* 0x0000002726287223 */ /* 0x000fe20000010029 */
[----:B------:R-:W-:Y:S02]  /*0eb0*/  HADD2.F32 R53, -RZ, R53.H1_H1 ;  /* 0x30000035ff357230 */ /* 0x000fe40000004100 */
[----:B------:R-:W-:-:S02]  /*0ec0*/  HADD2.F32 R30, -RZ, R30.H1_H1 ;  /* 0x3000001eff1e7230 */ /* 0x000fc40000004100 */
[----:B------:R-:W-:Y:S01]  /*0ed0*/  FFMA.FTZ R49, R48, R47, R49 ;  /* 0x0000002f30317223 */ /* 0x000fe20000010031 */
[--C-:B------:R-:W-:Y:S02]  /*0ee0*/  HADD2.F32 R45, -RZ, R24.reuse.H0_H0 ;  /* 0x20000018ff2d7230 */ /* 0x100fe40000004100 */
[----:B------:R-:W-:Y:S02]  /*0ef0*/  HADD2.F32 R41, -RZ, R24.H1_H1 ;  /* 0x30000018ff297230 */ /* 0x000fe40000004100 */
[----:B------:R-:W-:Y:S01]  /*0f00*/  FFMA.FTZ R44, R53, R30, R40 ;  /* 0x0000001e352c7223 */ /* 0x000fe20000010028 */
[--C-:B------:R-:W-:Y:S02]  /*0f10*/  HADD2.F32 R24, -RZ, R26.reuse.H0_H0 ;  /* 0x2000001aff187230 */ /* 0x100fe40000004100 */
[----:B------:R-:W-:Y:S02]  /*0f20*/  HADD2.F32 R29, -RZ, R26.H1_H1 ;  /* 0x3000001aff1d7230 */ /* 0x000fe40000004100 */
[----:B------:R-:W-:-:S02]  /*0f30*/  HADD2.F32 R39, -RZ, R25.H0_H0 ;  /* 0x20000019ff277230 */ /* 0x000fc40000004100 */
[----:B------:R-:W-:Y:S02]  /*0f40*/  HADD2.F32 R38, -RZ, R25.H1_H1 ;  /* 0x30000019ff267230 */ /* 0x000fe40000004100 */
[----:B------:R-:W-:Y:S02]  /*0f50*/  HADD2.F32 R26, -RZ, R51.H0_H0 ;  /* 0x20000033ff1a7230 */ /* 0x000fe40000004100 */
[----:B------:R-:W-:Y:S02]  /*0f60*/  HADD2.F32 R47, -RZ, R23.H0_H0 ;  /* 0x20000017ff2f7230 */ /* 0x000fe40000004100 */
[--C-:B------:R-:W-:Y:S02]  /*0f70*/  HADD2.F32 R25, -RZ, R27.reuse.H0_H0 ;  /* 0x2000001bff197230 */ /* 0x100fe40000004100 */
[----:B------:R-:W-:Y:S02]  /*0f80*/  HADD2.F32 R22, -RZ, R27.H1_H1 ;  /* 0x3000001bff167230 */ /* 0x000fe40000004100 */
[----:B------:R-:W-:Y:S01]  /*0f90*/  FFMA.FTZ R26, R26, R47, R49 ;  /* 0x0000002f1a1a7223 */ /* 0x000fe20000010031 */
[----:B------:R-:W-:-:S02]  /*0fa0*/  HADD2.F32 R27, -RZ, R54.H0_H0 ;  /* 0x20000036ff1b7230 */ /* 0x000fc40000004100 */
[----:B------:R-:W-:Y:S02]  /*0fb0*/  HADD2.F32 R40, -RZ, R31.H0_H0 ;  /* 0x2000001fff287230 */ /* 0x000fe40000004100 */
        /* <DEDUP_REMOVED lines=10> */
[----:B------:R-:W-:Y:S01]  /*1060*/  FFMA.FTZ R45, R0, R45, R51 ;  /* 0x0000002d002d7223 */ /* 0x000fe20000010033 */
[----:B------:R-:W-:Y:S02]  /*1070*/  HADD2.F32 R20, -RZ, R12.H1_H1 ;  /* 0x3000000cff147230 */ /* 0x000fe40000004100 */
[----:B------:R-:W-:Y:S02]  /*1080*/  HADD2.F32 R16, -RZ, R16.H1_H1 ;  /* 0x30000010ff107230 */ /* 0x000fe40000004100 */
[----:B------:R-:W-:Y:S01]  /*1090*/  FFMA.FTZ R31, R23, R26, R54 ;  /* 0x0000001a171f7223 */ /* 0x000fe20000010036 */
[----:B------:R-:W-:-:S02]  /*10a0*/  HADD2.F32 R27, -RZ, R32.H1_H1 ;  /* 0x30000020ff1b7230 */ /* 0x000fc40000004100 */
[----:B------:R-:W-:Y:S01]  /*10b0*/  FFMA.FTZ R41, R20, R41, R45 ;  /* 0x0000002914297223 */ /* 0x000fe2000001002d */
[----:B------:R-:W-:Y:S02]  /*10c0*/  HADD2.F32 R12, -RZ, R13.H0_H0 ;  /* 0x2000000dff0c7230 */ /* 0x000fe40000004100 */
[----:B------:R-:W-:Y:S02]  /*10d0*/  HADD2.F32 R0, -RZ, R17.H0_H0 ;  /* 0x20000011ff007230 */ /* 0x000fe40000004100 */
[----:B------:R-:W-:Y:S01]  /*10e0*/  FFMA.FTZ R27, R16, R27, R31 ;  /* 0x0000001b101b7223 */ /* 0x000fe2000001001f */
[----:B------:R-:W-:Y:S02]  /*10f0*/  HADD2.F32 R23, -RZ, R33.H0_H0 ;  /* 0x20000021ff177230 */ /* 0x000fe40000004100 */
[----:B------:R-:W-:Y:S01]  /*1100*/  FFMA.FTZ R16, R12, R39, R41 ;  /* 0x000000270c107223 */ /* 0x000fe20000010029 */
[----:B------:R-:W-:Y:S02]  /*1110*/  HADD2.F32 R21, -RZ, R13.H1_H1 ;  /* 0x3000000dff157230 */ /* 0x000fe40000004100 */
[----:B------:R-:W-:-:S02]  /*1120*/  HADD2.F32 R17, -RZ, R17.H1_H1 ;  /* 0x30000011ff117230 */ /* 0x000fc40000004100 */
[----:B------:R-:W-:Y:S01]  /*1130*/  FFMA.FTZ R20, R0, R23, R27 ;  /* 0x0000001700147223 */ /* 0x000fe2000001001b */
        /* <DEDUP_REMOVED lines=29> */
[----:B0-----:R-:W-:Y:S01]  /*1310*/  FADD.FTZ R16, R0, R13 ;  /* 0x0000000d00107221 */ /* 0x001fe20000010000 */
[----:B-1----:R-:W-:-:S04]  /*1320*/  FADD.FTZ R18, R15, R18 ;  /* 0x000000120f127221 */ /* 0x002fc80000010000 */
[----:B------:R-:W0:Y:S01]  /*1330*/  SHFL.BFLY PT, R13, R16, 0x2, 0x1f ;  /* 0x0c401f00100d7f89 */ /* 0x000e2200000e0000 */
[----:B------:R-:W-:-:S03]  /*1340*/  @P0 SHF.R.S32.HI R15, RZ, 0x1f, R42 ;  /* 0x0000001fff0f0819 */ /* 0x000fc6000001142a */
[----:B------:R-:W1:Y:S01]  /*1350*/  SHFL.BFLY PT, R19, R18, 0x2, 0x1f ;  /* 0x0c401f0012137f89 */ /* 0x000e6200000e0000 */
[----:B------:R-:W-:-:S04]  /*1360*/  @P0 LEA.HI R15, R15, R42, RZ, 0x5 ;  /* 0x0000002a0f0f0211 */ /* 0x000fc800078f28ff */
[----:B------:R-:W-:Y:S01]  /*1370*/  @P0 LOP3.LUT R9, R15, 0xffffffe0, RZ, 0xc0, !PT ;  /* 0xffffffe00f090812 */ /* 0x000fe200078ec0ff */
[----:B0-----:R-:W-:Y:S02]  /*1380*/  FADD.FTZ R17, R16, R13 ;  /* 0x0000000d10117221 */ /* 0x001fe40000010000 */
[----:B------:R-:W0:Y:S01]  /*1390*/  LDC.64 R12, c[0x0][0x2d0] ;  /* 0x0000b400ff0c7b82 */ /* 0x000e220000000a00 */
[----:B-1----:R-:W-:Y:S02]  /*13a0*/  FADD.FTZ R19, R18, R19 ;  /* 0x0000001312137221 */ /* 0x002fe40000010000 */
[----:B------:R-:W1:Y:S04]  /*13b0*/  SHFL.BFLY PT, R14, R17, 0x1, 0x1f ;  /* 0x0c201f00110e7f89 */ /* 0x000e6800000e0000 */
[----:B------:R-:W2:Y:S01]  /*13c0*/  SHFL.BFLY PT, R20, R19, 0x1, 0x1f ;  /* 0x0c201f0013147f89 */ /* 0x000ea200000e0000 */
[----:B-1----:R-:W-:Y:S01]  /*13d0*/  FADD.FTZ R18, R17, R14 ;  /* 0x0000000e11127221 */ /* 0x002fe20000010000 */
[----:B--2---:R-:W-:Y:S01]  /*13e0*/  FADD.FTZ R20, R19, R20 ;  /* 0x0000001413147221 */ /* 0x004fe20000010000 */
[----:B------:R-:W-:Y:S06]  /*13f0*/  @P2 BRA `(.L_x_45) ;  /* 0x00000000005c2947 */ /* 0x000fec0003800000 */
[----:B------:R-:W1:Y:S01]  /*1400*/  LDC.64 R16, c[0x0][0x278] ;  /* 0x00009e00ff107b82 */ /* 0x000e620000000a00 */
[----:B------:R-:W-:Y:S01]  /*1410*/  SHF.R.S32.HI R15, RZ, 0x1f, R9 ;  /* 0x0000001fff0f7819 */ /* 0x000fe20000011409 */
[----:B------:R-:W-:Y:S01]  /*1420*/  ULDC.64 UR8, c[0x0][0x280] ;  /* 0x0000a00000087ab9 */ /* 0x000fe20000000a00 */
[C---:B------:R-:W-:Y:S02]  /*1430*/  IADD3 R14, P0, R10.reuse, R9, RZ ;  /* 0x000000090a0e7210 */ /* 0x040fe40007f1e0ff */
[----:B------:R-:W-:Y:S02]  /*1440*/  ISETP.GE.AND P2, PT, R7, R8, PT ;  /* 0x000000080700720c */ /* 0x000fe40003f46270 */
[----:B------:R-:W-:Y:S01]  /*1450*/  LEA.HI.X.SX32 R15, R10, R15, 0x1, P0 ;  /* 0x0000000f0a0f7211 */ /* 0x000fe200000f0eff */
[C---:B-1----:R-:W-:Y:S02]  /*1460*/  IMAD R0, R16.reuse, UR7, RZ ;  /* 0x0000000710007c24 */ /* 0x042fe4000f8e02ff */
[----:B------:R-:W-:-:S04]  /*1470*/  IMAD.WIDE.U32 R14, R16, UR6, R14 ;  /* 0x00000006100e7c25 */ /* 0x000fc8000f8e000e */
[----:B------:R-:W-:-:S05]  /*1480*/  IMAD R17, R17, UR6, R0 ;  /* 0x0000000611117c24 */ /* 0x000fca000f8e0200 */
[----:B------:R-:W-:Y:S01]  /*1490*/  IADD3 R15, R15, R17, RZ ;  /* 0x000000110f0f7210 */ /* 0x000fe20007ffe0ff */
[----:B------:R-:W-:Y:S02]  /*14a0*/  IMAD R17, R3, UR8, RZ ;  /* 0x0000000803117c24 */ /* 0x000fe4000f8e02ff */
[----:B------:R-:W-:-:S04]  /*14b0*/  IMAD.WIDE.U32 R14, R6, UR8, R14 ;  /* 0x00000008060e7c25 */ /* 0x000fc8000f8e000e */
[----:B------:R-:W-:Y:S01]  /*14c0*/  IMAD R17, R6, UR9, R17 ;  /* 0x0000000906117c24 */ /* 0x000fe2000f8e0211 */
[----:B------:R-:W-:Y:S01]  /*14d0*/  IADD3 R0, P0, R7, R14, RZ ;  /* 0x0000000e07007210 */ /* 0x000fe20007f1e0ff */
[----:B------:R-:W-:Y:S01]  /*14e0*/  ULDC.64 UR8, c[0x0][0x260] ;  /* 0x0000980000087ab9 */ /* 0x000fe20000000a00 */
[----:B------:R-:W-:Y:S02]  /*14f0*/  FSEL R7, R18, RZ, !P2 ;  /* 0x000000ff12077208 */ /* 0x000fe40005000000 */
[----:B------:R-:W-:Y:S02]  /*1500*/  IADD3.X R15, R4, R15, R17, P0, !PT ;  /* 0x0000000f040f7210 */ /* 0x000fe400007fe411 */
[----:B------:R-:W-:Y:S02]  /*1510*/  LEA R14, P3, R0, UR8, 0x2 ;  /* 0x00000008000e7c11 */ /* 0x000fe4000f8610ff */
[----:B------:R-:W-:Y:S02]  /*1520*/  ISETP.GE.AND P0, PT, R2, R8, PT ;  /* 0x000000080200720c */ /* 0x000fe40003f06270 */
[----:B------:R-:W-:-:S02]  /*1530*/  LEA.HI.X R15, R0, UR9, R15, 0x2, P3 ;  /* 0x00000009000f7c11 */ /* 0x000fc400098f140f */
[----:B------:R-:W-:-:S03]  /*1540*/  FSEL R17, R20, RZ, !P0 ;  /* 0x000000ff14117208 */ /* 0x000fc60004000000 */
[----:B------:R1:W-:Y:S04]  /*1550*/  STG.E desc[UR4][R14.64], R7 ;  /* 0x000000070e007986 */ /* 0x0003e8000c101904 */
[----:B------:R1:W-:Y:S02]  /*1560*/  STG.E desc[UR4][R14.64+0x40], R17 ;  /* 0x000040110e007986 */ /* 0x0003e4000c101904 */
.L_x_45:
[----:B------:R-:W-:Y:S05]  /*1570*/  BSYNC B0 ;  /* 0x0000000000007941 */ /* 0x000fea0003800000 */
.L_x_44:
[----:B------:R-:W-:Y:S01]  /*1580*/  IADD3 R11, R11, 0x1f, RZ ;  /* 0x0000001f0b0b7810 */ /* 0x000fe20007ffe0ff */
[----:B------:R-:W-:Y:S01]  /*1590*/  BSSY B0, `(.L_x_46) ;  /* 0x0000029000007945 */ /* 0x000fe20003800000 */
[----:B-1----:R-:W-:Y:S02]  /*15a0*/  SHF.L.U32 R14, R9, 0x8, RZ ;  /* 0x00000008090e7819 */ /* 0x002fe400000006ff */
[----:B------:R-:W-:Y:S02]  /*15b0*/  SHF.R.S32.HI R0, RZ, 0x1f, R11 ;  /* 0x0000001fff007819 */ /* 0x000fe4000001140b */
[----:B------:R-:W-:Y:S02]  /*15c0*/  SHF.L.U32 R7, R36, 0xd, RZ ;  /* 0x0000000d24077819 */ /* 0x000fe400000006ff */
[----:B------:R-:W-:Y:S02]  /*15d0*/  SHF.L.U32 R2, R37, 0x2, RZ ;  /* 0x0000000225027819 */ /* 0x000fe400000006ff */
[----:B------:R-:W-:-:S02]  /*15e0*/  LEA.HI R0, R0, R11, RZ, 0x5 ;  /* 0x0000000b00007211 */ /* 0x000fc400078f28ff */
[----:B------:R-:W-:Y:S02]  /*15f0*/  SHF.R.S32.HI R4, RZ, 0x1f, R14 ;  /* 0x0000001fff047819 */ /* 0x000fe4000001140e */
[--C-:B------:R-:W-:Y:S02]  /*1600*/  IADD3 R14, P0, P2, R14, R2, R7.reuse ;  /* 0x000000020e0e7210 */ /* 0x100fe40007a1e007 */
[----:B------:R-:W-:Y:S02]  /*1610*/  SHF.R.S32.HI R11, RZ, 0x1f, R7 ;  /* 0x0000001fff0b7819 */ /* 0x000fe40000011407 */
[----:B------:R-:W-:Y:S02]  /*1620*/  LOP3.LUT R7, R0, 0xffffffe0, RZ, 0xc0, !PT ;  /* 0xffffffe000077812 */ /* 0x000fe400078ec0ff */
[----:B------:R-:W-:Y:S02]  /*1630*/  SHF.R.S32.HI R2, RZ, 0x1f, R2 ;  /* 0x0000001fff027819 */ /* 0x000fe40000011402 */
[----:B------:R-:W-:-:S02]  /*1640*/  IADD3 R0, -R10, R7, RZ ;  /* 0x000000070a007210 */ /* 0x000fc40007ffe1ff */
[----:B------:R-:W-:Y:S01]  /*1650*/  IADD3.X R15, R4, R2, R11, P0, P2 ;  /* 0x00000002040f7210 */ /* 0x000fe200007e440b */
[----:B0-----:R-:W-:Y:S01]  /*1660*/  IMAD R2, R12, UR7, RZ ;  /* 0x000000070c027c24 */ /* 0x001fe2000f8e02ff */
[----:B------:R-:W-:-:S03]  /*1670*/  ISETP.GE.OR P1, PT, R37, R0, P1 ;  /* 0x000000002500720c */ /* 0x000fc60000f26670 */
[----:B------:R-:W-:Y:S02]  /*1680*/  IMAD R11, R13, UR6, R2 ;  /* 0x000000060d0b7c24 */ /* 0x000fe4000f8e0202 */
[----:B------:R-:W-:-:S05]  /*1690*/  IMAD.WIDE.U32 R12, R12, UR6, R14 ;  /* 0x000000060c0c7c25 */ /* 0x000fca000f8e000e */
[----:B------:R-:W-:-:S03]  /*16a0*/  IADD3 R11, R13, R11, RZ ;  /* 0x0000000b0d0b7210 */ /* 0x000fc60007ffe0ff */
[----:B------:R-:W-:Y:S05]  /*16b0*/  @P1 BRA `(.L_x_47) ;  /* 0x0000000000581947 */ /* 0x000fea0003800000 */
[----:B------:R-:W0:Y:S01]  /*16c0*/  LDC.64 R14, c[0x0][0x2a8] ;  /* 0x0000aa00ff0e7b82 */ /* 0x000e220000000a00 */
[----:B------:R-:W-:Y:S01]  /*16d0*/  IADD3 R8, P0, P1, R9, R10, R37 ;  /* 0x0000000a09087210 */ /* 0x000fe2000791e025 */
[----:B------:R-:W-:Y:S01]  /*16e0*/  ULDC.64 UR8, c[0x0][0x2b0] ;  /* 0x0000ac0000087ab9 */ /* 0x000fe20000000a00 */
[----:B------:R-:W-:Y:S02]  /*16f0*/  SHF.R.S32.HI R0, RZ, 0x1f, R10 ;  /* 0x0000001fff007819 */ /* 0x000fe4000001140a */
[----:B------:R-:W-:Y:S02]  /*1700*/  SHF.R.S32.HI R9, RZ, 0x1f, R9 ;  /* 0x0000001fff097819 */ /* 0x000fe40000011409 */
[----:B------:R-:W-:-:S04]  /*1710*/  SHF.R.S32.HI R7, RZ, 0x1f, R37 ;  /* 0x0000001fff077819 */ /* 0x000fc80000011425 */
[----:B------:R-:W-:Y:S02]  /*1720*/  IADD3.X R9, R9, R0, R7, P0, P1 ;  /* 0x0000000009097210 */ /* 0x000fe400007e2407 */
[----:B------:R-:W-:Y:S01]  /*1730*/  FSETP.NEU.FTZ.AND P0, PT, R5, -INF , PT ;  /* 0xff8000000500780b */ /* 0x000fe20003f1d000 */
[C---:B0-----:R-:W-:Y:S02]  /*1740*/  IMAD R0, R14.reuse, UR7, RZ ;  /* 0x000000070e007c24 */ /* 0x041fe4000f8e02ff */
[----:B------:R-:W-:-:S04]  /*1750*/  IMAD.WIDE.U32 R8, R14, UR6, R8 ;  /* 0x000000060e087c25 */ /* 0x000fc8000f8e0008 */
[----:B------:R-:W-:Y:S02]  /*1760*/  IMAD R7, R15, UR6, R0 ;  /* 0x000000060f077c24 */ /* 0x000fe4000f8e0200 */
[----:B------:R-:W-:Y:S01]  /*1770*/  FMUL.FTZ R0, R5, 1.4426950216293334961 ;  /* 0x3fb8aa3b05007820 */ /* 0x000fe20000410000 */
[----:B------:R-:W-:Y:S02]  /*1780*/  IMAD R15, R3, UR8, RZ ;  /* 0x00000008030f7c24 */ /* 0x000fe4000f8e02ff */
[----:B------:R-:W-:Y:S02]  /*1790*/  IADD3 R9, R9, R7, RZ ;  /* 0x0000000709097210 */ /* 0x000fe40007ffe0ff */
[C---:B------:R-:W-:Y:S02]  /*17a0*/  IMAD R7, R6.reuse, UR9, R15 ;  /* 0x0000000906077c24 */ /* 0x040fe4000f8e020f */
[----:B------:R-:W-:Y:S01]  /*17b0*/  IMAD.WIDE.U32 R8, R6, UR8, R8 ;  /* 0x0000000806087c25 */ /* 0x000fe2000f8e0008 */
[----:B------:R-:W-:-:S04]  /*17c0*/  ULDC.64 UR8, c[0x0][0x2a0] ;  /* 0x0000a80000087ab9 */ /* 0x000fc80000000a00 */
[----:B------:R-:W-:Y:S02]  /*17d0*/  IADD3 R7, R9, R7, RZ ;  /* 0x0000000709077210 */ /* 0x000fe40007ffe0ff */
[----:B------:R-:W-:-:S04]  /*17e0*/  LEA R4, P1, R8, UR8, 0x2 ;  /* 0x0000000808047c11 */ /* 0x000fc8000f8210ff */
[----:B------:R-:W-:Y:S02]  /*17f0*/  LEA.HI.X R5, R8, UR9, R7, 0x2, P1 ;  /* 0x0000000908057c11 */ /* 0x000fe400088f1407 */
[----:B------:R-:W-:-:S05]  /*1800*/  FSEL R7, R0, RZ, P0 ;  /* 0x000000ff00077208 */ /* 0x000fca0000000000 */
[----:B------:R0:W-:Y:S02]  /*1810*/  STG.E desc[UR4][R4.64], R7 ;  /* 0x0000000704007986 */ /* 0x0001e4000c101904 */
.L_x_47:
[----:B------:R-:W-:Y:S05]  /*1820*/  BSYNC B0 ;  /* 0x0000000000007941 */ /* 0x000fea0003800000 */
.L_x_46:
[----:B------:R-:W-:Y:S01]  /*1830*/  ULDC.64 UR10, c[0x0][0x2e8] ;  /* 0x0000ba00000a7ab9 */ /* 0x000fe20000000a00 */
[----:B------:R-:W-:Y:S01]  /*1840*/  ULDC.64 UR8, c[0x0][0x2d8] ;  /* 0x0000b60000087ab9 */ /* 0x000fe20000000a00 */
[----:B------:R-:W-:Y:S01]  /*1850*/  ISETP.NE.U32.AND P0, PT, RZ, UR10, PT ;  /* 0x0000000aff007c0c */ /* 0x000fe2000bf05070 */
[----:B0-----:R-:W-:Y:S01]  /*1860*/  IMAD R5, R3, UR8, RZ ;  /* 0x0000000803057c24 */ /* 0x001fe2000f8e02ff */
[----:B------:R-:W-:Y:S02]  /*1870*/  MOV R10, R12 ;  /* 0x0000000c000a7202 */ /* 0x000fe40000000f00 */
[----:B------:R-:W-:Y:S01]  /*1880*/  ISETP.NE.AND.EX P0, PT, RZ, UR11, PT, P0 ;  /* 0x0000000bff007c0c */ /* 0x000fe2000bf05300 */
[C---:B------:R-:W-:Y:S02]  /*1890*/  IMAD R5, R6.reuse, UR9, R5 ;  /* 0x0000000906057c24 */ /* 0x040fe4000f8e0205 */
[----:B------:R-:W-:Y:S01]  /*18a0*/  IMAD.WIDE.U32 R2, R6, UR8, R10 ;  /* 0x0000000806027c25 */ /* 0x000fe2000f8e000a */
[----:B------:R-:W-:Y:S01]  /*18b0*/  ISETP.NE.OR P0, PT, R37, RZ, !P0 ;  /* 0x000000ff2500720c */ /* 0x000fe20004705670 */
[----:B------:R-:W-:-:S02]  /*18c0*/  ULDC.64 UR8, c[0x0][0x2b8] ;  /* 0x0000ae0000087ab9 */ /* 0x000fc40000000a00 */
[----:B------:R-:W-:Y:S02]  /*18d0*/  LEA R4, P1, R2, UR8, 0x2 ;  /* 0x0000000802047c11 */ /* 0x000fe4000f8210ff */
[----:B------:R-:W-:-:S04]  /*18e0*/  IADD3 R3, R3, R5, RZ ;  /* 0x0000000503037210 */ /* 0x000fc80007ffe0ff */
[----:B------:R-:W-:-:S05]  /*18f0*/  LEA.HI.X R5, R2, UR9, R3, 0x2, P1 ;  /* 0x0000000902057c11 */ /* 0x000fca00088f1403 */
        /* <DEDUP_REMOVED lines=10> */
[----:B0-----:R-:W0:Y:S08]  /*19a0*/  LDC R5, c[0x0][0x220] ;  /* 0x00008800ff057b82 */ /* 0x001e300000000800 */
[----:B------:R-:W2:Y:S01]  /*19b0*/  LDC.64 R2, c[0x0][0x2e8] ;  /* 0x0000ba00ff027b82 */ /* 0x000ea20000000a00 */
[----:B-1----:R-:W-:-:S04]  /*19c0*/  IMAD R36, R36, R0, R43 ;  /* 0x0000000024247224 */ /* 0x002fc800078e022b */
[----:B0-----:R-:W-:-:S04]  /*19d0*/  IMAD R5, R36, R5, UR6 ;  /* 0x0000000624057e24 */ /* 0x001fc8000f8e0205 */
[----:B--2---:R-:W-:-:S05]  /*19e0*/  IMAD.WIDE R2, R5, 0x4, R2 ;  /* 0x0000000405027825 */ /* 0x004fca00078e0202 */
[----:B------:R-:W-:Y:S01]  /*19f0*/  STG.E desc[UR4][R2.64], RZ ;  /* 0x000000ff02007986 */ /* 0x000fe2000c101904 */
[----:B------:R-:W-:Y:S05]  /*1a00*/  EXIT ;  /* 0x000000000000794d */ /* 0x000fea0003800000 */
.L_x_48:
        /* <DEDUP_REMOVED lines=15> */
.L_x_140:


//--------------------- .text._ZN7cutlass13device_kernelIN5flash19enable_sm80_to_sm89INS1_16FlashAttnBwdSm80INS1_25CollectiveMainloopBwdSm80ILi1ELi1EN4cute5tupleIJNS5_1CILi64EEES8_NS7_ILi256EEEEEENS_6half_tEfNS_4arch4Sm80ELb0ELb0ELb0ELb0ELb0ELb0ELb0ELb0ELi2ELi4ELi2ELi2ELb0EEENS1_21CollectiveEpilogueBwdISA_SB_SD_Li256ELb0ELb0ELi4EEENS1_19SingleTileSchedulerILb0ELb0ELb0ELi64EEEEEEEEEvNT_6ParamsE --------------------------
	.section	.text._ZN7cutlass13device_kernelIN5flash19enable_sm80_to_sm89INS1_16FlashAttnBwdSm80INS1_25CollectiveMainloopBwdSm80ILi1ELi1EN4cute5tupleIJNS5_1CILi64EEES8_NS7_ILi256EEEEEENS_6half_tEfNS_4arch4Sm80ELb0ELb0ELb0ELb0ELb0ELb0ELb0ELb0ELi2ELi4ELi2ELi2ELb0EEENS1_21CollectiveEpilogueBwdISA_SB_SD_Li256ELb0ELb0ELi4EEENS1_19SingleTileSchedulerILb0ELb0ELb0ELi64EEEEEEEEEvNT_6ParamsE,"ax",@progbits
	.align	128
.text._ZN7cutlass13device_kernelIN5flash19enable_sm80_to_sm89INS1_16FlashAttnBwdSm80INS1_25CollectiveMainloopBwdSm80ILi1ELi1EN4cute5tupleIJNS5_1CILi64EEES8_NS7_ILi256EEEEEENS_6half_tEfNS_4arch4Sm80ELb0ELb0ELb0ELb0ELb0ELb0ELb0ELb0ELi2ELi4ELi2ELi2ELb0EEENS1_21CollectiveEpilogueBwdISA_SB_SD_Li256ELb0ELb0ELi4EEENS1_19SingleTileSchedulerILb0ELb0ELb0ELi64EEEEEEEEEvNT_6ParamsE:
        .type           _ZN7cutlass13device_kernelIN5flash19enable_sm80_to_sm89INS1_16FlashAttnBwdSm80INS1_25CollectiveMainloopBwdSm80ILi1ELi1EN4cute5tupleIJNS5_1CILi64EEES8_NS7_ILi256EEEEEENS_6half_tEfNS_4arch4Sm80ELb0ELb0ELb0ELb0ELb0ELb0ELb0ELb0ELi2ELi4ELi2ELi2ELb0EEENS1_21CollectiveEpilogueBwdISA_SB_SD_Li256ELb0ELb0ELi4EEENS1_19SingleTileSchedulerILb0ELb0ELb0ELi64EEEEEEEEEvNT_6ParamsE,@function
        .size           _ZN7cutlass13device_kernelIN5flash19enable_sm80_to_sm89INS1_16FlashAttnBwdSm80INS1_25CollectiveMainloopBwdSm80ILi1ELi1EN4cute5tupleIJNS5_1CILi64EEES8_NS7_ILi256EEEEEENS_6half_tEfNS_4arch4Sm80ELb0ELb0ELb0ELb0ELb0ELb0ELb0ELb0ELi2ELi4ELi2ELi2ELb0EEENS1_21CollectiveEpilogueBwdISA_SB_SD_Li256ELb0ELb0ELi4EEENS1_19SingleTileSchedulerILb0ELb0ELb0ELi64EEEEEEEEEvNT_6ParamsE,(.L_x_141 - _ZN7cutlass13device_kernelIN5flash19enable_sm80_to_sm89INS1_16FlashAttnBwdSm80INS1_25CollectiveMainloopBwdSm80ILi1ELi1EN4cute5tupleIJNS5_1CILi64EEES8_NS7_ILi256EEEEEENS_6half_tEfNS_4arch4Sm80ELb0ELb0ELb0ELb0ELb0ELb0ELb0ELb0ELi2ELi4ELi2ELi2ELb0EEENS1_21CollectiveEpilogueBwdISA_SB_SD_Li256ELb0ELb0ELi4EEENS1_19SingleTileSchedulerILb0ELb0ELb0ELi64EEEEEEEEEvNT_6ParamsE)
        .other          _ZN7cutlass13device_kernelIN5flash19enable_sm80_to_sm89INS1_16FlashAttnBwdSm80INS1_25CollectiveMainloopBwdSm80ILi1ELi1EN4cute5tupleIJNS5_1CILi64EEES8_NS7_ILi256EEEEEENS_6half_tEfNS_4arch4Sm80ELb0ELb0ELb0ELb0ELb0ELb0ELb0ELb0ELi2ELi4ELi2ELi2ELb0EEENS1_21CollectiveEpilogueBwdISA_SB_SD_Li256ELb0ELb0ELi4EEENS1_19SingleTileSchedulerILb0ELb0ELb0ELi64EEEEEEEEEvNT_6ParamsE,@"STO_CUDA_ENTRY STV_DEFAULT"
_ZN7cutlass13device_kernelIN5flash19enable_sm80_to_sm89INS1_16FlashAttnBwdSm80INS1_25CollectiveMainloopBwdSm80ILi1ELi1EN4cute5tupleIJNS5_1CILi64EEES8_NS7_ILi256EEEEEENS_6half_tEfNS_4arch4Sm80ELb0ELb0ELb0ELb0ELb0ELb0ELb0ELb0ELi2ELi4ELi2ELi2ELb0EEENS1_21CollectiveEpilogueBwdISA_SB_SD_Li256ELb0ELb0ELi4EEENS1_19SingleTileSchedulerILb0ELb0ELb0ELi64EEEEEEEEEvNT_6ParamsE:
[----:B------:R-:W-:Y:S01]  /*0000*/  LDC R1, c[0x0][0x28] ;  /* 0x00000a00ff017b82 */ /* 0x000fe20000000800 */
[----:B------:R-:W-:Y:S05]  /*0010*/  EXIT ;  /* 0x000000000000794d */ /* 0x000fea0003800000 */
.L_x_49:
        /* <DEDUP_REMOVED lines=14> */
.L_x_141:


//--------------------- .text._ZN7cutlass13device_kernelIN5flash19enable_sm80_to_sm89INS1_16FlashAttnBwdSm80INS1_25CollectiveMainloopBwdSm80ILi1ELi1EN4cute5tupleIJNS5_1CILi64EEES8_NS7_ILi256EEEEEENS_6half_tEfNS_4arch4Sm80ELb0ELb0ELb0ELb0ELb0ELb0ELb0ELb0ELi2ELi4ELi2ELi2ELb0EEENS1_24CollectiveEpilogueBwdGQAISA_fSD_Li256ELb0ELb0EEENS1_19SingleTileSchedulerILb0ELb0ELb0ELi64EEEEEEEEEvNT_6ParamsE --------------------------
	.section	.text._ZN7cutlass13device_kernelIN5flash19enable_sm80_to_sm89INS1_16FlashAttnBwdSm80INS1_25CollectiveMainloopBwdSm80ILi1ELi1EN4cute5tupleIJNS5_1CILi64EEES8_NS7_ILi256EEEEEENS_6half_tEfNS_4arch4Sm80ELb0ELb0ELb0ELb0ELb0ELb0ELb0ELb0ELi2ELi4ELi2ELi2ELb0EEENS1_24CollectiveEpilogueBwdGQAISA_fSD_Li256ELb0ELb0EEENS1_19SingleTileSchedulerILb0ELb0ELb0ELi64EEEEEEEEEvNT_6ParamsE,"ax",@progbits
	.align	128
.text._ZN7cutlass13device_kernelIN5flash19enable_sm80_to_sm89INS1_16FlashAttnBwdSm80INS1_25CollectiveMainloopBwdSm80ILi1ELi1EN4cute5tupleIJNS5_1CILi64EEES8_NS7_ILi256EEEEEENS_6half_tEfNS_4arch4Sm80ELb0ELb0ELb0ELb0ELb0ELb0ELb0ELb0ELi2ELi4ELi2ELi2ELb0EEENS1_24CollectiveEpilogueBwdGQAISA_fSD_Li256ELb0ELb0EEENS1_19SingleTileSchedulerILb0ELb0ELb0ELi64EEEEEEEEEvNT_6ParamsE:
        .type           _ZN7cutlass13device_kernelIN5flash19enable_sm80_to_sm89INS1_16FlashAttnBwdSm80INS1_25CollectiveMainloopBwdSm80ILi1ELi1EN4cute5tupleIJNS5_1CILi64EEES8_NS7_ILi256EEEEEENS_6half_tEfNS_4arch4Sm80ELb0ELb0ELb0ELb0ELb0ELb0ELb0ELb0ELi2ELi4ELi2ELi2ELb0EEENS1_24CollectiveEpilogueBwdGQAISA_fSD_Li256ELb0ELb0EEENS1_19SingleTileSchedulerILb0ELb0ELb0ELi64EEEEEEEEEvNT_6ParamsE,@function
        .size           _ZN7cutlass13device_kernelIN5flash19enable_sm80_to_sm89INS1_16FlashAttnBwdSm80INS1_25CollectiveMainloopBwdSm80ILi1ELi1EN4cute5tupleIJNS5_1CILi64EEES8_NS7_ILi256EEEEEENS_6half_tEfNS_4arch4Sm80ELb0ELb0ELb0ELb0ELb0ELb0ELb0ELb0ELi2ELi4ELi2ELi2ELb0EEENS1_24CollectiveEpilogueBwdGQAISA_fSD_Li256ELb0ELb0EEENS1_19SingleTileSchedulerILb0ELb0ELb0ELi64EEEEEEEEEvNT_6ParamsE,(.L_x_142 - _ZN7cutlass13device_kernelIN5flash19enable_sm80_to_sm89INS1_16FlashAttnBwdSm80INS1_25CollectiveMainloopBwdSm80ILi1ELi1EN4cute5tupleIJNS5_1CILi64EEES8_NS7_ILi256EEEEEENS_6half_tEfNS_4arch4Sm80ELb0ELb0ELb0ELb0ELb0ELb0ELb0ELb0ELi2ELi4ELi2ELi2ELb0EEENS1_24CollectiveEpilogueBwdGQAISA_fSD_Li256ELb0ELb0EEENS1_19SingleTileSchedulerILb0ELb0ELb0ELi64EEEEEEEEEvNT_6ParamsE)
        .other          _ZN7cutlass13device_kernelIN5flash19enable_sm80_to_sm89INS1_16FlashAttnBwdSm80INS1_25CollectiveMainloopBwdSm80ILi1ELi1EN4cute5tupleIJNS5_1CILi64EEES8_NS7_ILi256EEEEEENS_6half_tEfNS_4arch4Sm80ELb0ELb0ELb0ELb0ELb0ELb0ELb0ELb0ELi2ELi4ELi2ELi2ELb0EEENS1_24CollectiveEpilogueBwdGQAISA_fSD_Li256ELb0ELb0EEENS1_19SingleTileSchedulerILb0ELb0ELb0ELi64EEEEEEEEEvNT_6ParamsE,@"STO_CUDA_ENTRY STV_DEFAULT"
_ZN7cutlass13device_kernelIN5flash19enable_sm80_to_sm89INS1_16FlashAttnBwdSm80INS1_25CollectiveMainloopBwdSm80ILi1ELi1EN4cute5tupleIJNS5_1CILi64EEES8_NS7_ILi256EEEEEENS_6half_tEfNS_4arch4Sm80ELb0ELb0ELb0ELb0ELb0ELb0ELb0ELb0ELi2ELi4ELi2ELi2ELb0EEENS1_24CollectiveEpilogueBwdGQAISA_fSD_Li256ELb0ELb0EEENS1_19SingleTileSchedulerILb0ELb0ELb0ELi64EEEEEEEEEvNT_6ParamsE:
[----:B------:R-:W-:Y:S01]  /*0000*/  LDC R1, c[0x0][0x28] ;  /* 0x00000a00ff017b82 */ /* 0x000fe20000000800 */
[----:B------:R-:W-:Y:S05]  /*0010*/  EXIT ;  /* 0x000000000000794d */ /* 0x000fea0003800000 */
.L_x_50:
        /* <DEDUP_REMOVED lines=14> */
.L_x_142:


//--------------------- .text._ZN7cutlass13device_kernelIN5flash19enable_sm80_to_sm89INS1_16FlashAttnBwdSm80INS1_25CollectiveMainloopBwdSm80ILi1ELi1EN4cute5tupleIJNS5_1CILi64EEES8_NS7_ILi256EEEEEENS_6half_tEfNS_4arch4Sm80ELb0ELb0ELb0ELb1ELb0ELb0ELb0ELb0ELi2ELi4ELi2ELi2ELb0EEENS1_21CollectiveEpilogueBwdISA_SB_SD_Li256ELb1ELb0ELi4EEENS1_19SingleTileSchedulerILb1ELb0ELb0ELi64EEEEEEEEEvNT_6ParamsE --------------------------
	.section	.text._ZN7cutlass13device_kernelIN5flash19enable_sm80_to_sm89INS1_16FlashAttnBwdSm80INS1_25CollectiveMainloopBwdSm80ILi1ELi1EN4cute5tupleIJNS5_1CILi64EEES8_NS7_ILi256EEEEEENS_6half_tEfNS_4arch4Sm80ELb0ELb0ELb0ELb1ELb0ELb0ELb0ELb0ELi2ELi4ELi2ELi2ELb0EEENS1_21CollectiveEpilogueBwdISA_SB_SD_Li256ELb1ELb0ELi4EEENS1_19SingleTileSchedulerILb1ELb0ELb0ELi64EEEEEEEEEvNT_6ParamsE,"ax",@progbits
	.align	128
.text._ZN7cutlass13device_kernelIN5flash19enable_sm80_to_sm89INS1_16FlashAttnBwdSm80INS1_25CollectiveMainloopBwdSm80ILi1ELi1EN4cute5tupleIJNS5_1CILi64EEES8_NS7_ILi256EEEEEENS_6half_tEfNS_4arch4Sm80ELb0ELb0ELb0ELb1ELb0ELb0ELb0ELb0ELi2ELi4ELi2ELi2ELb0EEENS1_21CollectiveEpilogueBwdISA_SB_SD_Li256ELb1ELb0ELi4EEENS1_19SingleTileSchedulerILb1ELb0ELb0ELi64EEEEEEEEEvNT_6ParamsE:
        .type           _ZN7cutlass13device_kernelIN5flash19enable_sm80_to_sm89INS1_16FlashAttnBwdSm80INS1_25CollectiveMainloopBwdSm80ILi1ELi1EN4cute5tupleIJNS5_1CILi64EEES8_NS7_ILi256EEEEEENS_6half_tEfNS_4arch4Sm80ELb0ELb0ELb0ELb1ELb0ELb0ELb0ELb0ELi2ELi4ELi2ELi2ELb0EEENS1_21CollectiveEpilogueBwdISA_SB_SD_Li256ELb1ELb0ELi4EEENS1_19SingleTileSchedulerILb1ELb0ELb0ELi64EEEEEEEEEvNT_6ParamsE,@function
        .size           _ZN7cutlass13device_kernelIN5flash19enable_sm80_to_sm89INS1_16FlashAttnBwdSm80INS1_25CollectiveMainloopBwdSm80ILi1ELi1EN4cute5tupleIJNS5_1CILi64EEES8_NS7_ILi256EEEEEENS_6half_tEfNS_4arch4Sm80ELb0ELb0ELb0ELb1ELb0ELb0ELb0ELb0ELi2ELi4ELi2ELi2ELb0EEENS1_21CollectiveEpilogueBwdISA_SB_SD_Li256ELb1ELb0ELi4EEENS1_19SingleTileSchedulerILb1ELb0ELb0ELi64EEEEEEEEEvNT_6ParamsE,(.L_x_143 - _ZN7cutlass13device_kernelIN5flash19enable_sm80_to_sm89INS1_16FlashAttnBwdSm80INS1_25CollectiveMainloopBwdSm80ILi1ELi1EN4cute5tupleIJNS5_1CILi64EEES8_NS7_ILi256EEEEEENS_6half_tEfNS_4arch4Sm80ELb0ELb0ELb0ELb1ELb0ELb0ELb0ELb0ELi2ELi4ELi2ELi2ELb0EEENS1_21CollectiveEpilogueBwdISA_SB_SD_Li256ELb1ELb0ELi4EEENS1_19SingleTileSchedulerILb1ELb0ELb0ELi64EEEEEEEEEvNT_6ParamsE)
        .other          _ZN7cutlass13device_kernelIN5flash19enable_sm80_to_sm89INS1_16FlashAttnBwdSm80INS1_25CollectiveMainloopBwdSm80ILi1ELi1EN4cute5tupleIJNS5_1CILi64EEES8_NS7_ILi256EEEEEENS_6half_tEfNS_4arch4Sm80ELb0ELb0ELb0ELb1ELb0ELb0ELb0ELb0ELi2ELi4ELi2ELi2ELb0EEENS1_21CollectiveEpilogueBwdISA_SB_SD_Li256ELb1ELb0ELi4EEENS1_19SingleTileSchedulerILb1ELb0ELb0ELi64EEEEEEEEEvNT_6ParamsE,@"STO_CUDA_ENTRY STV_DEFAULT"
_ZN7cutlass13device_kernelIN5flash19enable_sm80_to_sm89INS1_16FlashAttnBwdSm80INS1_25CollectiveMainloopBwdSm80ILi1ELi1EN4cute5tupleIJNS5_1CILi64EEES8_NS7_ILi256EEEEEENS_6half_tEfNS_4arch4Sm80ELb0ELb0ELb0ELb1ELb0ELb0ELb0ELb0ELi2ELi4ELi2ELi2ELb0EEENS1_21CollectiveEpilogueBwdISA_SB_SD_Li256ELb1ELb0ELi4EEENS1_19SingleTileSchedulerILb1ELb0ELb0ELi64EEEEEEEEEvNT_6ParamsE:
[----:B------:R-:W-:Y:S01]  /*0000*/  LDC R1, c[0x0][0x28] ;  /* 0x00000a00ff017b82 */ /* 0x000fe20000000800 */
[----:B------:R-:W-:Y:S05]  /*0010*/  EXIT ;  /* 0x000000000000794d */ /* 0x000fea0003800000 */
.L_x_51:
        /* <DEDUP_REMOVED lines=14> */
.L_x_143:


//--------------------- .text._ZN7cutlass13device_kernelIN5flash19enable_sm80_to_sm89INS1_16FlashAttnBwdSm80INS1_25CollectiveMainloopBwdSm80ILi1ELi1EN4cute5tupleIJNS5_1CILi64EEES8_NS7_ILi256EEEEEENS_6half_tEfNS_4arch4Sm80ELb0ELb0ELb0ELb1ELb0ELb0ELb0ELb0ELi2ELi4ELi2ELi2ELb0EEENS1_24CollectiveEpilogueBwdGQAISA_fSD_Li256ELb1ELb0EEENS1_19SingleTileSchedulerILb1ELb0ELb0ELi64EEEEEEEEEvNT_6ParamsE --------------------------
	.section	.text._ZN7cutlass13device_kernelIN5flash19enable_sm80_to_sm89INS1_16FlashAttnBwdSm80INS1_25CollectiveMainloopBwdSm80ILi1ELi1EN4cute5tupleIJNS5_1CILi64EEES8_NS7_ILi256EEEEEENS_6half_tEfNS_4arch4Sm80ELb0ELb0ELb0ELb1ELb0ELb0ELb0ELb0ELi2ELi4ELi2ELi2ELb0EEENS1_24CollectiveEpilogueBwdGQAISA_fSD_Li256ELb1ELb0EEENS1_19SingleTileSchedulerILb1ELb0ELb0ELi64EEEEEEEEEvNT_6ParamsE,"ax",@progbits
	.align	128
.text._ZN7cutlass13device_kernelIN5flash19enable_sm80_to_sm89INS1_16FlashAttnBwdSm80INS1_25CollectiveMainloopBwdSm80ILi1ELi1EN4cute5tupleIJNS5_1CILi64EEES8_NS7_ILi256EEEEEENS_6half_tEfNS_4arch4Sm80ELb0ELb0ELb0ELb1ELb0ELb0ELb0ELb0ELi2ELi4ELi2ELi2ELb0EEENS1_24CollectiveEpilogueBwdGQAISA_fSD_Li256ELb1ELb0EEENS1_19SingleTileSchedulerILb1ELb0ELb0ELi64EEEEEEEEEvNT_6ParamsE:
        .type           _ZN7cutlass13device_kernelIN5flash19enable_sm80_to_sm89INS1_16FlashAttnBwdSm80INS1_25CollectiveMainloopBwdSm80ILi1ELi1EN4cute5tupleIJNS5_1CILi64EEES8_NS7_ILi256EEEEEENS_6half_tEfNS_4arch4Sm80ELb0ELb0ELb0ELb1ELb0ELb0ELb0ELb0ELi2ELi4ELi2ELi2ELb0EEENS1_24CollectiveEpilogueBwdGQAISA_fSD_Li256ELb1ELb0EEENS1_19SingleTileSchedulerILb1ELb0ELb0ELi64EEEEEEEEEvNT_6ParamsE,@function
        .size           _ZN7cutlass13device_kernelIN5flash19enable_sm80_to_sm89INS1_16FlashAttnBwdSm80INS1_25CollectiveMainloopBwdSm80ILi1ELi1EN4cute5tupleIJNS5_1CILi64EEES8_NS7_ILi256EEEEEENS_6half_tEfNS_4arch4Sm80ELb0ELb0ELb0ELb1ELb0ELb0ELb0ELb0ELi2ELi4ELi2ELi2ELb0EEENS1_24CollectiveEpilogueBwdGQAISA_fSD_Li256ELb1ELb0EEENS1_19SingleTileSchedulerILb1ELb0ELb0ELi64EEEEEEEEEvNT_6ParamsE,(.L_x_144 - _ZN7cutlass13device_kernelIN5flash19enable_sm80_to_sm89INS1_16FlashAttnBwdSm80INS1_25CollectiveMainloopBwdSm80ILi1ELi1EN4cute5tupleIJNS5_1CILi64EEES8_NS7_ILi256EEEEEENS_6half_tEfNS_4arch4Sm80ELb0ELb0ELb0ELb1ELb0ELb0ELb0ELb0ELi2ELi4ELi2ELi2ELb0EEENS1_24CollectiveEpilogueBwdGQAISA_fSD_Li256ELb1ELb0EEENS1_19SingleTileSchedulerILb1ELb0ELb0ELi64EEEEEEEEEvNT_6ParamsE)
        .other          _ZN7cutlass13device_kernelIN5flash19enable_sm80_to_sm89INS1_16FlashAttnBwdSm80INS1_25CollectiveMainloopBwdSm80ILi1ELi1EN4cute5tupleIJNS5_1CILi64EEES8_NS7_ILi256EEEEEENS_6half_tEfNS_4arch4Sm80ELb0ELb0ELb0ELb1ELb0ELb0ELb0ELb0ELi2ELi4ELi2ELi2ELb0EEENS1_24CollectiveEpilogueBwdGQAISA_fSD_Li256ELb1ELb0EEENS1_19SingleTileSchedulerILb1ELb0ELb0ELi64EEEEEEEEEvNT_6ParamsE,@"STO_CUDA_ENTRY STV_DEFAULT"
_ZN7cutlass13device_kernelIN5flash19enable_sm80_to_sm89INS1_16FlashAttnBwdSm80INS1_25CollectiveMainloopBwdSm80ILi1ELi1EN4cute5tupleIJNS5_1CILi64EEES8_NS7_ILi256EEEEEENS_6half_tEfNS_4arch4Sm80ELb0ELb0ELb0ELb1ELb0ELb0ELb0ELb0ELi2ELi4ELi2ELi2ELb0EEENS1_24CollectiveEpilogueBwdGQAISA_fSD_Li256ELb1ELb0EEENS1_19SingleTileSchedulerILb1ELb0ELb0ELi64EEEEEEEEEvNT_6ParamsE:
[----:B------:R-:W-:Y:S01]  /*0000*/  LDC R1, c[0x0][0x28] ;  /* 0x00000a00ff017b82 */ /* 0x000fe20000000800 */
[----:B------:R-:W-:Y:S05]  /*0010*/  EXIT ;  /* 0x000000000000794d */ /* 0x000fea0003800000 */
.L_x_52:
        /* <DEDUP_REMOVED lines=14> */
.L_x_144:


//--------------------- .text._ZN7cutlass13device_kernelIN5flash19enable_sm80_to_sm89INS1_16FlashAttnBwdSm80INS1_25CollectiveMainloopBwdSm80ILi1ELi1EN4cute5tupleIJNS5_1CILi64EEES8_NS7_ILi256EEEEEENS_6half_tEfNS_4arch4Sm80ELb0ELb1ELb0ELb0ELb0ELb0ELb0ELb0ELi2ELi4ELi2ELi2ELb0EEENS1_21CollectiveEpilogueBwdISA_SB_SD_Li256ELb0ELb0ELi4EEENS1_19SingleTileSchedulerILb0ELb0ELb0ELi64EEEEEEEEEvNT_6ParamsE --------------------------
	.section	.text._ZN7cutlass13device_kernelIN5flash19enable_sm80_to_sm89INS1_16FlashAttnBwdSm80INS1_25CollectiveMainloopBwdSm80ILi1ELi1EN4cute5tupleIJNS5_1CILi64EEES8_NS7_ILi256EEEEEENS_6half_tEfNS_4arch4Sm80ELb0ELb1ELb0ELb0ELb0ELb0ELb0ELb0ELi2ELi4ELi2ELi2ELb0EEENS1_21CollectiveEpilogueBwdISA_SB_SD_Li256ELb0ELb0ELi4EEENS1_19SingleTileSchedulerILb0ELb0ELb0ELi64EEEEEEEEEvNT_6ParamsE,"ax",@progbits
	.align	128
.text._ZN7cutlass13device_kernelIN5flash19enable_sm80_to_sm89INS1_16FlashAttnBwdSm80INS1_25CollectiveMainloopBwdSm80ILi1ELi1EN4cute5tupleIJNS5_1CILi64EEES8_NS7_ILi256EEEEEENS_6half_tEfNS_4arch4Sm80ELb0ELb1ELb0ELb0ELb0ELb0ELb0ELb0ELi2ELi4ELi2ELi2ELb0EEENS1_21CollectiveEpilogueBwdISA_SB_SD_Li256ELb0ELb0ELi4EEENS1_19SingleTileSchedulerILb0ELb0ELb0ELi64EEEEEEEEEvNT_6ParamsE:
        .type           _ZN7cutlass13device_kernelIN5flash19enable_sm80_to_sm89INS1_16FlashAttnBwdSm80INS1_25CollectiveMainloopBwdSm80ILi1ELi1EN4cute5tupleIJNS5_1CILi64EEES8_NS7_ILi256EEEEEENS_6half_tEfNS_4arch4Sm80ELb0ELb1ELb0ELb0ELb0ELb0ELb0ELb0ELi2ELi4ELi2ELi2ELb0EEENS1_21CollectiveEpilogueBwdISA_SB_SD_Li256ELb0ELb0ELi4EEENS1_19SingleTileSchedulerILb0ELb0ELb0ELi64EEEEEEEEEvNT_6ParamsE,@function
        .size           _ZN7cutlass13device_kernelIN5flash19enable_sm80_to_sm89INS1_16FlashAttnBwdSm80INS1_25CollectiveMainloopBwdSm80ILi1ELi1EN4cute5tupleIJNS5_1CILi64EEES8_NS7_ILi256EEEEEENS_6half_tEfNS_4arch4Sm80ELb0ELb1ELb0ELb0ELb0ELb0ELb0ELb0ELi2ELi4ELi2ELi2ELb0EEENS1_21CollectiveEpilogueBwdISA_SB_SD_Li256ELb0ELb0ELi4EEENS1_19SingleTileSchedulerILb0ELb0ELb0ELi64EEEEEEEEEvNT_6ParamsE,(.L_x_145 - _ZN7cutlass13device_kernelIN5flash19enable_sm80_to_sm89INS1_16FlashAttnBwdSm80INS1_25CollectiveMainloopBwdSm80ILi1ELi1EN4cute5tupleIJNS5_1CILi64EEES8_NS7_ILi256EEEEEENS_6half_tEfNS_4arch4Sm80ELb0ELb1ELb0ELb0ELb0ELb0ELb0ELb0ELi2ELi4ELi2ELi2ELb0EEENS1_21CollectiveEpilogueBwdISA_SB_SD_Li256ELb0ELb0ELi4EEENS1_19SingleTileSchedulerILb0ELb0ELb0ELi64EEEEEEEEEvNT_6ParamsE)
        .other          _ZN7cutlass13device_kernelIN5flash19enable_sm80_to_sm89INS1_16FlashAttnBwdSm80INS1_25CollectiveMainloopBwdSm80ILi1ELi1EN4cute5tupleIJNS5_1CILi64EEES8_NS7_ILi256EEEEEENS_6half_tEfNS_4arch4Sm80ELb0ELb1ELb0ELb0ELb0ELb0ELb0ELb0ELi2ELi4ELi2ELi2ELb0EEENS1_21CollectiveEpilogueBwdISA_SB_SD_Li256ELb0ELb0ELi4EEENS1_19SingleTileSchedulerILb0ELb0ELb0ELi64EEEEEEEEEvNT_6ParamsE,@"STO_CUDA_ENTRY STV_DEFAULT"
_ZN7cutlass13device_kernelIN5flash19enable_sm80_to_sm89INS1_16FlashAttnBwdSm80INS1_25CollectiveMainloopBwdSm80ILi1ELi1EN4cute5tupleIJNS5_1CILi64EEES8_NS7_ILi256EEEEEENS_6half_tEfNS_4arch4Sm80ELb0ELb1ELb0ELb0ELb0ELb0ELb0ELb0ELi2ELi4ELi2ELi2ELb0EEENS1_21CollectiveEpilogueBwdISA_SB_SD_Li256ELb0ELb0ELi4EEENS1_19SingleTileSchedulerILb0ELb0ELb0ELi64EEEEEEEEEvNT_6ParamsE:
[----:B------:R-:W-:Y:S01]  /*0000*/  LDC R1, c[0x0][0x28] ;  /* 0x00000a00ff017b82 */ /* 0x000fe20000000800 */
[----:B------:R-:W-:Y:S05]  /*0010*/  EXIT ;  /* 0x000000000000794d */ /* 0x000fea0003800000 */
.L_x_53:
        /* <DEDUP_REMOVED lines=14> */
.L_x_145:


//--------------------- .text._ZN7cutlass13device_kernelIN5flash19enable_sm80_to_sm89INS1_16FlashAttnBwdSm80INS1_25CollectiveMainloopBwdSm80ILi1ELi1EN4cute5tupleIJNS5_1CILi64EEES8_NS7_ILi256EEEEEENS_6half_tEfNS_4arch4Sm80ELb0ELb1ELb0ELb0ELb0ELb0ELb0ELb0ELi2ELi4ELi2ELi2ELb0EEENS1_24CollectiveEpilogueBwdGQAISA_fSD_Li256ELb0ELb0EEENS1_19SingleTileSchedulerILb0ELb0ELb0ELi64EEEEEEEEEvNT_6ParamsE --------------------------
	.section	.text._ZN7cutlass13device_kernelIN5flash19enable_sm80_to_sm89INS1_16FlashAttnBwdSm80INS1_25CollectiveMainloopBwdSm80ILi1ELi1EN4cute5tupleIJNS5_1CILi64EEES8_NS7_ILi256EEEEEENS_6half_tEfNS_4arch4Sm80ELb0ELb1ELb0ELb0ELb0ELb0ELb0ELb0ELi2ELi4ELi2ELi2ELb0EEENS1_24CollectiveEpilogueBwdGQAISA_fSD_Li256ELb0ELb0EEENS1_19SingleTileSchedulerILb0ELb0ELb0ELi64EEEEEEEEEvNT_6ParamsE,"ax",@progbits
	.align	128
.text._ZN7cutlass13device_kernelIN5flash19enable_sm80_to_sm89INS1_16FlashAttnBwdSm80INS1_25CollectiveMainloopBwdSm80ILi1ELi1EN4cute5tupleIJNS5_1CILi64EEES8_NS7_ILi256EEEEEENS_6half_tEfNS_4arch4Sm80ELb0ELb1ELb0ELb0ELb0ELb0ELb0ELb0ELi2ELi4ELi2ELi2ELb0EEENS1_24CollectiveEpilogueBwdGQAISA_fSD_Li256ELb0ELb0EEENS1_19SingleTileSchedulerILb0ELb0ELb0ELi64EEEEEEEEEvNT_6ParamsE:
        .type           _ZN7cutlass13device_kernelIN5flash19enable_sm80_to_sm89INS1_16FlashAttnBwdSm80INS1_25CollectiveMainloopBwdSm80ILi1ELi1EN4cute5tupleIJNS5_1CILi64EEES8_NS7_ILi256EEEEEENS_6half_tEfNS_4arch4Sm80ELb0ELb1ELb0ELb0ELb0ELb0ELb0ELb0ELi2ELi4ELi2ELi2ELb0EEENS1_24CollectiveEpilogueBwdGQAISA_fSD_Li256ELb0ELb0EEENS1_19SingleTileSchedulerILb0ELb0ELb0ELi64EEEEEEEEEvNT_6ParamsE,@function
        .size           _ZN7cutlass13device_kernelIN5flash19enable_sm80_to_sm89INS1_16FlashAttnBwdSm80INS1_25CollectiveMainloopBwdSm80ILi1ELi1EN4cute5tupleIJNS5_1CILi64EEES8_NS7_ILi256EEEEEENS_6half_tEfNS_4arch4Sm80ELb0ELb1ELb0ELb0ELb0ELb0ELb0ELb0ELi2ELi4ELi2ELi2ELb0EEENS1_24CollectiveEpilogueBwdGQAISA_fSD_Li256ELb0ELb0EEENS1_19SingleTileSchedulerILb0ELb0ELb0ELi64EEEEEEEEEvNT_6ParamsE,(.L_x_146 - _ZN7cutlass13device_kernelIN5flash19enable_sm80_to_sm89INS1_16FlashAttnBwdSm80INS1_25CollectiveMainloopBwdSm80ILi1ELi1EN4cute5tupleIJNS5_1CILi64EEES8_NS7_ILi256EEEEEENS_6half_tEfNS_4arch4Sm80ELb0ELb1ELb0ELb0ELb0ELb0ELb0ELb0ELi2ELi4ELi2ELi2ELb0EEENS1_24CollectiveEpilogueBwdGQAISA_fSD_Li256ELb0ELb0EEENS1_19SingleTileSchedulerILb0ELb0ELb0ELi64EEEEEEEEEvNT_6ParamsE)
        .other          _ZN7cutlass13device_kernelIN5flash19enable_sm80_to_sm89INS1_16FlashAttnBwdSm80INS1_25CollectiveMainloopBwdSm80ILi1ELi1EN4cute5tupleIJNS5_1CILi64EEES8_NS7_ILi256EEEEEENS_6half_tEfNS_4arch4Sm80ELb0ELb1ELb0ELb0ELb0ELb0ELb0ELb0ELi2ELi4ELi2ELi2ELb0EEENS1_24CollectiveEpilogueBwdGQAISA_fSD_Li256ELb0ELb0EEENS1_19SingleTileSchedulerILb0ELb0ELb0ELi64EEEEEEEEEvNT_6ParamsE,@"STO_CUDA_ENTRY STV_DEFAULT"
_ZN7cutlass13device_kernelIN5flash19enable_sm80_to_sm89INS1_16FlashAttnBwdSm80INS1_25CollectiveMainloopBwdSm80ILi1ELi1EN4cute5tupleIJNS5_1CILi64EEES8_NS7_ILi256EEEEEENS_6half_tEfNS_4arch4Sm80ELb0ELb1ELb0ELb0ELb0ELb0ELb0ELb0ELi2ELi4ELi2ELi2ELb0EEENS1_24CollectiveEpilogueBwdGQAISA_fSD_Li256ELb0ELb0EEENS1_19SingleTileSchedulerILb0ELb0ELb0ELi64EEEEEEEEEvNT_6ParamsE:
[----:B------:R-:W-:Y:S01]  /*0000*/  LDC R1, c[0x0][0x28] ;  /* 0x00000a00ff017b82 */ /* 0x000fe20000000800 */
[----:B------:R-:W-:Y:S05]  /*0010*/  EXIT ;  /* 0x000000000000794d */ /* 0x000fea0003800000 */
.L_x_54:
        /* <DEDUP_REMOVED lines=14> */
.L_x_146:


//--------------------- .text._ZN7cutlass13device_kernelIN5flash19enable_sm80_to_sm89INS1_16FlashAttnBwdSm80INS1_25CollectiveMainloopBwdSm80ILi1ELi1EN4cute5tupleIJNS5_1CILi64EEES8_NS7_ILi256EEEEEENS_6half_tEfNS_4arch4Sm80ELb0ELb1ELb0ELb1ELb0ELb0ELb0ELb0ELi2ELi4ELi2ELi2ELb0EEENS1_21CollectiveEpilogueBwdISA_SB_SD_Li256ELb1ELb0ELi4EEENS1_19SingleTileSchedulerILb1ELb0ELb0ELi64EEEEEEEEEvNT_6ParamsE --------------------------
	.section	.text._ZN7cutlass13device_kernelIN5flash19enable_sm80_to_sm89INS1_16FlashAttnBwdSm80INS1_25CollectiveMainloopBwdSm80ILi1ELi1EN4cute5tupleIJNS5_1CILi64EEES8_NS7_ILi256EEEEEENS_6half_tEfNS_4arch4Sm80ELb0ELb1ELb0ELb1ELb0ELb0ELb0ELb0ELi2ELi4ELi2ELi2ELb0EEENS1_21CollectiveEpilogueBwdISA_SB_SD_Li256ELb1ELb0ELi4EEENS1_19SingleTileSchedulerILb1ELb0ELb0ELi64EEEEEEEEEvNT_6ParamsE,"ax",@progbits
	.align	128
.text._ZN7cutlass13device_kernelIN5flash19enable_sm80_to_sm89INS1_16FlashAttnBwdSm80INS1_25CollectiveMainloopBwdSm80ILi1ELi1EN4cute5tupleIJNS5_1CILi64EEES8_NS7_ILi256EEEEEENS_6half_tEfNS_4arch4Sm80ELb0ELb1ELb0ELb1ELb0ELb0ELb0ELb0ELi2ELi4ELi2ELi2ELb0EEENS1_21CollectiveEpilogueBwdISA_SB_SD_Li256ELb1ELb0ELi4EEENS1_19SingleTileSchedulerILb1ELb0ELb0ELi64EEEEEEEEEvNT_6ParamsE:
        .type           _ZN7cutlass13device_kernelIN5flash19enable_sm80_to_sm89INS1_16FlashAttnBwdSm80INS1_25CollectiveMainloopBwdSm80ILi1ELi1EN4cute5tupleIJNS5_1CILi64EEES8_NS7_ILi256EEEEEENS_6half_tEfNS_4arch4Sm80ELb0ELb1ELb0ELb1ELb0ELb0ELb0ELb0ELi2ELi4ELi2ELi2ELb0EEENS1_21CollectiveEpilogueBwdISA_SB_SD_Li256ELb1ELb0ELi4EEENS1_19SingleTileSchedulerILb1ELb0ELb0ELi64EEEEEEEEEvNT_6ParamsE,@function
        .size           _ZN7cutlass13device_kernelIN5flash19enable_sm80_to_sm89INS1_16FlashAttnBwdSm80INS1_25CollectiveMainloopBwdSm80ILi1ELi1EN4cute5tupleIJNS5_1CILi64EEES8_NS7_ILi256EEEEEENS_6half_tEfNS_4arch4Sm80ELb0ELb1ELb0ELb1ELb0ELb0ELb0ELb0ELi2ELi4ELi2ELi2ELb0EEENS1_21CollectiveEpilogueBwdISA_SB_SD_Li256ELb1ELb0ELi4EEENS1_19SingleTileSchedulerILb1ELb0ELb0ELi64EEEEEEEEEvNT_6ParamsE,(.L_x_147 - _ZN7cutlass13device_kernelIN5flash19enable_sm80_to_sm89INS1_16FlashAttnBwdSm80INS1_25CollectiveMainloopBwdSm80ILi1ELi1EN4cute5tupleIJNS5_1CILi64EEES8_NS7_ILi256EEEEEENS_6half_tEfNS_4arch4Sm80ELb0ELb1ELb0ELb1ELb0ELb0ELb0ELb0ELi2ELi4ELi2ELi2ELb0EEENS1_21CollectiveEpilogueBwdISA_SB_SD_Li256ELb1ELb0ELi4EEENS1_19SingleTileSchedulerILb1ELb0ELb0ELi64EEEEEEEEEvNT_6ParamsE)
        .other          _ZN7cutlass13device_kernelIN5flash19enable_sm80_to_sm89INS1_16FlashAttnBwdSm80INS1_25CollectiveMainloopBwdSm80ILi1ELi1EN4cute5tupleIJNS5_1CILi64EEES8_NS7_ILi256EEEEEENS_6half_tEfNS_4arch4Sm80ELb0ELb1ELb0ELb1ELb0ELb0ELb0ELb0ELi2ELi4ELi2ELi2ELb0EEENS1_21CollectiveEpilogueBwdISA_SB_SD_Li256ELb1ELb0ELi4EEENS1_19SingleTileSchedulerILb1ELb0ELb0ELi64EEEEEEEEEvNT_6ParamsE,@"STO_CUDA_ENTRY STV_DEFAULT"
_ZN7cutlass13device_kernelIN5flash19enable_sm80_to_sm89INS1_16FlashAttnBwdSm80INS1_25CollectiveMainloopBwdSm80ILi1ELi1EN4cute5tupleIJNS5_1CILi64EEES8_NS7_ILi256EEEEEENS_6half_tEfNS_4arch4Sm80ELb0ELb1ELb0ELb1ELb0ELb0ELb0ELb0ELi2ELi4ELi2ELi2ELb0EEENS1_21CollectiveEpilogueBwdISA_SB_SD_Li256ELb1ELb0ELi4EEENS1_19SingleTileSchedulerILb1ELb0ELb0ELi64EEEEEEEEEvNT_6ParamsE:
[----:B------:R-:W-:Y:S01]  /*0000*/  LDC R1, c[0x0][0x28] ;  /* 0x00000a00ff017b82 */ /* 0x000fe20000000800 */
[----:B------:R-:W-:Y:S05]  /*0010*/  EXIT ;  /* 0x000000000000794d */ /* 0x000fea0003800000 */
.L_x_55:
        /* <DEDUP_REMOVED lines=14> */
.L_x_147:


//--------------------- .text._ZN7cutlass13device_kernelIN5flash19enable_sm80_to_sm89INS1_16FlashAttnBwdSm80INS1_25CollectiveMainloopBwdSm80ILi1ELi1EN4cute5tupleIJNS5_1CILi64EEES8_NS7_ILi256EEEEEENS_6half_tEfNS_4arch4Sm80ELb0ELb1ELb0ELb1ELb0ELb0ELb0ELb0ELi2ELi4ELi2ELi2ELb0EEENS1_24CollectiveEpilogueBwdGQAISA_fSD_Li256ELb1ELb0EEENS1_19SingleTileSchedulerILb1ELb0ELb0ELi64EEEEEEEEEvNT_6ParamsE --------------------------
	.section	.text._ZN7cutlass13device_kernelIN5flash19enable_sm80_to_sm89INS1_16FlashAttnBwdSm80INS1_25CollectiveMainloopBwdSm80ILi1ELi1EN4cute5tupleIJNS5_1CILi64EEES8_NS7_ILi256EEEEEENS_6half_tEfNS_4arch4Sm80ELb0ELb1ELb0ELb1ELb0ELb0ELb0ELb0ELi2ELi4ELi2ELi2ELb0EEENS1_24CollectiveEpilogueBwdGQAISA_fSD_Li256ELb1ELb0EEENS1_19SingleTileSchedulerILb1ELb0ELb0ELi64EEEEEEEEEvNT_6ParamsE,"ax",@progbits
	.align	128
.text._ZN7cutlass13device_kernelIN5flash19enable_sm80_to_sm89INS1_16FlashAttnBwdSm80INS1_25CollectiveMainloopBwdSm80ILi1ELi1EN4cute5tupleIJNS5_1CILi64EEES8_NS7_ILi256EEEEEENS_6half_tEfNS_4arch4Sm80ELb0ELb1ELb0ELb1ELb0ELb0ELb0ELb0ELi2ELi4ELi2ELi2ELb0EEENS1_24CollectiveEpilogueBwdGQAISA_fSD_Li256ELb1ELb0EEENS1_19SingleTileSchedulerILb1ELb0ELb0ELi64EEEEEEEEEvNT_6ParamsE:
        .type           _ZN7cutlass13device_kernelIN5flash19enable_sm80_to_sm89INS1_16FlashAttnBwdSm80INS1_25CollectiveMainloopBwdSm80ILi1ELi1EN4cute5tupleIJNS5_1CILi64EEES8_NS7_ILi256EEEEEENS_6half_tEfNS_4arch4Sm80ELb0ELb1ELb0ELb1ELb0ELb0ELb0ELb0ELi2ELi4ELi2ELi2ELb0EEENS1_24CollectiveEpilogueBwdGQAISA_fSD_Li256ELb1ELb0EEENS1_19SingleTileSchedulerILb1ELb0ELb0ELi64EEEEEEEEEvNT_6ParamsE,@function
        .size           _ZN7cutlass13device_kernelIN5flash19enable_sm80_to_sm89INS1_16FlashAttnBwdSm80INS1_25CollectiveMainloopBwdSm80ILi1ELi1EN4cute5tupleIJNS5_1CILi64EEES8_NS7_ILi256EEEEEENS_6half_tEfNS_4arch4Sm80ELb0ELb1ELb0ELb1ELb0ELb0ELb0ELb0ELi2ELi4ELi2ELi2ELb0EEENS1_24CollectiveEpilogueBwdGQAISA_fSD_Li256ELb1ELb0EEENS1_19SingleTileSchedulerILb1ELb0ELb0ELi64EEEEEEEEEvNT_6ParamsE,(.L_x_148 - _ZN7cutlass13device_kernelIN5flash19enable_sm80_to_sm89INS1_16FlashAttnBwdSm80INS1_25CollectiveMainloopBwdSm80ILi1ELi1EN4cute5tupleIJNS5_1CILi64EEES8_NS7_ILi256EEEEEENS_6half_tEfNS_4arch4Sm80ELb0ELb1ELb0ELb1ELb0ELb0ELb0ELb0ELi2ELi4ELi2ELi2ELb0EEENS1_24CollectiveEpilogueBwdGQAISA_fSD_Li256ELb1ELb0EEENS1_19SingleTileSchedulerILb1ELb0ELb0ELi64EEEEEEEEEvNT_6ParamsE)
        .other          _ZN7cutlass13device_kernelIN5flash19enable_sm80_to_sm89INS1_16FlashAttnBwdSm80INS1_25CollectiveMainloopBwdSm80ILi1ELi1EN4cute5tupleIJNS5_1CILi64EEES8_NS7_ILi256EEEEEENS_6half_tEfNS_4arch4Sm80ELb0ELb1ELb0ELb1ELb0ELb0ELb0ELb0ELi2ELi4ELi2ELi2ELb0EEENS1_24CollectiveEpilogueBwdGQAISA_fSD_Li256ELb1ELb0EEENS1_19SingleTileSchedulerILb1ELb0ELb0ELi64EEEEEEEEEvNT_6ParamsE,@"STO_CUDA_ENTRY STV_DEFAULT"
_ZN7cutlass13device_kernelIN5flash19enable_sm80_to_sm89INS1_16FlashAttnBwdSm80INS1_25CollectiveMainloopBwdSm80ILi1ELi1EN4cute5tupleIJNS5_1CILi64EEES8_NS7_ILi256EEEEEENS_6half_tEfNS_4arch4Sm80ELb0ELb1ELb0ELb1ELb0ELb0ELb0ELb0ELi2ELi4ELi2ELi2ELb0EEENS1_24CollectiveEpilogueBwdGQAISA_fSD_Li256ELb1ELb0EEENS1_19SingleTileSchedulerILb1ELb0ELb0ELi64EEEEEEEEEvNT_6ParamsE:
[----:B------:R-:W-:Y:S01]  /*0000*/  LDC R1, c[0x0][0x28] ;  /* 0x00000a00ff017b82 */ /* 0x000fe20000000800 */
[----:B------:R-:W-:Y:S05]  /*0010*/  EXIT ;  /* 0x000000000000794d */ /* 0x000fea0003800000 */
.L_x_56:
        /* <DEDUP_REMOVED lines=14> */
.L_x_148:


//--------------------- .text._ZN7cutlass13device_kernelIN5flash19enable_sm80_to_sm89INS1_16FlashAttnBwdSm80INS1_25CollectiveMainloopBwdSm80ILi1ELi1EN4cute5tupleIJNS5_1CILi64EEES8_NS7_ILi256EEEEEENS_6half_tEfNS_4arch4Sm80ELb1ELb0ELb0ELb0ELb0ELb0ELb0ELb0ELi2ELi4ELi2ELi2ELb0EEENS1_21CollectiveEpilogueBwdISA_SB_SD_Li256ELb0ELb0ELi4EEENS1_25SingleTileBwdLPTSchedulerILb0ELi64ELb0EEEEEEEEEvNT_6ParamsE --------------------------
	.section	.text._ZN7cutlass13device_kernelIN5flash19enable_sm80_to_sm89INS1_16FlashAttnBwdSm80INS1_25CollectiveMainloopBwdSm80ILi1ELi1EN4cute5tupleIJNS5_1CILi64EEES8_NS7_ILi256EEEEEENS_6half_tEfNS_4arch4Sm80ELb1ELb0ELb0ELb0ELb0ELb0ELb0ELb0ELi2ELi4ELi2ELi2ELb0EEENS1_21CollectiveEpilogueBwdISA_SB_SD_Li256ELb0ELb0ELi4EEENS1_25SingleTileBwdLPTSchedulerILb0ELi64ELb0EEEEEEEEEvNT_6ParamsE,"ax",@progbits
	.align	128
.text._ZN7cutlass13device_kernelIN5flash19enable_sm80_to_sm89INS1_16FlashAttnBwdSm80INS1_25CollectiveMainloopBwdSm80ILi1ELi1EN4cute5tupleIJNS5_1CILi64EEES8_NS7_ILi256EEEEEENS_6half_tEfNS_4arch4Sm80ELb1ELb0ELb0ELb0ELb0ELb0ELb0ELb0ELi2ELi4ELi2ELi2ELb0EEENS1_21CollectiveEpilogueBwdISA_SB_SD_Li256ELb0ELb0ELi4EEENS1_25SingleTileBwdLPTSchedulerILb0ELi64ELb0EEEEEEEEEvNT_6ParamsE:
        .type           _ZN7cutlass13device_kernelIN5flash19enable_sm80_to_sm89INS1_16FlashAttnBwdSm80INS1_25CollectiveMainloopBwdSm80ILi1ELi1EN4cute5tupleIJNS5_1CILi64EEES8_NS7_ILi256EEEEEENS_6half_tEfNS_4arch4Sm80ELb1ELb0ELb0ELb0ELb0ELb0ELb0ELb0ELi2ELi4ELi2ELi2ELb0EEENS1_21CollectiveEpilogueBwdISA_SB_SD_Li256ELb0ELb0ELi4EEENS1_25SingleTileBwdLPTSchedulerILb0ELi64ELb0EEEEEEEEEvNT_6ParamsE,@function
        .size           _ZN7cutlass13device_kernelIN5flash19enable_sm80_to_sm89INS1_16FlashAttnBwdSm80INS1_25CollectiveMainloopBwdSm80ILi1ELi1EN4cute5tupleIJNS5_1CILi64EEES8_NS7_ILi256EEEEEENS_6half_tEfNS_4arch4Sm80ELb1ELb0ELb0ELb0ELb0ELb0ELb0ELb0ELi2ELi4ELi2ELi2ELb0EEENS1_21CollectiveEpilogueBwdISA_SB_SD_Li256ELb0ELb0ELi4EEENS1_25SingleTileBwdLPTSchedulerILb0ELi64ELb0EEEEEEEEEvNT_6ParamsE,(.L_x_149 - _ZN7cutlass13device_kernelIN5flash19enable_sm80_to_sm89INS1_16FlashAttnBwdSm80INS1_25CollectiveMainloopBwdSm80ILi1ELi1EN4cute5tupleIJNS5_1CILi64EEES8_NS7_ILi256EEEEEENS_6half_tEfNS_4arch4Sm80ELb1ELb0ELb0ELb0ELb0ELb0ELb0ELb0ELi2ELi4ELi2ELi2ELb0EEENS1_21CollectiveEpilogueBwdISA_SB_SD_Li256ELb0ELb0ELi4EEENS1_25SingleTileBwdLPTSchedulerILb0ELi64ELb0EEEEEEEEEvNT_6ParamsE)
        .other          _ZN7cutlass13device_kernelIN5flash19enable_sm80_to_sm89INS1_16FlashAttnBwdSm80INS1_25CollectiveMainloopBwdSm80ILi1ELi1EN4cute5tupleIJNS5_1CILi64EEES8_NS7_ILi256EEEEEENS_6half_tEfNS_4arch4Sm80ELb1ELb0ELb0ELb0ELb0ELb0ELb0ELb0ELi2ELi4ELi2ELi2ELb0EEENS1_21CollectiveEpilogueBwdISA_SB_SD_Li256ELb0ELb0ELi4EEENS1_25SingleTileBwdLPTSchedulerILb0ELi64ELb0EEEEEEEEEvNT_6ParamsE,@"STO_CUDA_ENTRY STV_DEFAULT"
_ZN7cutlass13device_kernelIN5flash19enable_sm80_to_sm89INS1_16FlashAttnBwdSm80INS1_25CollectiveMainloopBwdSm80ILi1ELi1EN4cute5tupleIJNS5_1CILi64EEES8_NS7_ILi256EEEEEENS_6half_tEfNS_4arch4Sm80ELb1ELb0ELb0ELb0ELb0ELb0ELb0ELb0ELi2ELi4ELi2ELi2ELb0EEENS1_21CollectiveEpilogueBwdISA_SB_SD_Li256ELb0ELb0ELi4EEENS1_25SingleTileBwdLPTSchedulerILb0ELi64ELb0EEEEEEEEEvNT_6ParamsE:
[----:B------:R-:W-:Y:S01]  /*0000*/  LDC R1, c[0x0][0x28] ;  /* 0x00000a00ff017b82 */ /* 0x000fe20000000800 */
[----:B------:R-:W-:Y:S05]  /*0010*/  EXIT ;  /* 0x000000000000794d */ /* 0x000fea0003800000 */
.L_x_57:
        /* <DEDUP_REMOVED lines=14> */
.L_x_149:


//--------------------- .text._ZN7cutlass13device_kernelIN5flash19enable_sm80_to_sm89INS1_16FlashAttnBwdSm80INS1_25CollectiveMainloopBwdSm80ILi1ELi1EN4cute5tupleIJNS5_1CILi64EEES8_NS7_ILi256EEEEEENS_6half_tEfNS_4arch4Sm80ELb1ELb0ELb0ELb0ELb0ELb0ELb0ELb0ELi2ELi4ELi2ELi2ELb0EEENS1_24CollectiveEpilogueBwdGQAISA_fSD_Li256ELb0ELb0EEENS1_25SingleTileBwdLPTSchedulerILb0ELi64ELb0EEEEEEEEEvNT_6ParamsE --------------------------
	.section	.text._ZN7cutlass13device_kernelIN5flash19enable_sm80_to_sm89INS1_16FlashAttnBwdSm80INS1_25CollectiveMainloopBwdSm80ILi1ELi1EN4cute5tupleIJNS5_1CILi64EEES8_NS7_ILi256EEEEEENS_6half_tEfNS_4arch4Sm80ELb1ELb0ELb0ELb0ELb0ELb0ELb0ELb0ELi2ELi4ELi2ELi2ELb0EEENS1_24CollectiveEpilogueBwdGQAISA_fSD_Li256ELb0ELb0EEENS1_25SingleTileBwdLPTSchedulerILb0ELi64ELb0EEEEEEEEEvNT_6ParamsE,"ax",@progbits
	.align	128
.text._ZN7cutlass13device_kernelIN5flash19enable_sm80_to_sm89INS1_16FlashAttnBwdSm80INS1_25CollectiveMainloopBwdSm80ILi1ELi1EN4cute5tupleIJNS5_1CILi64EEES8_NS7_ILi256EEEEEENS_6half_tEfNS_4arch4Sm80ELb1ELb0ELb0ELb0ELb0ELb0ELb0ELb0ELi2ELi4ELi2ELi2ELb0EEENS1_24CollectiveEpilogueBwdGQAISA_fSD_Li256ELb0ELb0EEENS1_25SingleTileBwdLPTSchedulerILb0ELi64ELb0EEEEEEEEEvNT_6ParamsE:
        .type           _ZN7cutlass13device_kernelIN5flash19enable_sm80_to_sm89INS1_16FlashAttnBwdSm80INS1_25CollectiveMainloopBwdSm80ILi1ELi1EN4cute5tupleIJNS5_1CILi64EEES8_NS7_ILi256EEEEEENS_6half_tEfNS_4arch4Sm80ELb1ELb0ELb0ELb0ELb0ELb0ELb0ELb0ELi2ELi4ELi2ELi2ELb0EEENS1_24CollectiveEpilogueBwdGQAISA_fSD_Li256ELb0ELb0EEENS1_25SingleTileBwdLPTSchedulerILb0ELi64ELb0EEEEEEEEEvNT_6ParamsE,@function
        .size           _ZN7cutlass13device_kernelIN5flash19enable_sm80_to_sm89INS1_16FlashAttnBwdSm80INS1_25CollectiveMainloopBwdSm80ILi1ELi1EN4cute5tupleIJNS5_1CILi64EEES8_NS7_ILi256EEEEEENS_6half_tEfNS_4arch4Sm80ELb1ELb0ELb0ELb0ELb0ELb0ELb0ELb0ELi2ELi4ELi2ELi2ELb0EEENS1_24CollectiveEpilogueBwdGQAISA_fSD_Li256ELb0ELb0EEENS1_25SingleTileBwdLPTSchedulerILb0ELi64ELb0EEEEEEEEEvNT_6ParamsE,(.L_x_150 - _ZN7cutlass13device_kernelIN5flash19enable_sm80_to_sm89INS1_16FlashAttnBwdSm80INS1_25CollectiveMainloopBwdSm80ILi1ELi1EN4cute5tupleIJNS5_1CILi64EEES8_NS7_ILi256EEEEEENS_6half_tEfNS_4arch4Sm80ELb1ELb0ELb0ELb0ELb0ELb0ELb0ELb0ELi2ELi4ELi2ELi2ELb0EEENS1_24CollectiveEpilogueBwdGQAISA_fSD_Li256ELb0ELb0EEENS1_25SingleTileBwdLPTSchedulerILb0ELi64ELb0EEEEEEEEEvNT_6ParamsE)
        .other          _ZN7cutlass13device_kernelIN5flash19enable_sm80_to_sm89INS1_16FlashAttnBwdSm80INS1_25CollectiveMainloopBwdSm80ILi1ELi1EN4cute5tupleIJNS5_1CILi64EEES8_NS7_ILi256EEEEEENS_6half_tEfNS_4arch4Sm80ELb1ELb0ELb0ELb0ELb0ELb0ELb0ELb0ELi2ELi4ELi2ELi2ELb0EEENS1_24CollectiveEpilogueBwdGQAISA_fSD_Li256ELb0ELb0EEENS1_25SingleTileBwdLPTSchedulerILb0ELi64ELb0EEEEEEEEEvNT_6ParamsE,@"STO_CUDA_ENTRY STV_DEFAULT"
_ZN7cutlass13device_kernelIN5flash19enable_sm80_to_sm89INS1_16FlashAttnBwdSm80INS1_25CollectiveMainloopBwdSm80ILi1ELi1EN4cute5tupleIJNS5_1CILi64EEES8_NS7_ILi256EEEEEENS_6half_tEfNS_4arch4Sm80ELb1ELb0ELb0ELb0ELb0ELb0ELb0ELb0ELi2ELi4ELi2ELi2ELb0EEENS1_24CollectiveEpilogueBwdGQAISA_fSD_Li256ELb0ELb0EEENS1_25SingleTileBwdLPTSchedulerILb0ELi64ELb0EEEEEEEEEvNT_6ParamsE:
[----:B------:R-:W-:Y:S01]  /*0000*/  LDC R1, c[0x0][0x28] ;  /* 0x00000a00ff017b82 */ /* 0x000fe20000000800 */
[----:B------:R-:W-:Y:S05]  /*0010*/  EXIT ;  /* 0x000000000000794d */ /* 0x000fea0003800000 */
.L_x_58:
        /* <DEDUP_REMOVED lines=14> */
.L_x_150:


//--------------------- .text._ZN7cutlass13device_kernelIN5flash22FlashAttnBwdPreprocessIN4cute5tupleIJNS3_1CILi64EEENS5_ILi256EEEEEENS_6half_tEfNS_4arch4Sm80ELb1ELb0EEEEEvNT_6ParamsE --------------------------
	.section	.text._ZN7cutlass13device_kernelIN5flash22FlashAttnBwdPreprocessIN4cute5tupleIJNS3_1CILi64EEENS5_ILi256EEEEEENS_6half_tEfNS_4arch4Sm80ELb1ELb0EEEEEvNT_6ParamsE,"ax",@progbits
	.align	128
.text._ZN7cutlass13device_kernelIN5flash22FlashAttnBwdPreprocessIN4cute5tupleIJNS3_1CILi64EEENS5_ILi256EEEEEENS_6half_tEfNS_4arch4Sm80ELb1ELb0EEEEEvNT_6ParamsE:
        .type           _ZN7cutlass13device_kernelIN5flash22FlashAttnBwdPreprocessIN4cute5tupleIJNS3_1CILi64EEENS5_ILi256EEEEEENS_6half_tEfNS_4arch4Sm80ELb1ELb0EEEEEvNT_6ParamsE,@function
        .size           _ZN7cutlass13device_kernelIN5flash22FlashAttnBwdPreprocessIN4cute5tupleIJNS3_1CILi64EEENS5_ILi256EEEEEENS_6half_tEfNS_4arch4Sm80ELb1ELb0EEEEEvNT_6ParamsE,(.L_x_151 - _ZN7cutlass13device_kernelIN5flash22FlashAttnBwdPreprocessIN4cute5tupleIJNS3_1CILi64EEENS5_ILi256EEEEEENS_6half_tEfNS_4arch4Sm80ELb1ELb0EEEEEvNT_6ParamsE)
        .other          _ZN7cutlass13device_kernelIN5flash22FlashAttnBwdPreprocessIN4cute5tupleIJNS3_1CILi64EEENS5_ILi256EEEEEENS_6half_tEfNS_4arch4Sm80ELb1ELb0EEEEEvNT_6ParamsE,@"STO_CUDA_ENTRY STV_DEFAULT"
_ZN7cutlass13device_kernelIN5flash22FlashAttnBwdPreprocessIN4cute5tupleIJNS3_1CILi64EEENS5_ILi256EEEEEENS_6half_tEfNS_4arch4Sm80ELb1ELb0EEEEEvNT_6ParamsE:
[----:B------:R-:W-:Y:S01]  /*0000*/  LDC R1, c[0x0][0x28] ;  /* 0x00000a00ff017b82 */ /* 0x000fe20000000800 */
[----:B------:R-:W0:Y:S07]  /*0010*/  S2R R0, SR_CTAID.X ;  /* 0x0000000000007919 */ /* 0x000e2e0000002500 */
[----:B------:R-:W1:Y:S01]  /*0020*/  LDC R3, c[0x0][0x218] ;  /* 0x00008600ff037b82 */ /* 0x000e620000000800 */
[----:B------:R-:W-:Y:S01]  /*0030*/  MOV R78, 0x7f800000 ;  /* 0x7f800000004e7802 */ /* 0x000fe20000000f00 */
[----:B------:R-:W-:Y:S01]  /*0040*/  ULDC.64 UR4, c[0x0][0x208] ;  /* 0x0000820000047ab9 */ /* 0x000fe20000000a00 */
[----:B------:R-:W2:Y:S05]  /*0050*/  S2R R8, SR_TID.X ;  /* 0x0000000000087919 */ /* 0x000eaa0000002100 */
[----:B------:R-:W3:Y:S08]  /*0060*/  S2UR UR6, SR_CTAID.Y ;  /* 0x00000000000679c3 */ /* 0x000ef00000002600 */
[----:B------:R-:W4:Y:S08]  /*0070*/  S2UR UR7, SR_CTAID.Z ;  /* 0x00000000000779c3 */ /* 0x000f300000002700 */
[----:B------:R-:W4:Y:S01]  /*0080*/  LDC.64 R66, c[0x0][0x258] ;  /* 0x00009600ff427b82 */ /* 0x000f220000000a00 */
[----:B0-----:R-:W-:Y:S01]  /*0090*/  SHF.L.U32 R2, R0, 0x6, RZ ;  /* 0x0000000600027819 */ /* 0x001fe200000006ff */
[----:B---3--:R-:W-:-:S03]  /*00a0*/  USHF.R.S32.HI UR8, URZ, 0x1f, UR6 ;  /* 0x0000001f3f087899 */ /* 0x008fc60008011406 */
[----:B-1----:R-:W-:-:S04]  /*00b0*/  IADD3 R25, -R2, R3, RZ ;  /* 0x0000000302197210 */ /* 0x002fc80007ffe1ff */
[----:B--2---:R-:W-:Y:S01]  /*00c0*/  ISETP.GE.AND P0, PT, R8, R25, PT ;  /* 0x000000190800720c */ /* 0x004fe20003f06270 */
[----:B----4-:R-:W-:-:S03]  /*00d0*/  USHF.R.S32.HI UR9, URZ, 0x1f, UR7 ;  /* 0x0000001f3f097899 */ /* 0x010fc60008011407 */
[----:B------:R-:W-:-:S13]  /*00e0*/  ISETP.GT.OR P0, PT, R8, 0x3f, P0 ;  /* 0x0000003f0800780c */ /* 0x000fda0000704670 */
[----:B------:R-:W0:Y:S01]  /*00f0*/  @!P0 LDC.64 R10, c[0x0][0x290] ;  /* 0x0000a400ff0a8b82 */ /* 0x000e220000000a00 */
[----:B------:R-:W-:Y:S02]  /*0100*/  @!P0 SHF.R.S32.HI R5, RZ, 0x1f, R8 ;  /* 0x0000001fff058819 */ /* 0x000fe40000011408 */
[----:B------:R-:W-:-:S04]  /*0110*/  @!P0 IADD3 R4, P1, R2, R8, RZ ;  /* 0x0000000802048210 */ /* 0x000fc80007f3e0ff */
[----:B------:R-:W-:Y:S01]  /*0120*/  @!P0 LEA.HI.X.SX32 R5, R2, R5, 0x1, P1 ;  /* 0x0000000502058211 */ /* 0x000fe200008f0eff */
[----:B------:R-:W1:Y:S08]  /*0130*/  @!P0 LDC.64 R12, c[0x0][0x298] ;  /* 0x0000a600ff0c8b82 */ /* 0x000e700000000a00 */
[----:B------:R-:W2:Y:S01]  /*0140*/  @!P0 LDC.64 R14, c[0x0][0x288] ;  /* 0x0000a200ff0e8b82 */ /* 0x000ea20000000a00 */
[----:B0-----:R-:W-:-:S02]  /*0150*/  @!P0 IMAD R6, R10, UR8, RZ ;  /* 0x000000080a068c24 */ /* 0x001fc4000f8e02ff */
[----:B------:R-:W-:-:S04]  /*0160*/  @!P0 IMAD.WIDE.U32 R4, R10, UR6, R4 ;  /* 0x000000060a048c25 */ /* 0x000fc8000f8e0004 */
[----:B------:R-:W-:Y:S02]  /*0170*/  @!P0 IMAD R7, R11, UR6, R6 ;  /* 0x000000060b078c24 */ /* 0x000fe4000f8e0206 */
[C---:B-1----:R-:W-:Y:S01]  /*0180*/  @!P0 IMAD R2, R12.reuse, UR9, RZ ;  /* 0x000000090c028c24 */ /* 0x042fe2000f8e02ff */
[----:B------:R-:W0:Y:S02]  /*0190*/  LDC.64 R10, c[0x0][0x230] ;  /* 0x00008c00ff0a7b82 */ /* 0x000e240000000a00 */
[----:B------:R-:W-:Y:S01]  /*01a0*/  @!P0 IADD3 R5, R5, R7, RZ ;  /* 0x0000000705058210 */ /* 0x000fe20007ffe0ff */
[----:B------:R-:W-:Y:S02]  /*01b0*/  @!P0 IMAD R7, R13, UR7, R2 ;  /* 0x000000070d078c24 */ /* 0x000fe4000f8e0202 */
[----:B------:R-:W-:-:S03]  /*01c0*/  @!P0 IMAD.WIDE.U32 R4, R12, UR7, R4 ;  /* 0x000000070c048c25 */ /* 0x000fc6000f8e0004 */
[----:B------:R-:W1:Y:S02]  /*01d0*/  LDC.64 R12, c[0x0][0x238] ;  /* 0x00008e00ff0c7b82 */ /* 0x000e640000000a00 */
[----:B------:R-:W-:Y:S02]  /*01e0*/  @!P0 IADD3 R2, R5, R7, RZ ;  /* 0x0000000705028210 */ /* 0x000fe40007ffe0ff */
[----:B--2---:R-:W-:-:S04]  /*01f0*/  @!P0 LEA R6, P1, R4, R14, 0x2 ;  /* 0x0000000e04068211 */ /* 0x004fc800078210ff */
[----:B------:R-:W-:Y:S02]  /*0200*/  @!P0 LEA.HI.X R7, R4, R15, R2, 0x2, P1 ;  /* 0x0000000f04078211 */ /* 0x000fe400008f1402 */
[----:B------:R-:W-:-:S03]  /*0210*/  SHF.R.S32.HI R2, RZ, 0x1f, R8 ;  /* 0x0000001fff027819 */ /* 0x000fc60000011408 */
[----:B------:R2:W5:Y:S01]  /*0220*/  @!P0 LDG.E R78, desc[UR4][R6.64] ;  /* 0x00000004064e8981 */ /* 0x000562000c1e1900 */
[----:B------:R-:W-:Y:S01]  /*0230*/  LEA.HI R2, R2, R8, RZ, 0x4 ;  /* 0x0000000802027211 */ /* 0x000fe200078f20ff */
[----:B0-----:R-:W-:Y:S01]  /*0240*/  IMAD R4, R10, UR8, RZ ;  /* 0x000000080a047c24 */ /* 0x001fe2000f8e02ff */
[----:B------:R-:W-:Y:S01]  /*0250*/  BSSY B0, `(.L_x_59) ;  /* 0x000002f000007945 */ /* 0x000fe20003800000 */
[----:B------:R-:W-:Y:S02]  /*0260*/  CS2R R40, SRZ ;  /* 0x0000000000287805 */ /* 0x000fe4000001ff00 */
[----:B------:R-:W-:Y:S01]  /*0270*/  LOP3.LUT R61, R2, 0xfffffff0, RZ, 0xc0, !PT ;  /* 0xfffffff0023d7812 */ /* 0x000fe200078ec0ff */
[----:B------:R-:W-:Y:S01]  /*0280*/  IMAD R11, R11, UR6, R4 ;  /* 0x000000060b0b7c24 */ /* 0x000fe2000f8e0204 */
[----:B------:R-:W-:Y:S02]  /*0290*/  CS2R R36, SRZ ;  /* 0x0000000000247805 */ /* 0x000fe4000001ff00 */
[----:B------:R-:W-:-:S02]  /*02a0*/  CS2R R38, SRZ ;  /* 0x0000000000267805 */ /* 0x000fc4000001ff00 */
[----:B------:R-:W-:Y:S01]  /*02b0*/  IADD3 R61, -R61, R8, RZ ;  /* 0x000000083d3d7210 */ /* 0x000fe20007ffe1ff */
[----:B--2---:R-:W-:Y:S01]  /*02c0*/  IMAD R7, R0, -0x40, R3 ;  /* 0xffffffc000077824 */ /* 0x004fe200078e0203 */
[----:B------:R-:W-:Y:S02]  /*02d0*/  LEA.HI.SX32 R8, R2, 0x20, 0x1c ;  /* 0x0000002002087811 */ /* 0x000fe400078fe2ff */
[----:B------:R-:W-:Y:S02]  /*02e0*/  CS2R R20, SRZ ;  /* 0x0000000000147805 */ /* 0x000fe4000001ff00 */
[----:B------:R-:W-:Y:S02]  /*02f0*/  SHF.L.U32 R62, R61, 0x3, RZ ;  /* 0x000000033d3e7819 */ /* 0x000fe400000006ff */
[----:B------:R-:W-:Y:S02]  /*0300*/  CS2R R22, SRZ ;  /* 0x0000000000167805 */ /* 0x000fe4000001ff00 */
[----:B------:R-:W-:-:S02]  /*0310*/  ISETP.GE.AND P0, PT, R8, R7, PT ;  /* 0x000000070800720c */ /* 0x000fc40003f06270 */
[--C-:B------:R-:W-:Y:S01]  /*0320*/  SHF.R.S32.HI R63, RZ, 0x1f, R62.reuse ;  /* 0x0000001fff3f7819 */ /* 0x100fe2000001143e */
[----:B------:R-:W0:Y:S01]  /*0330*/  LDC.64 R8, c[0x0][0x250] ;  /* 0x00009400ff087b82 */ /* 0x000e220000000a00 */
[----:B------:R-:W-:Y:S01]  /*0340*/  LEA.HI.SX32 R6, R2, 0x10, 0x1c ;  /* 0x0000001002067811 */ /* 0x000fe200078fe2ff */
[----:B------:R-:W-:Y:S01]  /*0350*/  IMAD.WIDE.U32 R4, R10, UR6, R62 ;  /* 0x000000060a047c25 */ /* 0x000fe2000f8e003e */
[----:B------:R-:W-:Y:S02]  /*0360*/  SHF.R.S32.HI R10, RZ, 0x4, R2 ;  /* 0x00000004ff0a7819 */ /* 0x000fe40000011402 */
[----:B------:R-:W-:Y:S01]  /*0370*/  ISETP.GE.AND P1, PT, R6, R7, PT ;  /* 0x000000070600720c */ /* 0x000fe20003f26270 */
[----:B-1----:R-:W-:Y:S01]  /*0380*/  IMAD R6, R12, UR9, RZ ;  /* 0x000000090c067c24 */ /* 0x002fe2000f8e02ff */
[----:B------:R-:W-:Y:S02]  /*0390*/  ISETP.GE.AND P4, PT, R10, R25, PT ;  /* 0x000000190a00720c */ /* 0x000fe40003f86270 */
[----:B------:R-:W-:-:S02]  /*03a0*/  IADD3 R5, R5, R11, RZ ;  /* 0x0000000b05057210 */ /* 0x000fc40007ffe0ff */
[C---:B------:R-:W-:Y:S01]  /*03b0*/  ISETP.GE.AND P2, PT, R10.reuse, R7, PT ;  /* 0x000000070a00720c */ /* 0x040fe20003f46270 */
[----:B------:R-:W-:Y:S01]  /*03c0*/  IMAD R7, R13, UR7, R6 ;  /* 0x000000070d077c24 */ /* 0x000fe2000f8e0206 */
[----:B------:R-:W-:Y:S01]  /*03d0*/  IADD3 R2, R10, 0x10, RZ ;  /* 0x000000100a027810 */ /* 0x000fe20007ffe0ff */
[----:B------:R-:W-:Y:S01]  /*03e0*/  IMAD.WIDE.U32 R4, R12, UR7, R4 ;  /* 0x000000070c047c25 */ /* 0x000fe2000f8e0004 */
[--C-:B------:R-:W-:Y:S02]  /*03f0*/  SHF.R.S32.HI R11, RZ, 0x1f, R10.reuse ;  /* 0x0000001fff0b7819 */ /* 0x100fe4000001140a */
[----:B------:R-:W-:Y:S02]  /*0400*/  ISETP.GE.AND P3, PT, R2, R25, PT ;  /* 0x000000190200720c */ /* 0x000fe40003f66270 */
[----:B------:R-:W-:Y:S01]  /*0410*/  IADD3 R2, R10, 0x20, RZ ;  /* 0x000000200a027810 */ /* 0x000fe20007ffe0ff */
[----:B------:R-:W-:Y:S01]  /*0420*/  IMAD.WIDE R64, R0, 0x40, R10 ;  /* 0x0000004000407825 */ /* 0x000fe200078e020a */
[----:B------:R-:W-:Y:S01]  /*0430*/  IADD3 R7, R5, R7, RZ ;  /* 0x0000000705077210 */ /* 0x000fe20007ffe0ff */
[----:B------:R-:W-:Y:S08]  /*0440*/  @P4 BRA `(.L_x_60) ;  /* 0x00000000003c4947 */ /* 0x000ff00003800000 */
[----:B------:R-:W-:Y:S01]  /*0450*/  MOV R6, R4 ;  /* 0x0000000400067202 */ /* 0x000fe20000000f00 */
[----:B------:R-:W-:Y:S01]  /*0460*/  ULDC.64 UR10, c[0x0][0x228] ;  /* 0x00008a00000a7ab9 */ /* 0x000fe20000000a00 */
[----:B------:R-:W-:Y:S01]  /*0470*/  IADD3 R12, R62, 0x80, RZ ;  /* 0x000000803e0c7810 */ /* 0x000fe20007ffe0ff */
[----:B------:R-:W-:Y:S01]  /*0480*/  IMAD R13, R65, UR10, RZ ;  /* 0x0000000a410d7c24 */ /* 0x000fe2000f8e02ff */
[----:B------:R-:W-:Y:S01]  /*0490*/  ULDC.64 UR12, c[0x0][0x210] ;  /* 0x00008400000c7ab9 */ /* 0x000fe20000000a00 */
[----:B------:R-:W-:Y:S01]  /*04a0*/  IMAD.WIDE.U32 R14, R64, UR10, R6 ;  /* 0x0000000a400e7c25 */ /* 0x000fe2000f8e0006 */
        /* <DEDUP_REMOVED lines=9> */
.L_x_60:
[----:B------:R-:W-:Y:S05]  /*0540*/  BSYNC B0 ;  /* 0x0000000000007941 */ /* 0x000fea0003800000 */
.L_x_59:
[----:B------:R-:W-:Y:S01]  /*0550*/  BSSY B0, `(.L_x_61) ;  /* 0x0000019000007945 */ /* 0x000fe20003800000 */
[----:B------:R-:W-:Y:S02]  /*0560*/  ISETP.GE.AND P4, PT, R2, R25, PT ;  /* 0x000000190200720c */ /* 0x000fe40003f86270 */
[----:B------:R-:W-:Y:S02]  /*0570*/  CS2R R42, SRZ ;  /* 0x00000000002a7805 */ /* 0x000fe4000001ff00 */
[----:B------:R-:W-:Y:S02]  /*0580*/  CS2R R16, SRZ ;  /* 0x0000000000107805 */ /* 0x000fe4000001ff00 */
[----:B------:R-:W-:Y:S02]  /*0590*/  CS2R R18, SRZ ;  /* 0x0000000000127805 */ /* 0x000fe4000001ff00 */
[----:B------:R-:W-:Y:S01]  /*05a0*/  IADD3 R2, R10, 0x30, RZ ;  /* 0x000000300a027810 */ /* 0x000fe20007ffe0ff */
[----:B------:R-:W-:Y:S06]  /*05b0*/  @P3 BRA `(.L_x_62) ;  /* 0x0000000000483947 */ /* 0x000fec0003800000 */
[----:B------:R-:W-:Y:S01]  /*05c0*/  IADD3 R11, P3, R64, 0x10, RZ ;  /* 0x00000010400b7810 */ /* 0x000fe20007f7e0ff */
[----:B------:R-:W-:Y:S01]  /*05d0*/  ULDC.64 UR10, c[0x0][0x228] ;  /* 0x00008a00000a7ab9 */ /* 0x000fe20000000a00 */
[----:B-1----:R-:W-:Y:S01]  /*05e0*/  MOV R12, R4 ;  /* 0x00000004000c7202 */ /* 0x002fe20000000f00 */
[----:B------:R-:W-:Y:S01]  /*05f0*/  ULDC.64 UR12, c[0x0][0x210] ;  /* 0x00008400000c7ab9 */ /* 0x000fe20000000a00 */
[----:B------:R-:W-:Y:S02]  /*0600*/  IADD3.X R10, RZ, R65, RZ, P3, !PT ;  /* 0x00000041ff0a7210 */ /* 0x000fe40001ffe4ff */
[----:B------:R-:W-:Y:S02]  /*0610*/  MOV R13, R7 ;  /* 0x00000007000d7202 */ /* 0x000fe40000000f00 */
[----:B------:R-:W-:Y:S01]  /*0620*/  IADD3 R14, R62, 0x80, RZ ;  /* 0x000000803e0e7810 */ /* 0x000fe20007ffe0ff */
[----:B------:R-:W-:Y:S02]  /*0630*/  IMAD R10, R10, UR10, RZ ;  /* 0x0000000a0a0a7c24 */ /* 0x000fe4000f8e02ff */
[----:B------:R-:W-:Y:S01]  /*0640*/  IMAD.WIDE.U32 R12, R11, UR10, R12 ;  /* 0x0000000a0b0c7c25 */ /* 0x000fe2000f8e000c */
[----:B------:R-:W-:-:S02]  /*0650*/  ULDC UR10, c[0x0][0x21c] ;  /* 0x00008700000a7ab9 */ /* 0x000fc40000000800 */
        /* <DEDUP_REMOVED lines=8> */
.L_x_62:
[----:B------:R-:W-:Y:S05]  /*06e0*/  BSYNC B0 ;  /* 0x0000000000007941 */ /* 0x000fea0003800000 */
.L_x_61:
[----:B------:R-:W-:Y:S01]  /*06f0*/  BSSY B0, `(.L_x_63) ;  /* 0x000001f000007945 */ /* 0x000fe20003800000 */
[----:B-----5:R-:W-:Y:S02]  /*0700*/  MOV R50, R36 ;  /* 0x0000002400327202 */ /* 0x020fe40000000f00 */
[----:B------:R-:W-:Y:S02]  /*0710*/  CS2R R32, SRZ ;  /* 0x0000000000207805 */ /* 0x000fe4000001ff00 */
[----:B------:R-:W-:Y:S02]  /*0720*/  ISETP.GE.AND P3, PT, R2, R25, PT ;  /* 0x000000190200720c */ /* 0x000fe40003f66270 */
[----:B------:R-:W-:Y:S02]  /*0730*/  CS2R R34, SRZ ;  /* 0x0000000000227805 */ /* 0x000fe4000001ff00 */
[----:B------:R-:W-:Y:S02]  /*0740*/  MOV R36, R40 ;  /* 0x0000002800247202 */ /* 0x000fe40000000f00 */
[----:B-1----:R-:W-:-:S02]  /*0750*/  CS2R R12, SRZ ;  /* 0x00000000000c7805 */ /* 0x002fc4000001ff00 */
[----:B------:R-:W-:Y:S02]  /*0760*/  MOV R2, R38 ;  /* 0x0000002600027202 */ /* 0x000fe40000000f00 */
[----:B------:R-:W-:Y:S02]  /*0770*/  CS2R R14, SRZ ;  /* 0x00000000000e7805 */ /* 0x000fe4000001ff00 */
[----:B------:R-:W-:Y:S01]  /*0780*/  MOV R45, R39 ;  /* 0x00000027002d7202 */ /* 0x000fe20000000f00 */
[----:B0-----:R-:W-:Y:S01]  /*0790*/  IMAD R26, R8, UR8, RZ ;  /* 0x00000008081a7c24 */ /* 0x001fe2000f8e02ff */
[----:B------:R-:W-:Y:S01]  /*07a0*/  MOV R40, R42 ;  /* 0x0000002a00287202 */ /* 0x000fe20000000f00 */
[----:B------:R-:W-:Y:S06]  /*07b0*/  @P4 BRA `(.L_x_64) ;  /* 0x0000000000484947 */ /* 0x000fec0003800000 */
[----:B--2---:R-:W-:Y:S01]  /*07c0*/  IADD3 R11, P4, R64, 0x20, RZ ;  /* 0x00000020400b7810 */ /* 0x004fe20007f9e0ff */
[----:B------:R-:W-:Y:S01]  /*07d0*/  ULDC.64 UR10, c[0x0][0x228] ;  /* 0x00008a00000a7ab9 */ /* 0x000fe20000000a00 */
[----:B------:R-:W-:Y:S01]  /*07e0*/  MOV R24, R4 ;  /* 0x0000000400187202 */ /* 0x000fe20000000f00 */
        /* <DEDUP_REMOVED lines=15> */
.L_x_64:
[----:B------:R-:W-:Y:S05]  /*08e0*/  BSYNC B0 ;  /* 0x0000000000007941 */ /* 0x000fea0003800000 */
.L_x_63:
[----:B------:R-:W-:Y:S01]  /*08f0*/  IMAD R27, R9, UR6, R26 ;  /* 0x00000006091b7c24 */ /* 0x000fe2000f8e021a */
[----:B------:R-:W-:Y:S01]  /*0900*/  BSSY B0, `(.L_x_65) ;  /* 0x000001c000007945 */ /* 0x000fe20003800000 */
[----:B------:R-:W-:Y:S01]  /*0910*/  IMAD.WIDE.U32 R24, R8, UR6, R62 ;  /* 0x0000000608187c25 */ /* 0x000fe2000f8e003e */
[----:B-----5:R-:W-:Y:S02]  /*0920*/  MOV R42, R32 ;  /* 0x00000020002a7202 */ /* 0x020fe40000000f00 */
[----:B------:R-:W-:Y:S02]  /*0930*/  CS2R R28, SRZ ;  /* 0x00000000001c7805 */ /* 0x000fe4000001ff00 */
[----:B------:R-:W-:Y:S02]  /*0940*/  MOV R47, R33 ;  /* 0x00000021002f7202 */ /* 0x000fe40000000f00 */
[----:B------:R-:W-:Y:S02]  /*0950*/  CS2R R30, SRZ ;  /* 0x00000000001e7805 */ /* 0x000fe4000001ff00 */
[----:B------:R-:W-:-:S02]  /*0960*/  CS2R R8, SRZ ;  /* 0x0000000000087805 */ /* 0x000fc4000001ff00 */
[----:B0-2---:R-:W-:Y:S01]  /*0970*/  CS2R R10, SRZ ;  /* 0x00000000000a7805 */ /* 0x005fe2000001ff00 */
[----:B------:R-:W-:Y:S01]  /*0980*/  IMAD R38, R66, UR9, RZ ;  /* 0x0000000942267c24 */ /* 0x000fe2000f8e02ff */
[----:B------:R-:W-:Y:S01]  /*0990*/  IADD3 R27, R25, R27, RZ ;  /* 0x0000001b191b7210 */ /* 0x000fe20007ffe0ff */
        /* <DEDUP_REMOVED lines=18> */
.L_x_66:
[----:B------:R-:W-:Y:S05]  /*0ac0*/  BSYNC B0 ;  /* 0x0000000000007941 */ /* 0x000fea0003800000 */
.L_x_65:
[----:B------:R-:W-:Y:S01]  /*0ad0*/  MOV R26, R24 ;  /* 0x00000018001a7202 */ /* 0x000fe20000000f00 */
[----:B------:R-:W-:Y:S01]  /*0ae0*/  IMAD R69, R67, UR7, R38 ;  /* 0x0000000743457c24 */ /* 0x000fe2000f8e0226 */
[----:B------:R-:W-:Y:S01]  /*0af0*/  BSSY B0, `(.L_x_67) ;  /* 0x0000018000007945 */ /* 0x000fe20003800000 */
[----:B------:R-:W-:Y:S02]  /*0b00*/  CS2R R24, SRZ ;  /* 0x0000000000187805 */ /* 0x000fe4000001ff00 */
[----:B0-----:R-:W-:Y:S01]  /*0b10*/  CS2R R4, SRZ ;  /* 0x0000000000047805 */ /* 0x001fe2000001ff00 */
[----:B------:R-:W-:Y:S01]  /*0b20*/  IMAD.WIDE.U32 R66, R66, UR7, R26 ;  /* 0x0000000742427c25 */ /* 0x000fe2000f8e001a */
[----:B------:R-:W-:Y:S02]  /*0b30*/  CS2R R26, SRZ ;  /* 0x00000000001a7805 */ /* 0x000fe4000001ff00 */
[----:B------:R-:W-:Y:S02]  /*0b40*/  CS2R R6, SRZ ;  /* 0x0000000000067805 */ /* 0x000fe4000001ff00 */
[----:B------:R-:W-:-:S02]  /*0b50*/  MOV R44, R34 ;  /* 0x00000022002c7202 */ /* 0x000fc40000000f00 */
        /* <DEDUP_REMOVED lines=17> */
.L_x_68:
[----:B------:R-:W-:Y:S05]  /*0c70*/  BSYNC B0 ;  /* 0x0000000000007941 */ /* 0x000fea0003800000 */
.L_x_67:
[----:B0----5:R-:W-:Y:S01]  /*0c80*/  MOV R32, R24 ;  /* 0x0000001800207202 */ /* 0x021fe20000000f00 */
[--C-:B------:R-:W-:Y:S01]  /*0c90*/  HADD2.F32 R24, -RZ, R50.reuse.H0_H0 ;  /* 0x20000032ff187230 */ /* 0x100fe20000004100 */
[----:B------:R-:W-:Y:S01]  /*0ca0*/  MOV R46, R28 ;  /* 0x0000001c002e7202 */ /* 0x000fe20000000f00 */
[----:B------:R-:W-:Y:S01]  /*0cb0*/  HADD2.F32 R28, -RZ, R50.H1_H1 ;  /* 0x30000032ff1c7230 */ /* 0x000fe20000004100 */
[----:B------:R-:W-:Y:S01]  /*0cc0*/  MOV R51, R29 ;  /* 0x0000001d00337202 */ /* 0x000fe20000000f00 */
[--C-:B------:R-:W-:Y:S01]  /*0cd0*/  HADD2.F32 R33, -RZ, R32.reuse.H1_H1 ;  /* 0x30000020ff217230 */ /* 0x100fe20000004100 */
[----:B------:R-:W-:Y:S01]  /*0ce0*/  BSSY B0, `(.L_x_69) ;  /* 0x000002e000007945 */ /* 0x000fe20003800000 */
[----:B------:R-:W-:Y:S01]  /*0cf0*/  HADD2.F32 R29, -RZ, R32.H0_H0 ;  /* 0x20000020ff1d7230 */ /* 0x000fe20000004100 */
[----:B------:R-:W-:Y:S01]  /*0d00*/  MOV R48, R30 ;  /* 0x0000001e00307202 */ /* 0x000fe20000000f00 */
[----:B------:R-:W-:Y:S02]  /*0d10*/  HADD2.F32 R39, -RZ, R37.H0_H0 ;  /* 0x20000025ff277230 */ /* 0x000fe40000004100 */
[----:B------:R-:W-:Y:S01]  /*0d20*/  FMUL.FTZ R33, R28, R33 ;  /* 0x000000211c217220 */ /* 0x000fe20000410000 */
[----:B------:R-:W-:-:S02]  /*0d30*/  MOV R53, R31 ;  /* 0x0000001f00357202 */ /* 0x000fc40000000f00 */
[----:B------:R-:W-:Y:S02]  /*0d40*/  CS2R R30, SRZ ;  /* 0x00000000001e7805 */ /* 0x000fe4000001ff00 */
[----:B------:R-:W-:Y:S01]  /*0d50*/  MOV R38, R25 ;  /* 0x0000001900267202 */ /* 0x000fe20000000f00 */
[----:B------:R-:W-:Y:S01]  /*0d60*/  FFMA.FTZ R58, R24, R29, R33 ;  /* 0x0000001d183a7223 */ /* 0x000fe20000010021 */
[----:B------:R-:W-:Y:S02]  /*0d70*/  MOV R50, R26 ;  /* 0x0000001a00327202 */ /* 0x000fe40000000f00 */
[----:B------:R-:W-:Y:S02]  /*0d80*/  CS2R R28, SRZ ;  /* 0x00000000001c7805 */ /* 0x000fe4000001ff00 */
[----:B------:R-:W-:Y:S02]  /*0d90*/  MOV R52, R27 ;  /* 0x0000001b00347202 */ /* 0x000fe40000000f00 */
[----:B------:R-:W-:-:S02]  /*0da0*/  CS2R R24, SRZ ;  /* 0x0000000000187805 */ /* 0x000fc4000001ff00 */
[----:B------:R-:W-:Y:S02]  /*0db0*/  MOV R49, R35 ;  /* 0x0000002300317202 */ /* 0x000fe40000000f00 */
[----:B------:R-:W-:Y:S01]  /*0dc0*/  CS2R R26, SRZ ;  /* 0x00000000001a7805 */ /* 0x000fe2000001ff00 */
[----:B------:R-:W-:Y:S06]  /*0dd0*/  @P1 BRA `(.L_x_70) ;  /* 0x0000000000781947 */ /* 0x000fec0003800000 */
[----:B------:R-:W-:Y:S01]  /*0de0*/  ULDC UR8, c[0x0][0x21c] ;  /* 0x0000870000087ab9 */ /* 0x000fe20000000800 */
[C---:B------:R-:W-:Y:S02]  /*0df0*/  IADD3 R32, R62.reuse, 0x80, RZ ;  /* 0x000000803e207810 */ /* 0x040fe40007ffe0ff */
[----:B------:R-:W-:Y:S02]  /*0e00*/  ISETP.GE.AND P2, PT, R62, UR8, PT ;  /* 0x000000083e007c0c */ /* 0x000fe4000bf46270 */
[----:B------:R-:W-:-:S11]  /*0e10*/  ISETP.GE.AND P1, PT, R32, UR8, PT ;  /* 0x0000000820007c0c */ /* 0x000fd6000bf26270 */
[----:B------:R-:W0:Y:S01]  /*0e20*/  @!P2 LDC.64 R70, c[0x0][0x248] ;  /* 0x00009200ff46ab82 */ /* 0x000e220000000a00 */
[C---:B------:R-:W-:Y:S02]  /*0e30*/  @!P2 IADD3 R57, P4, R64.reuse, 0x10, RZ ;  /* 0x000000104039a810 */ /* 0x040fe40007f9e0ff */
[----:B------:R-:W-:Y:S02]  /*0e40*/  @!P1 IADD3 R59, P5, R64, 0x10, RZ ;  /* 0x00000010403b9810 */ /* 0x000fe40007fbe0ff */
[-C--:B------:R-:W-:Y:S02]  /*0e50*/  @!P2 IADD3.X R35, RZ, R65.reuse, RZ, P4, !PT ;  /* 0x00000041ff23a210 */ /* 0x080fe400027fe4ff */
[----:B------:R-:W-:Y:S01]  /*0e60*/  @!P1 IADD3.X R55, RZ, R65, RZ, P5, !PT ;  /* 0x00000041ff379210 */ /* 0x000fe20002ffe4ff */
[----:B------:R-:W1:Y:S01]  /*0e70*/  @!P1 LDC.64 R74, c[0x0][0x248] ;  /* 0x00009200ff4a9b82 */ /* 0x000e620000000a00 */
[-C--:B------:R-:W-:Y:S02]  /*0e80*/  @!P1 MOV R34, R66.reuse ;  /* 0x0000004200229202 */ /* 0x080fe40000000f00 */
[----:B------:R-:W-:-:S02]  /*0e90*/  @!P2 MOV R32, R66 ;  /* 0x000000420020a202 */ /* 0x000fc40000000f00 */
[----:B------:R-:W-:-:S03]  /*0ea0*/  @!P2 MOV R33, R69 ;  /* 0x000000450021a202 */ /* 0x000fc60000000f00 */
[----:B------:R-:W2:Y:S08]  /*0eb0*/  @!P2 LDC.64 R72, c[0x0][0x240] ;  /* 0x00009000ff48ab82 */ /* 0x000eb00000000a00 */
[----:B------:R-:W3:Y:S01]  /*0ec0*/  @!P1 LDC.64 R76, c[0x0][0x240] ;  /* 0x00009000ff4c9b82 */ /* 0x000ee20000000a00 */
[-C--:B0-----:R-:W-:Y:S01]  /*0ed0*/  @!P2 IMAD R56, R35, R70.reuse, RZ ;  /* 0x000000462338a224 */ /* 0x081fe200078e02ff */
[----:B------:R-:W-:Y:S01]  /*0ee0*/  @!P1 MOV R35, R69 ;  /* 0x0000004500239202 */ /* 0x000fe20000000f00 */
[----:B------:R-:W-:-:S04]  /*0ef0*/  @!P2 IMAD.WIDE.U32 R32, R57, R70, R32 ;  /* 0x000000463920a225 */ /* 0x000fc800078e0020 */
[-C--:B-1----:R-:W-:Y:S02]  /*0f00*/  @!P1 IMAD R60, R55, R74.reuse, RZ ;  /* 0x0000004a373c9224 */ /* 0x082fe400078e02ff */
[----:B------:R-:W-:-:S04]  /*0f10*/  @!P1 IMAD.WIDE.U32 R54, R59, R74, R34 ;  /* 0x0000004a3b369225 */ /* 0x000fc800078e0022 */
[----:B------:R-:W-:Y:S02]  /*0f20*/  @!P2 IMAD R35, R57, R71, R56 ;  /* 0x000000473923a224 */ /* 0x000fe400078e0238 */
[----:B------:R-:W-:Y:S01]  /*0f30*/  @!P1 IMAD R75, R59, R75, R60 ;  /* 0x0000004b3b4b9224 */ /* 0x000fe200078e023c */
[C---:B--2---:R-:W-:Y:S02]  /*0f40*/  @!P2 LEA R34, P4, R32.reuse, R72, 0x1 ;  /* 0x000000482022a211 */ /* 0x044fe400078808ff */
[----:B------:R-:W-:Y:S02]  /*0f50*/  @!P2 IADD3 R33, R33, R35, RZ ;  /* 0x000000232121a210 */ /* 0x000fe40007ffe0ff */
[----:B------:R-:W-:Y:S02]  /*0f60*/  @!P1 IADD3 R75, R55, R75, RZ ;  /* 0x0000004b374b9210 */ /* 0x000fe40007ffe0ff */
[----:B------:R-:W-:Y:S02]  /*0f70*/  @!P2 LEA.HI.X R35, R32, R73, R33, 0x1, P4 ;  /* 0x000000492023a211 */ /* 0x000fe400020f0c21 */
[----:B---3--:R-:W-:-:S03]  /*0f80*/  @!P1 LEA R56, P5, R54, R76, 0x1 ;  /* 0x0000004c36389211 */ /* 0x008fc600078a08ff */
[----:B------:R0:W5:Y:S01]  /*0f90*/  @!P2 LDG.E.128 R28, desc[UR4][R34.64] ;  /* 0x00000004221ca981 */ /* 0x000162000c1e1d00 */
[----:B------:R-:W-:-:S05]  /*0fa0*/  @!P1 LEA.HI.X R57, R54, R77, R75, 0x1, P5 ;  /* 0x0000004d36399211 */ /* 0x000fca00028f0c4b */
[----:B------:R0:W5:Y:S04]  /*0fb0*/  @!P1 LDG.E.128 R24, desc[UR4][R56.64+0x100] ;  /* 0x0001000438189981 */ /* 0x000168000c1e1d00 */
.L_x_70:
[----:B------:R-:W-:Y:S05]  /*0fc0*/  BSYNC B0 ;  /* 0x0000000000007941 */ /* 0x000fea0003800000 */
.L_x_69:
[----:B------:R-:W-:Y:S01]  /*0fd0*/  HADD2.F32 R32, -RZ, R38.H0_H0 ;  /* 0x20000026ff207230 */ /* 0x000fe20000004100 */
[----:B------:R-:W-:Y:S01]  /*0fe0*/  BSSY B0, `(.L_x_71) ;  /* 0x0000029000007945 */ /* 0x000fe20003800000 */
[----:B-----5:R-:W-:Y:S02]  /*0ff0*/  MOV R60, R28 ;  /* 0x0000001c003c7202 */ /* 0x020fe40000000f00 */
[----:B0-----:R-:W-:Y:S02]  /*1000*/  CS2R R34, SRZ ;  /* 0x0000000000227805 */ /* 0x001fe4000001ff00 */
[----:B------:R-:W-:Y:S01]  /*1010*/  MOV R54, R29 ;  /* 0x0000001d00367202 */ /* 0x000fe20000000f00 */
[----:B------:R-:W-:Y:S01]  /*1020*/  FFMA.FTZ R76, R39, R32, R58 ;  /* 0x00000020274c7223 */ /* 0x000fe2000001003a */
[----:B------:R-:W-:Y:S02]  /*1030*/  MOV R55, R30 ;  /* 0x0000001e00377202 */ /* 0x000fe40000000f00 */
[----:B------:R-:W-:-:S02]  /*1040*/  CS2R R32, SRZ ;  /* 0x0000000000207805 */ /* 0x000fc4000001ff00 */
[----:B------:R-:W-:Y:S02]  /*1050*/  MOV R57, R31 ;  /* 0x0000001f00397202 */ /* 0x000fe40000000f00 */
[----:B------:R-:W-:Y:S02]  /*1060*/  CS2R R28, SRZ ;  /* 0x00000000001c7805 */ /* 0x000fe4000001ff00 */
        /* <DEDUP_REMOVED lines=9> */
[----:B------:R-:W-:Y:S02]  /*1100*/  @!P1 IADD3.X R75, RZ, R65, RZ, P0, !PT ;  /* 0x00000041ff4b9210 */ /* 0x000fe400007fe4ff */
[----:B------:R-:W-:Y:S01]  /*1110*/  @!P1 MOV R72, R66 ;  /* 0x0000004200489202 */ /* 0x000fe20000000f00 */
[----:B------:R-:W1:Y:S01]  /*1120*/  @!P2 LDC.64 R82, c[0x0][0x248] ;  /* 0x00009200ff52ab82 */ /* 0x000e620000000a00 */
[----:B------:R-:W-:Y:S02]  /*1130*/  @!P1 MOV R73, R69 ;  /* 0x0000004500499202 */ /* 0x000fe40000000f00 */
[----:B------:R-:W-:-:S02]  /*1140*/  @!P2 IADD3.X R79, RZ, R65, RZ, P4, !PT ;  /* 0x00000041ff4fa210 */ /* 0x000fc400027fe4ff */
[----:B------:R-:W-:-:S03]  /*1150*/  @!P2 MOV R74, R66 ;  /* 0x00000042004aa202 */ /* 0x000fc60000000f00 */
[----:B------:R-:W2:Y:S08]  /*1160*/  @!P1 LDC.64 R70, c[0x0][0x240] ;  /* 0x00009000ff469b82 */ /* 0x000eb00000000a00 */
[----:B------:R-:W3:Y:S01]  /*1170*/  @!P2 LDC.64 R58, c[0x0][0x240] ;  /* 0x00009000ff3aab82 */ /* 0x000ee20000000a00 */
[-C--:B0-----:R-:W-:Y:S01]  /*1180*/  @!P1 IMAD R56, R75, R80.reuse, RZ ;  /* 0x000000504b389224 */ /* 0x081fe200078e02ff */
[----:B------:R-:W-:Y:S01]  /*1190*/  @!P2 MOV R75, R69 ;  /* 0x00000045004ba202 */ /* 0x000fe20000000f00 */
[----:B------:R-:W-:-:S04]  /*11a0*/  @!P1 IMAD.WIDE.U32 R72, R39, R80, R72 ;  /* 0x0000005027489225 */ /* 0x000fc800078e0048 */
[----:B------:R-:W-:Y:S02]  /*11b0*/  @!P1 IMAD R39, R39, R81, R56 ;  /* 0x0000005127279224 */ /* 0x000fe400078e0238 */
[-C--:B-1----:R-:W-:Y:S02]  /*11c0*/  @!P2 IMAD R80, R79, R82.reuse, RZ ;  /* 0x000000524f50a224 */ /* 0x082fe400078e02ff */
[----:B------:R-:W-:Y:S01]  /*11d0*/  @!P2 IMAD.WIDE.U32 R74, R77, R82, R74 ;  /* 0x000000524d4aa225 */ /* 0x000fe200078e004a */
[----:B------:R-:W-:-:S03]  /*11e0*/  @!P1 IADD3 R39, R73, R39, RZ ;  /* 0x0000002749279210 */ /* 0x000fc60007ffe0ff */
[----:B------:R-:W-:Y:S01]  /*11f0*/  @!P2 IMAD R83, R77, R83, R80 ;  /* 0x000000534d53a224 */ /* 0x000fe200078e0250 */
[----:B--2---:R-:W-:-:S04]  /*1200*/  @!P1 LEA R70, P0, R72, R70, 0x1 ;  /* 0x0000004648469211 */ /* 0x004fc800078008ff */
[----:B------:R-:W-:Y:S02]  /*1210*/  @!P2 IADD3 R83, R75, R83, RZ ;  /* 0x000000534b53a210 */ /* 0x000fe40007ffe0ff */
[----:B------:R-:W-:Y:S02]  /*1220*/  @!P1 LEA.HI.X R71, R72, R71, R39, 0x1, P0 ;  /* 0x0000004748479211 */ /* 0x000fe400000f0c27 */
[----:B---3--:R-:W-:-:S03]  /*1230*/  @!P2 LEA R58, P4, R74, R58, 0x1 ;  /* 0x0000003a4a3aa211 */ /* 0x008fc600078808ff */
[----:B------:R0:W5:Y:S01]  /*1240*/  @!P1 LDG.E.128 R32, desc[UR4][R70.64] ;  /* 0x0000000446209981 */ /* 0x000162000c1e1d00 */
[----:B------:R-:W-:-:S05]  /*1250*/  @!P2 LEA.HI.X R59, R74, R59, R83, 0x1, P4 ;  /* 0x0000003b4a3ba211 */ /* 0x000fca00020f0c53 */
[----:B------:R0:W5:Y:S04]  /*1260*/  @!P2 LDG.E.128 R28, desc[UR4][R58.64+0x100] ;  /* 0x000100043a1ca981 */ /* 0x000168000c1e1d00 */
.L_x_72:
[----:B------:R-:W-:Y:S05]  /*1270*/  BSYNC B0 ;  /* 0x0000000000007941 */ /* 0x000fea0003800000 */
.L_x_71:
[----:B-----5:R-:W-:Y:S01]  /*1280*/  MOV R56, R32 ;  /* 0x0000002000387202 */ /* 0x020fe20000000f00 */
[----:B------:R-:W-:Y:S01]  /*1290*/  HADD2.F32 R32, -RZ, R36.H1_H1 ;  /* 0x30000024ff207230 */ /* 0x000fe20000004100 */
[----:B0-----:R-:W-:Y:S01]  /*12a0*/  MOV R58, R33 ;  /* 0x00000021003a7202 */ /* 0x001fe20000000f00 */
[----:B------:R-:W-:Y:S01]  /*12b0*/  HADD2.F32 R39, -RZ, R60.H1_H1 ;  /* 0x3000003cff277230 */ /* 0x000fe20000004100 */
[----:B------:R-:W-:Y:S01]  /*12c0*/  BSSY B0, `(.L_x_73) ;  /* 0x0000027000007945 */ /* 0x000fe20003800000 */
[----:B------:R-:W-:Y:S01]  /*12d0*/  HADD2.F32 R37, -RZ, R37.H1_H1 ;  /* 0x30000025ff257230 */ /* 0x000fe20000004100 */
[----:B------:R-:W-:Y:S01]  /*12e0*/  MOV R59, R34 ;  /* 0x00000022003b7202 */ /* 0x000fe20000000f00 */
[----:B------:R-:W-:Y:S02]  /*12f0*/  HADD2.F32 R36, -RZ, R36.H0_H0 ;  /* 0x20000024ff247230 */ /* 0x000fe40000004100 */
[----:B------:R-:W-:Y:S01]  /*1300*/  FMUL.FTZ R39, R32, R39 ;  /* 0x0000002720277220 */ /* 0x000fe20000410000 */
[----:B------:R-:W-:-:S02]  /*1310*/  HADD2.F32 R38, -RZ, R38.H1_H1 ;  /* 0x30000026ff267230 */ /* 0x000fc40000004100 */
[----:B------:R-:W-:Y:S01]  /*1320*/  HADD2.F32 R33, -RZ, R60.H0_H0 ;  /* 0x2000003cff217230 */ /* 0x000fe20000004100 */
[----:B------:R-:W-:Y:S02]  /*1330*/  MOV R60, R35 ;  /* 0x00000023003c7202 */ /* 0x000fe40000000f00 */
[----:B------:R-:W-:Y:S01]  /*1340*/  CS2R R34, SRZ ;  /* 0x0000000000227805 */ /* 0x000fe2000001ff00 */
[----:B------:R-:W-:Y:S01]  /*1350*/  FFMA.FTZ R76, R37, R38, R76 ;  /* 0x00000026254c7223 */ /* 0x000fe2000001004c */
[----:B------:R-:W-:Y:S02]  /*1360*/  HADD2.F32 R71, -RZ, R2.H0_H0 ;  /* 0x20000002ff477230 */ /* 0x000fe40000004100 */
[----:B------:R-:W-:Y:S01]  /*1370*/  FFMA.FTZ R75, R36, R33, R39 ;  /* 0x00000021244b7223 */ /* 0x000fe20000010027 */
[----:B------:R-:W-:Y:S02]  /*1380*/  CS2R R32, SRZ ;  /* 0x0000000000207805 */ /* 0x000fe4000001ff00 */
[----:B------:R-:W-:-:S02]  /*1390*/  CS2R R36, SRZ ;  /* 0x0000000000247805 */ /* 0x000fc4000001ff00 */
[----:B------:R-:W-:Y:S01]  /*13a0*/  CS2R R38, SRZ ;  /* 0x0000000000267805 */ /* 0x000fe2000001ff00 */
[----:B------:R-:W-:Y:S02]  /*13b0*/  HADD2.F32 R70, -RZ, R41.H0_H0 ;  /* 0x20000029ff467230 */ /* 0x000fe40000004100 */
[----:B------:R-:W-:Y:S02]  /*13c0*/  HADD2.F32 R89, -RZ, R42.H1_H1 ;  /* 0x3000002aff597230 */ /* 0x000fe40000004100 */
[----:B------:R-:W-:Y:S02]  /*13d0*/  HADD2.F32 R74, -RZ, R50.H0_H0 ;  /* 0x20000032ff4a7230 */ /* 0x000fe40000004100 */
[----:B------:R-:W-:Y:S02]  /*13e0*/  HADD2.F32 R73, -RZ, R54.H0_H0 ;  /* 0x20000036ff497230 */ /* 0x000fe40000004100 */
[----:B------:R-:W-:Y:S01]  /*13f0*/  HADD2.F32 R72, -RZ, R56.H1_H1 ;  /* 0x30000038ff487230 */ /* 0x000fe20000004100 */
[----:B------:R-:W-:Y:S06]  /*1400*/  @P3 BRA `(.L_x_74) ;  /* 0x0000000000483947 */ /* 0x000fec0003800000 */
[----:B------:R-:W-:Y:S01]  /*1410*/  IADD3 R67, P0, R64, 0x30, RZ ;  /* 0x0000003040437810 */ /* 0x000fe20007f1e0ff */
[----:B------:R-:W-:Y:S01]  /*1420*/  ULDC.64 UR10, c[0x0][0x248] ;  /* 0x00009200000a7ab9 */ /* 0x000fe20000000a00 */
[----:B------:R-:W-:Y:S01]  /*1430*/  MOV R64, R66 ;  /* 0x0000004200407202 */ /* 0x000fe20000000f00 */
[----:B------:R-:W-:Y:S01]  /*1440*/  ULDC UR8, c[0x0][0x21c] ;  /* 0x0000870000087ab9 */ /* 0x000fe20000000800 */
[----:B------:R-:W-:Y:S02]  /*1450*/  IADD3.X R63, RZ, R65, RZ, P0, !PT ;  /* 0x00000041ff3f7210 */ /* 0x000fe400007fe4ff */
[----:B------:R-:W-:Y:S02]  /*1460*/  MOV R65, R69 ;  /* 0x0000004500417202 */ /* 0x000fe40000000f00 */
[----:B------:R-:W-:Y:S01]  /*1470*/  LEA R61, R61, 0x80, 0x3 ;  /* 0x000000803d3d7811 */ /* 0x000fe200078e18ff */
[----:B------:R-:W-:Y:S01]  /*1480*/  IMAD R63, R63, UR10, RZ ;  /* 0x0000000a3f3f7c24 */ /* 0x000fe2000f8e02ff */
[----:B------:R-:W-:Y:S01]  /*1490*/  ISETP.GE.AND P2, PT, R62, UR8, PT ;  /* 0x000000083e007c0c */ /* 0x000fe2000bf46270 */
        /* <DEDUP_REMOVED lines=9> */
.L_x_74:
[----:B------:R-:W-:Y:S05]  /*1530*/  BSYNC B0 ;  /* 0x0000000000007941 */ /* 0x000fea0003800000 */
.L_x_73:
[----:B------:R-:W-:Y:S02]  /*1540*/  HADD2.F32 R92, -RZ, R42.H0_H0 ;  /* 0x2000002aff5c7230 */ /* 0x000fe40000004100 */
[----:B------:R-:W-:Y:S01]  /*1550*/  FMUL.FTZ R89, R89, R72 ;  /* 0x0000004859597220 */ /* 0x000fe20000410000 */
[----:B------:R-:W-:Y:S02]  /*1560*/  HADD2.F32 R91, -RZ, R56.H0_H0 ;  /* 0x20000038ff5b7230 */ /* 0x000fe40000004100 */
[----:B------:R-:W-:Y:S01]  /*1570*/  FFMA.FTZ R61, R70, R73, R75 ;  /* 0x00000049463d7223 */ /* 0x000fe2000001004b */
[----:B-----5:R-:W-:Y:S02]  /*1580*/  HADD2.F32 R97, -RZ, R32.H1_H1 ;  /* 0x30000020ff617230 */ /* 0x020fe40000004100 */
[----:B0-----:R-:W-:Y:S01]  /*1590*/  FFMA.FTZ R62, R71, R74, R76 ;  /* 0x0000004a473e7223 */ /* 0x001fe2000001004c */
[----:B------:R-:W-:Y:S02]  /*15a0*/  HADD2.F32 R96, -RZ, R54.H1_H1 ;  /* 0x30000036ff607230 */ /* 0x000fe40000004100 */
[----:B------:R-:W-:Y:S01]  /*15b0*/  FFMA.FTZ R100, R92, R91, R89 ;  /* 0x0000005b5c647223 */ /* 0x000fe20000010059 */
[----:B------:R-:W-:Y:S01]  /*15c0*/  HADD2.F32 R92, -RZ, R46.H1_H1 ;  /* 0x3000002eff5c7230 */ /* 0x000fe20000004100 */
[----:B------:R-:W-:Y:S01]  /*15d0*/  USHF.R.S32.HI UR12, URZ, 0x1f, UR6 ;  /* 0x0000001f3f0c7899 */ /* 0x000fe20008011406 */
[----:B------:R-:W-:Y:S01]  /*15e0*/  HADD2.F32 R94, -RZ, R41.H1_H1 ;  /* 0x30000029ff5e7230 */ /* 0x000fe20000004100 */
[----:B------:R-:W-:Y:S01]  /*15f0*/  USHF.R.S32.HI UR13, URZ, 0x1f, UR7 ;  /* 0x0000001f3f0d7899 */ /* 0x000fe20008011407 */
[----:B------:R-:W-:-:S02]  /*1600*/  HADD2.F32 R95, -RZ, R47.H0_H0 ;  /* 0x2000002fff5f7230 */ /* 0x000fc40000004100 */
[----:B------:R-:W-:Y:S01]  /*1610*/  FMUL.FTZ R103, R92, R97 ;  /* 0x000000615c677220 */ /* 0x000fe20000410000 */
[----:B------:R-:W-:Y:S02]  /*1620*/  HADD2.F32 R98, -RZ, R58.H0_H0 ;  /* 0x2000003aff627230 */ /* 0x000fe40000004100 */
[----:B------:R-:W-:Y:S01]  /*1630*/  FFMA.FTZ R101, R94, R96, R61 ;  /* 0x000000605e657223 */ /* 0x000fe2000001003d */
[--C-:B------:R-:W-:Y:S01]  /*1640*/  HADD2.F32 R54, -RZ, R36.reuse.H0_H0 ;  /* 0x20000024ff367230 */ /* 0x100fe20000004100 */
[----:B------:R-:W-:Y:S01]  /*1650*/  BSSY B0, `(.L_x_75) ;  /* 0x00000fa000007945 */ /* 0x000fe20003800000 */
[----:B------:R-:W-:Y:S02]  /*1660*/  HADD2.F32 R89, -RZ, R36.H1_H1 ;  /* 0x30000024ff597230 */ /* 0x000fe40000004100 */
[----:B------:R-:W-:Y:S01]  /*1670*/  FFMA.FTZ R98, R95, R98, R100 ;  /* 0x000000625f627223 */ /* 0x000fe20000010064 */
[--C-:B------:R-:W-:Y:S02]  /*1680*/  HADD2.F32 R36, -RZ, R38.reuse.H0_H0 ;  /* 0x20000026ff247230 */ /* 0x100fe40000004100 */
[----:B------:R-:W-:-:S02]  /*1690*/  HADD2.F32 R93, -RZ, R38.H1_H1 ;  /* 0x30000026ff5d7230 */ /* 0x000fc40000004100 */
[--C-:B------:R-:W-:Y:S02]  /*16a0*/  HADD2.F32 R91, -RZ, R39.reuse.H0_H0 ;  /* 0x20000027ff5b7230 */ /* 0x100fe40000004100 */
[----:B------:R-:W-:Y:S02]  /*16b0*/  HADD2.F32 R38, -RZ, R39.H1_H1 ;  /* 0x30000027ff267230 */ /* 0x000fe40000004100 */
[----:B------:R-:W-:Y:S02]  /*16c0*/  HADD2.F32 R39, -RZ, R2.H1_H1 ;  /* 0x30000002ff277230 */ /* 0x000fe40000004100 */
[----:B------:R-:W-:Y:S02]  /*16d0*/  HADD2.F32 R2, -RZ, R40.H0_H0 ;  /* 0x20000028ff027230 */ /* 0x000fe40000004100 */
[----:B------:R-:W-:Y:S02]  /*16e0*/  HADD2.F32 R50, -RZ, R50.H1_H1 ;  /* 0x30000032ff327230 */ /* 0x000fe40000004100 */
[----:B------:R-:W-:-:S02]  /*16f0*/  HADD2.F32 R97, -RZ, R55.H0_H0 ;  /* 0x20000037ff617230 */ /* 0x000fc40000004100 */
        /* <DEDUP_REMOVED lines=10> */
[----:B------:R-:W-:Y:S02]  /*17a0*/  HADD2.F32 R2, -RZ, R51.H0_H0 ;  /* 0x20000033ff027230 */ /* 0x000fe40000004100 */
[----:B------:R-:W-:Y:S02]  /*17b0*/  HADD2.F32 R39, -RZ, R33.H0_H0 ;  /* 0x20000021ff277230 */ /* 0x000fe40000004100 */
[----:B------:R-:W-:Y:S01]  /*17c0*/  FFMA.FTZ R61, R61, R32, R58 ;  /* 0x000000203d3d7223 */ /* 0x000fe2000001003a */
[----:B------:R-:W-:Y:S02]  /*17d0*/  HADD2.F32 R44, -RZ, R44.H1_H1 ;  /* 0x3000002cff2c7230 */ /* 0x000fe40000004100 */
[----:B------:R-:W-:-:S02]  /*17e0*/  HADD2.F32 R59, -RZ, R59.H1_H1 ;  /* 0x3000003bff3b7230 */ /* 0x000fc40000004100 */
        /* <DEDUP_REMOVED lines=12> */
[----:B------:R-:W-:Y:S01]  /*18b0*/  FFMA.FTZ R50, R32, R47, R99 ;  /* 0x0000002f20327223 */ /* 0x000fe20000010063 */
[----:B------:R-:W-:Y:S02]  /*18c0*/  HADD2.F32 R33, -RZ, R49.H0_H0 ;  /* 0x20000031ff217230 */ /* 0x000fe40000004100 */
[----:B------:R-:W-:-:S02]  /*18d0*/  HADD2.F32 R40, -RZ, R60.H0_H0 ;  /* 0x2000003cff287230 */ /* 0x000fc40000004100 */
        /* <DEDUP_REMOVED lines=19> */
[----:B------:R-:W-:Y:S02]  /*1a10*/  HADD2.F32 R49, -RZ, R49.H1_H1 ;  /* 0x30000031ff317230 */ /* 0x000fe40000004100 */
[----:B------:R-:W-:Y:S02]  /*1a20*/  HADD2.F32 R53, -RZ, R53.H1_H1 ;  /* 0x30000035ff357230 */ /* 0x000fe40000004100 */
[----:B------:R-:W-:-:S02]  /*1a30*/  HADD2.F32 R60, -RZ, R60.H1_H1 ;  /* 0x3000003cff3c7230 */ /* 0x000fc40000004100 */
[----:B------:R-:W-:Y:S02]  /*1a40*/  HADD2.F32 R34, -RZ, R35.H1_H1 ;  /* 0x30000023ff227230 */ /* 0x000fe40000004100 */
[--C-:B------:R-:W-:Y:S02]  /*1a50*/  HADD2.F32 R67, -RZ, R5.reuse.H0_H0 ;  /* 0x20000005ff437230 */ /* 0x100fe40000004100 */
[----:B------:R-:W-:Y:S01]  /*1a60*/  FFMA.FTZ R40, R49, R60, R40 ;  /* 0x0000003c31287223 */ /* 0x000fe20000010028 */
[----:B------:R-:W-:Y:S02]  /*1a70*/  HADD2.F32 R70, -RZ, R5.H1_H1 ;  /* 0x30000005ff467230 */ /* 0x000fe40000004100 */
[----:B------:R-:W-:Y:S01]  /*1a80*/  FFMA.FTZ R2, R53, R34, R2 ;  /* 0x0000002235027223 */ /* 0x000fe20000010002 */
[--C-:B------:R-:W-:Y:S02]  /*1a90*/  HADD2.F32 R4, -RZ, R6.reuse.H0_H0 ;  /* 0x20000006ff047230 */ /* 0x100fe40000004100 */
[----:B------:R-:W-:-:S02]  /*1aa0*/  HADD2.F32 R71, -RZ, R6.H1_H1 ;  /* 0x30000006ff477230 */ /* 0x000fc40000004100 */
[--C-:B------:R-:W-:Y:S02]  /*1ab0*/  HADD2.F32 R76, -RZ, R24.reuse.H0_H0 ;  /* 0x20000018ff4c7230 */ /* 0x100fe40000004100 */
[----:B------:R-:W-:Y:S02]  /*1ac0*/  HADD2.F32 R77, -RZ, R24.H1_H1 ;  /* 0x30000018ff4d7230 */ /* 0x000fe40000004100 */
[----:B------:R-:W-:Y:S02]  /*1ad0*/  HADD2.F32 R63, -RZ, R20.H0_H0 ;  /* 0x20000014ff3f7230 */ /* 0x000fe40000004100 */
[--C-:B------:R-:W-:Y:S02]  /*1ae0*/  HADD2.F32 R5, -RZ, R7.reuse.H0_H0 ;  /* 0x20000007ff057230 */ /* 0x100fe40000004100 */
[----:B------:R-:W-:Y:S02]  /*1af0*/  HADD2.F32 R6, -RZ, R7.H1_H1 ;  /* 0x30000007ff067230 */ /* 0x000fe40000004100 */
[----:B------:R-:W-:Y:S01]  /*1b00*/  FFMA.FTZ R63, R63, R68, R50 ;  /* 0x000000443f3f7223 */ /* 0x000fe20000010032 */
[----:B------:R-:W-:-:S02]  /*1b10*/  HADD2.F32 R75, -RZ, R25.H0_H0 ;  /* 0x20000019ff4b7230 */ /* 0x000fc40000004100 */
[----:B------:R-:W-:Y:S02]  /*1b20*/  HADD2.F32 R80, -RZ, R25.H1_H1 ;  /* 0x30000019ff507230 */ /* 0x000fe40000004100 */
[--C-:B------:R-:W-:Y:S02]  /*1b30*/  HADD2.F32 R24, -RZ, R26.reuse.H0_H0 ;  /* 0x2000001aff187230 */ /* 0x100fe40000004100 */
[----:B------:R-:W-:Y:S02]  /*1b40*/  HADD2.F32 R79, -RZ, R26.H1_H1 ;  /* 0x3000001aff4f7230 */ /* 0x000fe40000004100 */
[----:B------:R-:W-:Y:S02]  /*1b50*/  HADD2.F32 R7, -RZ, R16.H0_H0 ;  /* 0x20000010ff077230 */ /* 0x000fe40000004100 */
[--C-:B------:R-:W-:Y:S02]  /*1b60*/  HADD2.F32 R25, -RZ, R27.reuse.H0_H0 ;  /* 0x2000001bff197230 */ /* 0x100fe40000004100 */
[----:B------:R-:W-:-:S02]  /*1b70*/  HADD2.F32 R26, -RZ, R27.H1_H1 ;  /* 0x3000001bff1a7230 */ /* 0x000fc40000004100 */
[----:B------:R-:W-:Y:S01]  /*1b80*/  FFMA.FTZ R7, R7, R76, R32 ;  /* 0x0000004c07077223 */ /* 0x000fe20000010020 */
[--C-:B------:R-:W-:Y:S02]  /*1b90*/  HADD2.F32 R87, -RZ, R31.reuse.H0_H0 ;  /* 0x2000001fff577230 */ /* 0x100fe40000004100 */
[----:B------:R-:W-:Y:S02]  /*1ba0*/  HADD2.F32 R88, -RZ, R31.H1_H1 ;  /* 0x3000001fff587230 */ /* 0x000fe40000004100 */
[----:B------:R-:W-:Y:S02]  /*1bb0*/  HADD2.F32 R27, -RZ, R12.H0_H0 ;  /* 0x2000000cff1b7230 */ /* 0x000fe40000004100 */
[----:B------:R-:W-:Y:S02]  /*1bc0*/  HADD2.F32 R84, -RZ, R28.H0_H0 ;  /* 0x2000001cff547230 */ /* 0x000fe40000004100 */
[----:B------:R-:W-:Y:S02]  /*1bd0*/  HADD2.F32 R31, -RZ, R8.H0_H0 ;  /* 0x20000008ff1f7230 */ /* 0x000fe40000004100 */
[----:B------:R-:W-:-:S02]  /*1be0*/  HADD2.F32 R64, -RZ, R20.H1_H1 ;  /* 0x30000014ff407230 */ /* 0x000fc40000004100 */
[----:B------:R-:W-:Y:S01]  /*1bf0*/  FFMA.FTZ R40, R27, R84, R40 ;  /* 0x000000541b287223 */ /* 0x000fe20000010028 */
[----:B------:R-:W-:Y:S02]  /*1c00*/  HADD2.F32 R72, -RZ, R16.H1_H1 ;  /* 0x30000010ff487230 */ /* 0x000fe40000004100 */
[----:B------:R-:W-:Y:S01]  /*1c10*/  FFMA.FTZ R31, R31, R54, R2 ;  /* 0x000000361f1f7223 */ /* 0x000fe20000010002 */
[----:B------:R-:W-:Y:S02]  /*1c20*/  HADD2.F32 R81, -RZ, R12.H1_H1 ;  /* 0x3000000cff517230 */ /* 0x000fe40000004100 */
[----:B------:R-:W-:Y:S01]  /*1c30*/  FFMA.FTZ R63, R64, R69, R63 ;  /* 0x00000045403f7223 */ /* 0x000fe2000001003f */
[----:B------:R-:W-:Y:S02]  /*1c40*/  HADD2.F32 R28, -RZ, R28.H1_H1 ;  /* 0x3000001cff1c7230 */ /* 0x000fe40000004100 */
[----:B------:R-:W-:Y:S01]  /*1c50*/  FFMA.FTZ R7, R72, R77, R7 ;  /* 0x0000004d48077223 */ /* 0x000fe20000010007 */
[----:B------:R-:W-:-:S02]  /*1c60*/  HADD2.F32 R42, -RZ, R8.H1_H1 ;  /* 0x30000008ff2a7230 */ /* 0x000fc40000004100 */
[----:B------:R-:W-:Y:S02]  /*1c70*/  HADD2.F32 R20, -RZ, R21.H0_H0 ;  /* 0x20000015ff147230 */ /* 0x000fe40000004100 */
[----:B------:R-:W-:Y:S01]  /*1c80*/  FFMA.FTZ R81, R81, R28, R40 ;  /* 0x0000001c51517223 */ /* 0x000fe20000010028 */
[----:B------:R-:W-:Y:S02]  /*1c90*/  HADD2.F32 R16, -RZ, R17.H0_H0 ;  /* 0x20000011ff107230 */ /* 0x000fe40000004100 */
[----:B------:R-:W-:Y:S01]  /*1ca0*/  FFMA.FTZ R31, R42, R89, R31 ;  /* 0x000000592a1f7223 */ /* 0x000fe2000001001f */
[----:B------:R-:W-:Y:S02]  /*1cb0*/  HADD2.F32 R12, -RZ, R13.H0_H0 ;  /* 0x2000000dff0c7230 */ /* 0x000fe40000004100 */
[----:B------:R-:W-:Y:S01]  /*1cc0*/  FFMA.FTZ R20, R20, R67, R63 ;  /* 0x0000004314147223 */ /* 0x000fe2000001003f */
        /* <DEDUP_REMOVED lines=9> */
[----:B------:R-:W-:Y:S01]  /*1d60*/  FFMA.FTZ R20, R65, R70, R20 ;  /* 0x0000004641147223 */ /* 0x000fe20000010014 */
        /* <DEDUP_REMOVED lines=9> */
[----:B------:R-:W-:Y:S01]  /*1e00*/  FFMA.FTZ R21, R21, R4, R20 ;  /* 0x0000000415157223 */ /* 0x000fe20000010014 */
[----:B------:R-:W-:Y:S02]  /*1e10*/  HADD2.F32 R86, -RZ, R30.H0_H0 ;  /* 0x2000001eff567230 */ /* 0x000fe40000004100 */
[----:B------:R-:W-:Y:S01]  /*1e20*/  FFMA.FTZ R17, R17, R24, R16 ;  /* 0x0000001811117223 */ /* 0x000fe20000010010 */
[----:B------:R-:W-:Y:S02]  /*1e30*/  HADD2.F32 R9, -RZ, R10.H0_H0 ;  /* 0x2000000aff097230 */ /* 0x000fe40000004100 */
[----:B------:R-:W-:Y:S02]  /*1e40*/  HADD2.F32 R66, -RZ, R22.H1_H1 ;  /* 0x30000016ff427230 */ /* 0x000fe40000004100 */
[----:B------:R-:W-:Y:S01]  /*1e50*/  FFMA.FTZ R82, R13, R86, R82 ;  /* 0x000000560d527223 */ /* 0x000fe20000010052 */
[----:B------:R-:W-:Y:S02]  /*1e60*/  HADD2.F32 R74, -RZ, R18.H1_H1 ;  /* 0x30000012ff4a7230 */ /* 0x000fe40000004100 */
[----:B------:R-:W-:Y:S01]  /*1e70*/  FFMA.FTZ R9, R9, R36, R56 ;  /* 0x0000002409097223 */ /* 0x000fe20000010038 */
[----:B------:R-:W-:-:S02]  /*1e80*/  HADD2.F32 R83, -RZ, R14.H1_H1 ;  /* 0x3000000eff537230 */ /* 0x000fc40000004100 */
[----:B------:R-:W-:Y:S01]  /*1e90*/  FFMA.FTZ R21, R66, R71, R21 ;  /* 0x0000004742157223 */ /* 0x000fe20000010015 */
[----:B------:R-:W-:Y:S02]  /*1ea0*/  HADD2.F32 R30, -RZ, R30.H1_H1 ;  /* 0x3000001eff1e7230 */ /* 0x000fe40000004100 */
[----:B------:R-:W-:Y:S01]  /*1eb0*/  FFMA.FTZ R17, R74, R79, R17 ;  /* 0x0000004f4a117223 */ /* 0x000fe20000010011 */
[----:B------:R-:W-:Y:S02]  /*1ec0*/  HADD2.F32 R90, -RZ, R10.H1_H1 ;  /* 0x3000000aff5a7230 */ /* 0x000fe40000004100 */
[----:B------:R-:W-:Y:S02]  /*1ed0*/  HADD2.F32 R22, -RZ, R23.H0_H0 ;  /* 0x20000017ff167230 */ /* 0x000fe40000004100 */
[----:B------:R-:W-:Y:S01]  /*1ee0*/  FFMA.FTZ R83, R83, R30, R82 ;  /* 0x0000001e53537223 */ /* 0x000fe20000010052 */
[----:B------:R-:W-:Y:S02]  /*1ef0*/  HADD2.F32 R18, -RZ, R19.H0_H0 ;  /* 0x20000013ff127230 */ /* 0x000fe40000004100 */
[----:B------:R-:W-:Y:S01]  /*1f00*/  FFMA.FTZ R9, R90, R93, R9 ;  /* 0x0000005d5a097223 */ /* 0x000fe20000010009 */
[----:B------:R-:W-:-:S02]  /*1f10*/  HADD2.F32 R14, -RZ, R15.H0_H0 ;  /* 0x2000000fff0e7230 */ /* 0x000fc40000004100 */
[----:B------:R-:W-:Y:S01]  /*1f20*/  FFMA.FTZ R22, R22, R5, R21 ;  /* 0x0000000516167223 */ /* 0x000fe20000010015 */
[----:B------:R-:W-:Y:S02]  /*1f30*/  HADD2.F32 R10, -RZ, R11.H0_H0 ;  /* 0x2000000bff0a7230 */ /* 0x000fe40000004100 */
[----:B------:R-:W-:Y:S01]  /*1f40*/  FFMA.FTZ R18, R18, R25, R17 ;  /* 0x0000001912127223 */ /* 0x000fe20000010011 */
        /* <DEDUP_REMOVED lines=8> */
[----:B------:R-:W0:Y:S01]  /*1fd0*/  S2R R21, SR_TID.X ;  /* 0x0000000000157919 */ /* 0x000e220000002100 */
[----:B------:R-:W-:Y:S01]  /*1fe0*/  FFMA.FTZ R14, R15, R88, R14 ;  /* 0x000000580f0e7223 */ /* 0x000fe2000001000e */
[----:B------:R-:W1:Y:S01]  /*1ff0*/  LDC.64 R16, c[0x0][0x2d0] ;  /* 0x0000b400ff107b82 */ /* 0x000e620000000a00 */
[----:B------:R-:W-:Y:S01]  /*2000*/  FFMA.FTZ R10, R11, R38, R10 ;  /* 0x000000260b0a7223 */ /* 0x000fe2000001000a */
[----:B------:R-:W2:Y:S04]  /*2010*/  SHFL.BFLY PT, R5, R6, 0x8, 0x1f ;  /* 0x0d001f0006057f89 */ /* 0x000ea800000e0000 */
[----:B------:R-:W3:Y:S04]  /*2020*/  SHFL.BFLY PT, R7, R18, 0x8, 0x1f ;  /* 0x0d001f0012077f89 */ /* 0x000ee800000e0000 */
[----:B------:R-:W4:Y:S04]  /*2030*/  SHFL.BFLY PT, R9, R14, 0x8, 0x1f ;  /* 0x0d001f000e097f89 */ /* 0x000f2800000e0000 */
[----:B------:R-:W0:Y:S01]  /*2040*/  SHFL.BFLY PT, R11, R10, 0x8, 0x1f ;  /* 0x0d001f000a0b7f89 */ /* 0x000e2200000e0000 */
[----:B--2---:R-:W-:Y:S01]  /*2050*/  FADD.FTZ R5, R6, R5 ;  /* 0x0000000506057221 */ /* 0x004fe20000010000 */
[----:B---3--:R-:W-:-:S04]  /*2060*/  FADD.FTZ R4, R18, R7 ;  /* 0x0000000712047221 */ /* 0x008fc80000010000 */
[----:B------:R-:W2:Y:S01]  /*2070*/  SHFL.BFLY PT, R2, R5, 0x4, 0x1f ;  /* 0x0c801f0005027f89 */ /* 0x000ea200000e0000 */
[----:B------:R-:W3:Y:S01]  /*2080*/  LDC.64 R18, c[0x0][0x2d8] ;  /* 0x0000b600ff127b82 */ /* 0x000ee20000000a00 */
[----:B----4-:R-:W-:Y:S02]  /*2090*/  FADD.FTZ R8, R14, R9 ;  /* 0x000000090e087221 */ /* 0x010fe40000010000 */
[----:B------:R-:W4:Y:S01]  /*20a0*/  SHFL.BFLY PT, R7, R4, 0x4, 0x1f ;  /* 0x0c801f0004077f89 */ /* 0x000f2200000e0000 */
[----:B0-----:R-:W-:Y:S01]  /*20b0*/  SHF.R.S32.HI R14, RZ, 0x1f, R21 ;  /* 0x0000001fff0e7819 */ /* 0x001fe20000011415 */
[----:B------:R-:W-:Y:S02]  /*20c0*/  FADD.FTZ R12, R10, R11 ;  /* 0x0000000b0a0c7221 */ /* 0x000fe40000010000 */
[----:B------:R-:W0:Y:S01]  /*20d0*/  SHFL.BFLY PT, R9, R8, 0x4, 0x1f ;  /* 0x0c801f0008097f89 */ /* 0x000e2200000e0000 */
[----:B------:R-:W-:-:S03]  /*20e0*/  LEA.HI R20, R14, R21, RZ, 0x4 ;  /* 0x000000150e147211 */ /* 0x000fc600078f20ff */
[----:B------:R-:W1:Y:S01]  /*20f0*/  SHFL.BFLY PT, R11, R12, 0x4, 0x1f ;  /* 0x0c801f000c0b7f89 */ /* 0x000e6200000e0000 */
[----:B--2---:R-:W-:Y:S01]  /*2100*/  FADD.FTZ R2, R5, R2 ;  /* 0x0000000205027221 */ /* 0x004fe20000010000 */
[----:B------:R-:W-:Y:S01]  /*2110*/  SHF.L.U32 R5, R0, 0xe, RZ ;  /* 0x0000000e00057819 */ /* 0x000fe200000006ff */
[----:B----4-:R-:W-:Y:S01]  /*2120*/  FADD.FTZ R6, R4, R7 ;  /* 0x0000000704067221 */ /* 0x010fe20000010000 */
[----:B------:R-:W-:Y:S02]  /*2130*/  SHF.L.U32 R4, R21, 0x2, RZ ;  /* 0x0000000215047819 */ /* 0x000fe400000006ff */
[----:B------:R-:W2:Y:S01]  /*2140*/  SHFL.BFLY PT, R7, R2, 0x2, 0x1f ;  /* 0x0c401f0002077f89 */ /* 0x000ea200000e0000 */
[----:B0-----:R-:W-:-:S03]  /*2150*/  FADD.FTZ R10, R8, R9 ;  /* 0x00000009080a7221 */ /* 0x001fc60000010000 */
[----:B------:R-:W0:Y:S01]  /*2160*/  SHFL.BFLY PT, R9, R6, 0x2, 0x1f ;  /* 0x0c401f0006097f89 */ /* 0x000e2200000e0000 */
[----:B-1----:R-:W-:Y:S01]  /*2170*/  FADD.FTZ R13, R12, R11 ;  /* 0x0000000b0c0d7221 */ /* 0x002fe20000010000 */
[----:B------:R-:W-:Y:S02]  /*2180*/  SHF.R.S32.HI R12, RZ, 0x1f, R4 ;  /* 0x0000001fff0c7819 */ /* 0x000fe40000011404 */
[----:B------:R-:W1:Y:S01]  /*2190*/  SHFL.BFLY PT, R11, R10, 0x2, 0x1f ;  /* 0x0c401f000a0b7f89 */ /* 0x000e6200000e0000 */
[----:B------:R-:W-:-:S03]  /*21a0*/  IADD3 R4, P0, R5, R4, RZ ;  /* 0x0000000405047210 */ /* 0x000fc60007f1e0ff */
[----:B------:R-:W4:Y:S01]  /*21b0*/  SHFL.BFLY PT, R8, R13, 0x2, 0x1f ;  /* 0x0c401f000d087f89 */ /* 0x000f2200000e0000 */
[----:B------:R-:W-:-:S03]  /*21c0*/  LEA.HI.X.SX32 R5, R5, R12, 0x1, P0 ;  /* 0x0000000c05057211 */ /* 0x000fc600000f0eff */
[----:B------:R-:W-:-:S04]  /*21d0*/  IMAD.WIDE.U32 R4, R16, UR6, R4 ;  /* 0x0000000610047c25 */ /* 0x000fc8000f8e0004 */
[----:B--2---:R-:W-:Y:S01]  /*21e0*/  FADD.FTZ R7, R2, R7 ;  /* 0x0000000702077221 */ /* 0x004fe20000010000 */
[----:B------:R-:W-:Y:S01]  /*21f0*/  IMAD R2, R16, UR12, RZ ;  /* 0x0000000c10027c24 */ /* 0x000fe2000f8e02ff */
[----:B------:R-:W-:Y:S01]  /*2200*/  LOP3.LUT R16, R20, 0xfffffff0, RZ, 0xc0, !PT ;  /* 0xfffffff014107812 */ /* 0x000fe200078ec0ff */
[----:B0-----:R-:W-:Y:S01]  /*2210*/  FADD.FTZ R6, R6, R9 ;  /* 0x0000000906067221 */ /* 0x001fe20000010000 */
[----:B------:R-:W-:Y:S01]  /*2220*/  IADD3 R9, R3, 0x3f, RZ ;  /* 0x0000003f03097810 */ /* 0x000fe20007ffe0ff */
[----:B------:R-:W-:Y:S01]  /*2230*/  IMAD R17, R17, UR6, R2 ;  /* 0x0000000611117c24 */ /* 0x000fe2000f8e0202 */
[----:B------:R-:W-:Y:S01]  /*2240*/  IADD3 R16, -R16, R21, RZ ;  /* 0x0000001510107210 */ /* 0x000fe20007ffe1ff */
[----:B-1----:R-:W-:Y:S01]  /*2250*/  FADD.FTZ R10, R10, R11 ;  /* 0x0000000b0a0a7221 */ /* 0x002fe20000010000 */
[----:B------:R-:W0:Y:S01]  /*2260*/  SHFL.BFLY PT, R2, R7, 0x1, 0x1f ;  /* 0x0c201f0007027f89 */ /* 0x000e2200000e0000 */
[--C-:B------:R-:W-:Y:S01]  /*2270*/  IMAD R14, R0, -0x40, R9.reuse ;  /* 0xffffffc0000e7824 */ /* 0x100fe200078e0209 */
[----:B------:R-:W-:Y:S01]  /*2280*/  ISETP.NE.AND P1, PT, R16, RZ, PT ;  /* 0x000000ff1000720c */ /* 0x000fe20003f25270 */
[----:B----4-:R-:W-:Y:S01]  /*2290*/  FADD.FTZ R12, R13, R8 ;  /* 0x000000080d0c7221 */ /* 0x010fe20000010000 */
[----:B------:R-:W1:Y:S01]  /*22a0*/  SHFL.BFLY PT, R11, R6, 0x1, 0x1f ;  /* 0x0c201f00060b7f89 */ /* 0x000e6200000e0000 */
[----:B------:R-:W-:-:S02]  /*22b0*/  SHF.R.S32.HI R8, RZ, 0x1f, R9 ;  /* 0x0000001fff087819 */ /* 0x000fc40000011409 */
[----:B------:R-:W-:Y:S01]  /*22c0*/  IADD3 R5, R5, R17, RZ ;  /* 0x0000001105057210 */ /* 0x000fe20007ffe0ff */
[----:B------:R-:W2:Y:S01]  /*22d0*/  SHFL.BFLY PT, R13, R10, 0x1, 0x1f ;  /* 0x0c201f000a0d7f89 */ /* 0x000ea200000e0000 */
[----:B------:R-:W-:-:S03]  /*22e0*/  LEA.HI R8, R8, R9, RZ, 0x6 ;  /* 0x0000000908087211 */ /* 0x000fc600078f30ff */
[----:B------:R-:W4:Y:S01]  /*22f0*/  SHFL.BFLY PT, R15, R12, 0x1, 0x1f ;  /* 0x0c201f000c0f7f89 */ /* 0x000f2200000e0000 */
[----:B------:R-:W-:-:S04]  /*2300*/  LOP3.LUT R8, R8, 0xffffffc0, RZ, 0xc0, !PT ;  /* 0xffffffc008087812 */ /* 0x000fc800078ec0ff */
[----:B------:R-:W-:Y:S01]  /*2310*/  IADD3 R8, R14, R8, -R9 ;  /* 0x000000080e087210 */ /* 0x000fe20007ffe809 */
[----:B---3--:R-:W-:-:S03]  /*2320*/  IMAD R14, R18, UR13, RZ ;  /* 0x0000000d120e7c24 */ /* 0x008fc6000f8e02ff */
[----:B------:R-:W-:Y:S01]  /*2330*/  ISETP.GE.AND P0, PT, R21, R8, PT ;  /* 0x000000081500720c */ /* 0x000fe20003f06270 */
[----:B------:R-:W-:Y:S02]  /*2340*/  IMAD R17, R19, UR7, R14 ;  /* 0x0000000713117c24 */ /* 0x000fe4000f8e020e */
[----:B------:R-:W-:Y:S01]  /*2350*/  IMAD.WIDE.U32 R8, R18, UR7, R4 ;  /* 0x0000000712087c25 */ /* 0x000fe2000f8e0004 */
[----:B------:R-:W-:-:S03]  /*2360*/  ISETP.GT.OR P0, PT, R21, 0x3f, P0 ;  /* 0x0000003f1500780c */ /* 0x000fc60000704670 */
[----:B0-----:R-:W-:Y:S01]  /*2370*/  FADD.FTZ R14, R7, R2 ;  /* 0x00000002070e7221 */ /* 0x001fe20000010000 */
[----:B-1----:R-:W-:Y:S01]  /*2380*/  FADD.FTZ R16, R6, R11 ;  /* 0x0000000b06107221 */ /* 0x002fe20000010000 */
[----:B------:R-:W-:Y:S02]  /*2390*/  IADD3 R17, R9, R17, RZ ;  /* 0x0000001109117210 */ /* 0x000fe40007ffe0ff */
[----:B------:R-:W-:Y:S01]  /*23a0*/  SHF.L.U32 R6, R0, 0x6, RZ ;  /* 0x0000000600067819 */ /* 0x000fe200000006ff */
[----:B--2---:R-:W-:Y:S01]  /*23b0*/  FADD.FTZ R18, R10, R13 ;  /* 0x0000000d0a127221 */ /* 0x004fe20000010000 */
[----:B----4-:R-:W-:Y:S01]  /*23c0*/  FADD.FTZ R15, R12, R15 ;  /* 0x0000000f0c0f7221 */ /* 0x010fe20000010000 */
[----:B------:R-:W-:Y:S06]  /*23d0*/  @P1 BRA `(.L_x_76) ;  /* 0x0000000000841947 */ /* 0x000fec0003800000 */
[----:B------:R-:W0:Y:S01]  /*23e0*/  LDC.64 R10, c[0x0][0x278] ;  /* 0x00009e00ff0a7b82 */ /* 0x000e220000000a00 */
[----:B------:R-:W-:Y:S01]  /*23f0*/  SHF.R.S32.HI R7, RZ, 0x1f, R6 ;  /* 0x0000001fff077819 */ /* 0x000fe20000011406 */
[----:B------:R-:W-:Y:S01]  /*2400*/  ULDC.64 UR8, c[0x0][0x260] ;  /* 0x0000980000087ab9 */ /* 0x000fe20000000a00 */
[----:B------:R-:W-:-:S05]  /*2410*/  SHF.R.S32.HI R19, RZ, 0x4, R20 ;  /* 0x00000004ff137819 */ /* 0x000fca0000011414 */
[----:B------:R-:W1:Y:S01]  /*2420*/  LDC.64 R12, c[0x0][0x280] ;  /* 0x0000a000ff0c7b82 */ /* 0x000e620000000a00 */
[C---:B0-----:R-:W-:Y:S02]  /*2430*/  IMAD R2, R10.reuse, UR12, RZ ;  /* 0x0000000c0a027c24 */ /* 0x041fe4000f8e02ff */
[----:B------:R-:W-:-:S04]  /*2440*/  IMAD.WIDE.U32 R4, R10, UR6, R6 ;  /* 0x000000060a047c25 */ /* 0x000fc8000f8e0006 */
[----:B------:R-:W-:Y:S02]  /*2450*/  IMAD R11, R11, UR6, R2 ;  /* 0x000000060b0b7c24 */ /* 0x000fe4000f8e0202 */
[----:B-1----:R-:W-:Y:S02]  /*2460*/  IMAD R2, R12, UR13, RZ ;  /* 0x0000000d0c027c24 */ /* 0x002fe4000f8e02ff */
[----:B------:R-:W-:Y:S01]  /*2470*/  IMAD R10, R0, -0x40, R3 ;  /* 0xffffffc0000a7824 */ /* 0x000fe200078e0203 */
[----:B------:R-:W-:Y:S01]  /*2480*/  IADD3 R5, R5, R11, RZ ;  /* 0x0000000b05057210 */ /* 0x000fe20007ffe0ff */
[----:B------:R-:W-:Y:S01]  /*2490*/  IMAD R11, R13, UR7, R2 ;  /* 0x000000070d0b7c24 */ /* 0x000fe2000f8e0202 */
[----:B------:R-:W-:Y:S02]  /*24a0*/  SHF.R.S32.HI R2, RZ, 0x1f, R19 ;  /* 0x0000001fff027819 */ /* 0x000fe40000011413 */
[----:B------:R-:W-:Y:S01]  /*24b0*/  ISETP.GE.AND P4, PT, R19, R10, PT ;  /* 0x0000000a1300720c */ /* 0x000fe20003f86270 */
[----:B------:R-:W-:-:S03]  /*24c0*/  IMAD.WIDE.U32 R4, R12, UR7, R4 ;  /* 0x000000070c047c25 */ /* 0x000fc6000f8e0004 */
[----:B------:R-:W-:-:S04]  /*24d0*/  IADD3 R3, P1, R19, R4, RZ ;  /* 0x0000000413037210 */ /* 0x000fc80007f3e0ff */
[----:B------:R-:W-:Y:S02]  /*24e0*/  IADD3.X R4, R2, R5, R11, P1, !PT ;  /* 0x0000000502047210 */ /* 0x000fe40000ffe40b */
[C---:B------:R-:W-:Y:S02]  /*24f0*/  IADD3 R5, R19.reuse, 0x30, RZ ;  /* 0x0000003013057810 */ /* 0x040fe40007ffe0ff */
[C---:B------:R-:W-:Y:S02]  /*2500*/  IADD3 R11, R19.reuse, 0x10, RZ ;  /* 0x00000010130b7810 */ /* 0x040fe40007ffe0ff */
[----:B------:R-:W-:Y:S02]  /*2510*/  IADD3 R19, R19, 0x20, RZ ;  /* 0x0000002013137810 */ /* 0x000fe40007ffe0ff */
[----:B------:R-:W-:Y:S02]  /*2520*/  LEA R2, P5, R3, UR8, 0x2 ;  /* 0x0000000803027c11 */ /* 0x000fe4000f8a10ff */
[----:B------:R-:W-:-:S02]  /*2530*/  ISETP.GE.AND P1, PT, R5, R10, PT ;  /* 0x0000000a0500720c */ /* 0x000fc40003f26270 */
[-C--:B------:R-:W-:Y:S02]  /*2540*/  ISETP.GE.AND P3, PT, R11, R10.reuse, PT ;  /* 0x0000000a0b00720c */ /* 0x080fe40003f66270 */
[----:B------:R-:W-:Y:S02]  /*2550*/  ISETP.GE.AND P2, PT, R19, R10, PT ;  /* 0x0000000a1300720c */ /* 0x000fe40003f46270 */
[----:B------:R-:W-:Y:S02]  /*2560*/  LEA.HI.X R3, R3, UR9, R4, 0x2, P5 ;  /* 0x0000000903037c11 */ /* 0x000fe4000a8f1404 */
[----:B------:R-:W-:Y:S02]  /*2570*/  FSEL R5, R14, RZ, !P4 ;  /* 0x000000ff0e057208 */ /* 0x000fe40006000000 */
[----:B------:R-:W-:Y:S02]  /*2580*/  FSEL R11, R16, RZ, !P3 ;  /* 0x000000ff100b7208 */ /* 0x000fe40005800000 */
[----:B------:R-:W-:Y:S01]  /*2590*/  FSEL R13, R18, RZ, !P2 ;  /* 0x000000ff120d7208 */ /* 0x000fe20005000000 */
[----:B------:R0:W-:Y:S01]  /*25a0*/  STG.E desc[UR4][R2.64], R5 ;  /* 0x0000000502007986 */ /* 0x0001e2000c101904 */
[----:B------:R-:W-:-:S03]  /*25b0*/  FSEL R15, R15, RZ, !P1 ;  /* 0x000000ff0f0f7208 */ /* 0x000fc60004800000 */
[----:B------:R0:W-:Y:S04]  /*25c0*/  STG.E desc[UR4][R2.64+0x40], R11 ;  /* 0x0000400b02007986 */ /* 0x0001e8000c101904 */
[----:B------:R0:W-:Y:S04]  /*25d0*/  STG.E desc[UR4][R2.64+0x80], R13 ;  /* 0x0000800d02007986 */ /* 0x0001e8000c101904 */
[----:B------:R0:W-:Y:S02]  /*25e0*/  STG.E desc[UR4][R2.64+0xc0], R15 ;  /* 0x0000c00f02007986 */ /* 0x0001e4000c101904 */
.L_x_76:
[----:B------:R-:W-:Y:S05]  /*25f0*/  BSYNC B0 ;  /* 0x0000000000007941 */ /* 0x000fea0003800000 */
.L_x_75:
[----:B------:R-:W-:Y:S04]  /*2600*/  BSSY B0, `(.L_x_77) ;  /* 0x0000016000007945 */ /* 0x000fe80003800000 */
[----:B------:R-:W-:Y:S05]  /*2610*/  @P0 BRA `(.L_x_78) ;  /* 0x0000000000500947 */ /* 0x000fea0003800000 */
[----:B0-----:R-:W0:Y:S01]  /*2620*/  LDC.64 R10, c[0x0][0x2a8] ;  /* 0x0000aa00ff0a7b82 */ /* 0x001e220000000a00 */
[----:B------:R-:W-:Y:S01]  /*2630*/  SHF.R.S32.HI R3, RZ, 0x1f, R21 ;  /* 0x0000001fff037819 */ /* 0x000fe20000011415 */
[----:B------:R-:W-:Y:S01]  /*2640*/  ULDC.64 UR8, c[0x0][0x2a0] ;  /* 0x0000a80000087ab9 */ /* 0x000fe20000000a00 */
[----:B------:R-:W-:-:S04]  /*2650*/  IADD3 R2, P0, R6, R21, RZ ;  /* 0x0000001506027210 */ /* 0x000fc80007f1e0ff */
[----:B------:R-:W-:Y:S01]  /*2660*/  LEA.HI.X.SX32 R3, R6, R3, 0x1, P0 ;  /* 0x0000000306037211 */ /* 0x000fe200000f0eff */
[----:B------:R-:W1:Y:S01]  /*2670*/  LDC.64 R12, c[0x0][0x2b0] ;  /* 0x0000ac00ff0c7b82 */ /* 0x000e620000000a00 */
[C---:B------:R-:W-:Y:S01]  /*2680*/  FMUL.FTZ R6, R78.reuse, 1.4426950216293334961 ;  /* 0x3fb8aa3b4e067820 */ /* 0x040fe20000410000 */
[----:B------:R-:W-:Y:S01]  /*2690*/  FSETP.NEU.FTZ.AND P0, PT, R78, -INF , PT ;  /* 0xff8000004e00780b */ /* 0x000fe20003f1d000 */
[C---:B0-----:R-:W-:Y:S02]  /*26a0*/  IMAD R4, R10.reuse, UR12, RZ ;  /* 0x0000000c0a047c24 */ /* 0x041fe4000f8e02ff */
[----:B------:R-:W-:-:S04]  /*26b0*/  IMAD.WIDE.U32 R2, R10, UR6, R2 ;  /* 0x000000060a027c25 */ /* 0x000fc8000f8e0002 */
[----:B------:R-:W-:Y:S02]  /*26c0*/  IMAD R5, R11, UR6, R4 ;  /* 0x000000060b057c24 */ /* 0x000fe4000f8e0204 */
[----:B-1----:R-:W-:-:S03]  /*26d0*/  IMAD R4, R12, UR13, RZ ;  /* 0x0000000d0c047c24 */ /* 0x002fc6000f8e02ff */
[----:B------:R-:W-:Y:S01]  /*26e0*/  IADD3 R3, R3, R5, RZ ;  /* 0x0000000503037210 */ /* 0x000fe20007ffe0ff */
[----:B------:R-:W-:Y:S02]  /*26f0*/  IMAD R5, R13, UR7, R4 ;  /* 0x000000070d057c24 */ /* 0x000fe4000f8e0204 */
[----:B------:R-:W-:-:S05]  /*2700*/  IMAD.WIDE.U32 R2, R12, UR7, R2 ;  /* 0x000000070c027c25 */ /* 0x000fca000f8e0002 */
[----:B------:R-:W-:Y:S02]  /*2710*/  IADD3 R3, R3, R5, RZ ;  /* 0x0000000503037210 */ /* 0x000fe40007ffe0ff */
[----:B------:R-:W-:-:S04]  /*2720*/  LEA R4, P1, R2, UR8, 0x2 ;  /* 0x0000000802047c11 */ /* 0x000fc8000f8210ff */
[----:B------:R-:W-:Y:S02]  /*2730*/  LEA.HI.X R5, R2, UR9, R3, 0x2, P1 ;  /* 0x0000000902057c11 */ /* 0x000fe400088f1403 */
[----:B------:R-:W-:-:S05]  /*2740*/  FSEL R3, R6, RZ, P0 ;  /* 0x000000ff06037208 */ /* 0x000fca0000000000 */
[----:B------:R1:W-:Y:S02]  /*2750*/  STG.E desc[UR4][R4.64], R3 ;  /* 0x0000000304007986 */ /* 0x0003e4000c101904 */
.L_x_78:
[----:B------:R-:W-:Y:S05]  /*2760*/  BSYNC B0 ;  /* 0x0000000000007941 */ /* 0x000fea0003800000 */
.L_x_77:
[----:B------:R-:W-:Y:S01]  /*2770*/  ULDC.64 UR10, c[0x0][0x2e8] ;  /* 0x0000ba00000a7ab9 */ /* 0x000fe20000000a00 */
[----:B------:R-:W-:Y:S01]  /*2780*/  ULDC.64 UR8, c[0x0][0x2b8] ;  /* 0x0000ae0000087ab9 */ /* 0x000fe20000000a00 */
[----:B------:R-:W-:Y:S02]  /*2790*/  ISETP.NE.U32.AND P0, PT, RZ, UR10, PT ;  /* 0x0000000aff007c0c */ /* 0x000fe4000bf05070 */
[C---:B0-----:R-:W-:Y:S02]  /*27a0*/  LEA R2, P1, R8.reuse, UR8, 0x2 ;  /* 0x0000000808027c11 */ /* 0x041fe4000f8210ff */
[----:B------:R-:W-:Y:S02]  /*27b0*/  ISETP.NE.AND.EX P0, PT, RZ, UR11, PT, P0 ;  /* 0x0000000bff007c0c */ /* 0x000fe4000bf05300 */
[----:B-1----:R-:W-:Y:S02]  /*27c0*/  LEA.HI.X R3, R8, UR9, R17, 0x2, P1 ;  /* 0x0000000908037c11 */ /* 0x002fe400088f1411 */
        /* <DEDUP_REMOVED lines=26> */
.L_x_79:
        /* <DEDUP_REMOVED lines=9> */
.L_x_151:


//--------------------- .text._ZN7cutlass13device_kernelIN5flash19enable_sm80_to_sm89INS1_16FlashAttnBwdSm80INS1_25CollectiveMainloopBwdSm80ILi1ELi1EN4cute5tupleIJNS5_1CILi64EEES8_NS7_ILi256EEEEEENS_6half_tEfNS_4arch4Sm80ELb1ELb0ELb0ELb1ELb0ELb0ELb0ELb0ELi2ELi4ELi2ELi2ELb0EEENS1_21CollectiveEpilogueBwdISA_SB_SD_Li256ELb1ELb0ELi4EEENS1_25SingleTileBwdLPTSchedulerILb1ELi64ELb0EEEEEEEEEvNT_6ParamsE --------------------------
	.section	.text._ZN7cutlass13device_kernelIN5flash19enable_sm80_to_sm89INS1_16FlashAttnBwdSm80INS1_25CollectiveMainloopBwdSm80ILi1ELi1EN4cute5tupleIJNS5_1CILi64EEES8_NS7_ILi256EEEEEENS_6half_tEfNS_4arch4Sm80ELb1ELb0ELb0ELb1ELb0ELb0ELb0ELb0ELi2ELi4ELi2ELi2ELb0EEENS1_21CollectiveEpilogueBwdISA_SB_SD_Li256ELb1ELb0ELi4EEENS1_25SingleTileBwdLPTSchedulerILb1ELi64ELb0EEEEEEEEEvNT_6ParamsE,"ax",@progbits
	.align	128
.text._ZN7cutlass13device_kernelIN5flash19enable_sm80_to_sm89INS1_16FlashAttnBwdSm80INS1_25CollectiveMainloopBwdSm80ILi1ELi1EN4cute5tupleIJNS5_1CILi64EEES8_NS7_ILi256EEEEEENS_6half_tEfNS_4arch4Sm80ELb1ELb0ELb0ELb1ELb0ELb0ELb0ELb0ELi2ELi4ELi2ELi2ELb0EEENS1_21CollectiveEpilogueBwdISA_SB_SD_Li256ELb1ELb0ELi4EEENS1_25SingleTileBwdLPTSchedulerILb1ELi64ELb0EEEEEEEEEvNT_6ParamsE:
        .type           _ZN7cutlass13device_kernelIN5flash19enable_sm80_to_sm89INS1_16FlashAttnBwdSm80INS1_25CollectiveMainloopBwdSm80ILi1ELi1EN4cute5tupleIJNS5_1CILi64EEES8_NS7_ILi256EEEEEENS_6half_tEfNS_4arch4Sm80ELb1ELb0ELb0ELb1ELb0ELb0ELb0ELb0ELi2ELi4ELi2ELi2ELb0EEENS1_21CollectiveEpilogueBwdISA_SB_SD_Li256ELb1ELb0ELi4EEENS1_25SingleTileBwdLPTSchedulerILb1ELi64ELb0EEEEEEEEEvNT_6ParamsE,@function
        .size           _ZN7cutlass13device_kernelIN5flash19enable_sm80_to_sm89INS1_16FlashAttnBwdSm80INS1_25CollectiveMainloopBwdSm80ILi1ELi1EN4cute5tupleIJNS5_1CILi64EEES8_NS7_ILi256EEEEEENS_6half_tEfNS_4arch4Sm80ELb1ELb0ELb0ELb1ELb0ELb0ELb0ELb0ELi2ELi4ELi2ELi2ELb0EEENS1_21CollectiveEpilogueBwdISA_SB_SD_Li256ELb1ELb0ELi4EEENS1_25SingleTileBwdLPTSchedulerILb1ELi64ELb0EEEEEEEEEvNT_6ParamsE,(.L_x_152 - _ZN7cutlass13device_kernelIN5flash19enable_sm80_to_sm89INS1_16FlashAttnBwdSm80INS1_25CollectiveMainloopBwdSm80ILi1ELi1EN4cute5tupleIJNS5_1CILi64EEES8_NS7_ILi256EEEEEENS_6half_tEfNS_4arch4Sm80ELb1ELb0ELb0ELb1ELb0ELb0ELb0ELb0ELi2ELi4ELi2ELi2ELb0EEENS1_21CollectiveEpilogueBwdISA_SB_SD_Li256ELb1ELb0ELi4EEENS1_25SingleTileBwdLPTSchedulerILb1ELi64ELb0EEEEEEEEEvNT_6ParamsE)
        .other          _ZN7cutlass13device_kernelIN5flash19enable_sm80_to_sm89INS1_16FlashAttnBwdSm80INS1_25CollectiveMainloopBwdSm80ILi1ELi1EN4cute5tupleIJNS5_1CILi64EEES8_NS7_ILi256EEEEEENS_6half_tEfNS_4arch4Sm80ELb1ELb0ELb0ELb1ELb0ELb0ELb0ELb0ELi2ELi4ELi2ELi2ELb0EEENS1_21CollectiveEpilogueBwdISA_SB_SD_Li256ELb1ELb0ELi4EEENS1_25SingleTileBwdLPTSchedulerILb1ELi64ELb0EEEEEEEEEvNT_6ParamsE,@"STO_CUDA_ENTRY STV_DEFAULT"
_ZN7cutlass13device_kernelIN5flash19enable_sm80_to_sm89INS1_16FlashAttnBwdSm80INS1_25CollectiveMainloopBwdSm80ILi1ELi1EN4cute5tupleIJNS5_1CILi64EEES8_NS7_ILi256EEEEEENS_6half_tEfNS_4arch4Sm80ELb1ELb0ELb0ELb1ELb0ELb0ELb0ELb0ELi2ELi4ELi2ELi2ELb0EEENS1_21CollectiveEpilogueBwdISA_SB_SD_Li256ELb1ELb0ELi4EEENS1_25SingleTileBwdLPTSchedulerILb1ELi64ELb0EEEEEEEEEvNT_6ParamsE:
[----:B------:R-:W-:Y:S01]  /*0000*/  LDC R1, c[0x0][0x28] ;  /* 0x00000a00ff017b82 */ /* 0x000fe20000000800 */
[----:B------:R-:W-:Y:S05]  /*0010*/  EXIT ;  /* 0x000000000000794d */ /* 0x000fea0003800000 */
.L_x_80:
        /* <DEDUP_REMOVED lines=14> */
.L_x_152:


//--------------------- .text._ZN7cutlass13device_kernelIN5flash32FlashAttnBwdPostprocessConvertdQIN4cute5tupleIJNS3_1CILi64EEENS5_ILi256EEEEEENS_6half_tEfNS_4arch4Sm80ELi256ENS3_8TiledMMAINS3_8MMA_AtomIJNS3_28SM80_16x8x16_F32F16F16F32_TNEEEENS3_6LayoutINS4_IJNS5_ILi2EEENS5_ILi4EEENS5_ILi1EEEEEENS4_IJSJ_SH_NS5_ILi0EEEEEEEENS4_IJNS5_ILi32EEES6_NS5_ILi16EEEEEEEELb0EEEEEvNT_6ParamsE --------------------------
	.section	.text._ZN7cutlass13device_kernelIN5flash32FlashAttnBwdPostprocessConvertdQIN4cute5tupleIJNS3_1CILi64EEENS5_ILi256EEEEEENS_6half_tEfNS_4arch4Sm80ELi256ENS3_8TiledMMAINS3_8MMA_AtomIJNS3_28SM80_16x8x16_F32F16F16F32_TNEEEENS3_6LayoutINS4_IJNS5_ILi2EEENS5_ILi4EEENS5_ILi1EEEEEENS4_IJSJ_SH_NS5_ILi0EEEEEEEENS4_IJNS5_ILi32EEES6_NS5_ILi16EEEEEEEELb0EEEEEvNT_6ParamsE,"ax",@progbits
	.align	128
.text._ZN7cutlass13device_kernelIN5flash32FlashAttnBwdPostprocessConvertdQIN4cute5tupleIJNS3_1CILi64EEENS5_ILi256EEEEEENS_6half_tEfNS_4arch4Sm80ELi256ENS3_8TiledMMAINS3_8MMA_AtomIJNS3_28SM80_16x8x16_F32F16F16F32_TNEEEENS3_6LayoutINS4_IJNS5_ILi2EEENS5_ILi4EEENS5_ILi1EEEEEENS4_IJSJ_SH_NS5_ILi0EEEEEEEENS4_IJNS5_ILi32EEES6_NS5_ILi16EEEEEEEELb0EEEEEvNT_6ParamsE:
        .type           _ZN7cutlass13device_kernelIN5flash32FlashAttnBwdPostprocessConvertdQIN4cute5tupleIJNS3_1CILi64EEENS5_ILi256EEEEEENS_6half_tEfNS_4arch4Sm80ELi256ENS3_8TiledMMAINS3_8MMA_AtomIJNS3_28SM80_16x8x16_F32F16F16F32_TNEEEENS3_6LayoutINS4_IJNS5_ILi2EEENS5_ILi4EEENS5_ILi1EEEEEENS4_IJSJ_SH_NS5_ILi0EEEEEEEENS4_IJNS5_ILi32EEES6_NS5_ILi16EEEEEEEELb0EEEEEvNT_6ParamsE,@function
        .size           _ZN7cutlass13device_kernelIN5flash32FlashAttnBwdPostprocessConvertdQIN4cute5tupleIJNS3_1CILi64EEENS5_ILi256EEEEEENS_6half_tEfNS_4arch4Sm80ELi256ENS3_8TiledMMAINS3_8MMA_AtomIJNS3_28SM80_16x8x16_F32F16F16F32_TNEEEENS3_6LayoutINS4_IJNS5_ILi2EEENS5_ILi4EEENS5_ILi1EEEEEENS4_IJSJ_SH_NS5_ILi0EEEEEEEENS4_IJNS5_ILi32EEES6_NS5_ILi16EEEEEEEELb0EEEEEvNT_6ParamsE,(.L_x_153 - _ZN7cutlass13device_kernelIN5flash32FlashAttnBwdPostprocessConvertdQIN4cute5tupleIJNS3_1CILi64EEENS5_ILi256EEEEEENS_6half_tEfNS_4arch4Sm80ELi256ENS3_8TiledMMAINS3_8MMA_AtomIJNS3_28SM80_16x8x16_F32F16F16F32_TNEEEENS3_6LayoutINS4_IJNS5_ILi2EEENS5_ILi4EEENS5_ILi1EEEEEENS4_IJSJ_SH_NS5_ILi0EEEEEEEENS4_IJNS5_ILi32EEES6_NS5_ILi16EEEEEEEELb0EEEEEvNT_6ParamsE)
        .other          _ZN7cutlass13device_kernelIN5flash32FlashAttnBwdPostprocessConvertdQIN4cute5tupleIJNS3_1CILi64EEENS5_ILi256EEEEEENS_6half_tEfNS_4arch4Sm80ELi256ENS3_8TiledMMAINS3_8MMA_AtomIJNS3_28SM80_16x8x16_F32F16F16F32_TNEEEENS3_6LayoutINS4_IJNS5_ILi2EEENS5_ILi4EEENS5_ILi1EEEEEENS4_IJSJ_SH_NS5_ILi0EEEEEEEENS4_IJNS5_ILi32EEES6_NS5_ILi16EEEEEEEELb0EEEEEvNT_6ParamsE,@"STO_CUDA_ENTRY STV_DEFAULT"
_ZN7cutlass13device_kernelIN5flash32FlashAttnBwdPostprocessConvertdQIN4cute5tupleIJNS3_1CILi64EEENS5_ILi256EEEEEENS_6half_tEfNS_4arch4Sm80ELi256ENS3_8TiledMMAINS3_8MMA_AtomIJNS3_28SM80_16x8x16_F32F16F16F32_TNEEEENS3_6LayoutINS4_IJNS5_ILi2EEENS5_ILi4EEENS5_ILi1EEEEEENS4_IJSJ_SH_NS5_ILi0EEEEEEEENS4_IJNS5_ILi32EEES6_NS5_ILi16EEEEEEEELb0EEEEEvNT_6ParamsE:
        /* <DEDUP_REMOVED lines=21> */
[----:B------:R-:W2:Y:S04]  /*0150*/  LDG.E R2, desc[UR6][R4.64] ;  /* 0x0000000604027981 */ /* 0x000ea8000c1e1900 */
[----:B-----5:R-:W2:Y:S02]  /*0160*/  LDG.E R3, desc[UR6][R4.64+0x4] ;  /* 0x0000040604037981 */ /* 0x020ea4000c1e1900 */
[----:B--2---:R-:W-:-:S07]  /*0170*/  IADD3 R3, -R2, R3, RZ ;  /* 0x0000000302037210 */ /* 0x004fce0007ffe1ff */
.L_x_81:
[----:B------:R-:W-:Y:S02]  /*0180*/  ISETP.NE.U32.AND P1, PT, RZ, UR4, PT ;  /* 0x00000004ff007c0c */ /* 0x000fe4000bf25070 */
[----:B-----5:R-:W-:Y:S02]  /*0190*/  ISETP.LE.AND P2, PT, R3, R0, PT ;  /* 0x000000000300720c */ /* 0x020fe40003f43270 */
[----:B------:R-:W-:-:S13]  /*01a0*/  ISETP.NE.AND.EX P1, PT, RZ, UR5, PT, P1 ;  /* 0x00000005ff007c0c */ /* 0x000fda000bf25310 */
[----:B------:R-:W-:Y:S05]  /*01b0*/  @P1 EXIT P2 ;  /* 0x000000000000194d */ /* 0x000fea0001000000 */
[----:B------:R-:W0:Y:S01]  /*01c0*/  S2R R73, SR_TID.X ;  /* 0x0000000000497919 */ /* 0x000e220000002100 */
[C---:B------:R-:W-:Y:S01]  /*01d0*/  @P0 IMAD R2, R69.reuse, 0x40, R72 ;  /* 0x0000004045020824 */ /* 0x040fe200078e0248 */
[----:B------:R-:W2:Y:S01]  /*01e0*/  S2UR UR8, SR_CTAID.Y ;  /* 0x00000000000879c3 */ /* 0x000ea20000002600 */
[----:B------:R-:W-:Y:S01]  /*01f0*/  SHF.R.S32.HI R70, RZ, 0x1f, R69 ;  /* 0x0000001fff467819 */ /* 0x000fe20000011445 */
[----:B------:R-:W-:Y:S01]  /*0200*/  ULDC.64 UR4, c[0x0][0x230] ;  /* 0x00008c0000047ab9 */ /* 0x000fe20000000a00 */
[----:B------:R-:W-:Y:S02]  /*0210*/  SEL R69, R69, RZ, !P1 ;  /* 0x000000ff45457207 */ /* 0x000fe40004800000 */
[----:B-1----:R-:W-:Y:S02]  /*0220*/  @P0 SHF.R.S32.HI R5, RZ, 0x1f, R2 ;  /* 0x0000001fff050819 */ /* 0x002fe40000011402 */
[----:B------:R-:W-:Y:S01]  /*0230*/  SEL R70, R70, RZ, !P1 ;  /* 0x000000ff46467207 */ /* 0x000fe20004800000 */
[----:B------:R-:W1:Y:S01]  /*0240*/  LDC.64 R8, c[0x0][0x228] ;  /* 0x00008a00ff087b82 */ /* 0x000e620000000a00 */
[----:B------:R-:W-:-:S02]  /*0250*/  @P0 LEA.HI R5, R5, R2, RZ, 0x6 ;  /* 0x0000000205050211 */ /* 0x000fc400078f30ff */
[----:B------:R-:W-:-:S03]  /*0260*/  SHF.L.U32 R2, R68, 0xe, RZ ;  /* 0x0000000e44027819 */ /* 0x000fc600000006ff */
[----:B------:R-:W-:-:S05]  /*0270*/  @P0 IMAD.SHL.U32 R5, R5, 0x100, RZ ;  /* 0x0000010005050824 */ /* 0x000fca00078e00ff */
[----:B------:R-:W-:Y:S02]  /*0280*/  @P0 LOP3.LUT R7, R5, 0xffffc000, RZ, 0xc0, !PT ;  /* 0xffffc00005070812 */ /* 0x000fe400078ec0ff */
[----:B------:R-:W-:Y:S02]  /*0290*/  CS2R R4, SRZ ;  /* 0x0000000000047805 */ /* 0x000fe4000001ff00 */
[--C-:B------:R-:W-:Y:S01]  /*02a0*/  @P0 SHF.R.S32.HI R5, RZ, 0x1f, R7.reuse ;  /* 0x0000001fff050819 */ /* 0x100fe20000011407 */
[----:B------:R-:W-:Y:S01]  /*02b0*/  @P0 IMAD.MOV.U32 R4, RZ, RZ, R7 ;  /* 0x000000ffff040224 */ /* 0x000fe200078e0007 */
[----:B--2---:R-:W-:Y:S01]  /*02c0*/  USHF.R.S32.HI UR9, URZ, 0x1f, UR8 ;  /* 0x0000001f3f097899 */ /* 0x004fe20008011408 */
[----:B------:R-:W-:Y:S01]  /*02d0*/  SHF.R.S32.HI R7, RZ, 0x1f, R2 ;  /* 0x0000001fff077819 */ /* 0x000fe20000011402 */
[----:B0-----:R-:W-:-:S04]  /*02e0*/  IMAD.SHL.U32 R71, R73, 0x4, RZ ;  /* 0x0000000449477824 */ /* 0x001fc800078e00ff */
[----:B-1----:R-:W-:Y:S01]  /*02f0*/  IMAD R6, R8, UR9, RZ ;  /* 0x0000000908067c24 */ /* 0x002fe2000f8e02ff */
[----:B------:R-:W-:Y:S02]  /*0300*/  IADD3 R4, P2, P3, R4, R71, R2 ;  /* 0x0000004704047210 */ /* 0x000fe40007b5e002 */
[----:B------:R-:W-:-:S04]  /*0310*/  SHF.R.S32.HI R2, RZ, 0x1f, R71 ;  /* 0x0000001fff027819 */ /* 0x000fc80000011447 */
[----:B------:R-:W-:Y:S01]  /*0320*/  IADD3.X R5, R5, R2, R7, P2, P3 ;  /* 0x0000000205057210 */ /* 0x000fe200017e6407 */
[----:B------:R-:W-:Y:S02]  /*0330*/  IMAD R7, R9, UR8, R6 ;  /* 0x0000000809077c24 */ /* 0x000fe4000f8e0206 */
[----:B------:R-:W-:Y:S02]  /*0340*/  IMAD R2, R70, UR4, RZ ;  /* 0x0000000446027c24 */ /* 0x000fe4000f8e02ff */
[----:B------:R-:W-:-:S05]  /*0350*/  IMAD.WIDE.U32 R4, R8, UR8, R4 ;  /* 0x0000000808047c25 */ /* 0x000fca000f8e0004 */
[----:B------:R-:W-:Y:S01]  /*0360*/  IADD3 R5, R5, R7, RZ ;  /* 0x0000000705057210 */ /* 0x000fe20007ffe0ff */
        /* <DEDUP_REMOVED lines=25> */
[----:B------:R-:W-:Y:S03]  /*0500*/  BSSY B0, `(.L_x_82) ;  /* 0x0000137000007945 */ /* 0x000fe60003800000 */
[----:B------:R-:W-:-:S02]  /*0510*/  LEA.HI R77, R74, R73, RZ, 0x5 ;  /* 0x000000494a4d7211 */ /* 0x000fc400078f28ff */
[CC--:B------:R-:W-:Y:S02]  /*0520*/  LEA.HI R76, R74.reuse, R73.reuse, RZ, 0x2 ;  /* 0x000000494a4c7211 */ /* 0x0c0fe400078f10ff */
[----:B------:R-:W-:Y:S02]  /*0530*/  SHF.R.S32.HI R2, RZ, 0x5, R77 ;  /* 0x00000005ff027819 */ /* 0x000fe4000001144d */
[----:B------:R-:W-:Y:S02]  /*0540*/  LEA.HI R81, R74, R73, RZ, 0x7 ;  /* 0x000000494a517211 */ /* 0x000fe400078f38ff */
[----:B0-----:R-:W-:Y:S02]  /*0550*/  LEA.HI R78, R77, R2, RZ, 0x1 ;  /* 0x000000024d4e7211 */ /* 0x001fe400078f08ff */
[--C-:B------:R-:W-:Y:S02]  /*0560*/  SHF.R.S32.HI R80, RZ, 0x2, R76.reuse ;  /* 0x00000002ff507819 */ /* 0x100fe4000001144c */
[----:B------:R-:W-:-:S02]  /*0570*/  SHF.R.S32.HI R79, RZ, 0x1f, R76 ;  /* 0x0000001fff4f7819 */ /* 0x000fc4000001144c */
[----:B------:R-:W-:Y:S02]  /*0580*/  SHF.R.S32.HI R83, RZ, 0x7, R81 ;  /* 0x00000007ff537819 */ /* 0x000fe40000011451 */
[----:B------:R-:W-:Y:S01]  /*0590*/  LOP3.LUT R76, R76, 0x7ffffffc, RZ, 0xc0, !PT ;  /* 0x7ffffffc4c4c7812 */ /* 0x000fe200078ec0ff */
[----:B-1----:R-:W-:Y:S01]  /*05a0*/  ULEA UR4, UR5, UR4, 0x18 ;  /* 0x0000000405047291 */ /* 0x002fe2000f8ec03f */
[----:B------:R-:W-:Y:S02]  /*05b0*/  LOP3.LUT R81, R78, 0xfffffe, RZ, 0xc0, !PT ;  /* 0x00fffffe4e517812 */ /* 0x000fe400078ec0ff */
[----:B------:R-:W-:Y:S01]  /*05c0*/  LOP3.LUT R78, R77, 0xffffffe0, RZ, 0xc0, !PT ;  /* 0xffffffe04d4e7812 */ /* 0x000fe200078ec0ff */
[C---:B------:R-:W-:Y:S01]  /*05d0*/  IMAD.IADD R76, R73.reuse, 0x1, -R76 ;  /* 0x00000001494c7824 */ /* 0x040fe200078e0a4c */
[----:B------:R-:W-:Y:S01]  /*05e0*/  SHF.R.S32.HI R77, RZ, 0x1f, R77 ;  /* 0x0000001fff4d7819 */ /* 0x000fe2000001144d */
[----:B------:R-:W-:Y:S01]  /*05f0*/  IMAD.IADD R81, R2, 0x1, -R81 ;  /* 0x0000000102517824 */ /* 0x000fe200078e0a51 */
[C---:B------:R-:W-:Y:S01]  /*0600*/  LEA R75, R73.reuse, UR4, 0x4 ;  /* 0x00000004494b7c11 */ /* 0x040fe2000f8e20ff */
[----:B------:R-:W-:Y:S01]  /*0610*/  IMAD.IADD R78, R73, 0x1, -R78 ;  /* 0x00000001494e7824 */ /* 0x000fe200078e0a4e */
[C---:B------:R-:W-:Y:S01]  /*0620*/  LEA R82, R83.reuse, R76, 0x9 ;  /* 0x0000004c53527211 */ /* 0x040fe200078e48ff */
[----:B------:R-:W-:Y:S01]  /*0630*/  IMAD.SHL.U32 R83, R83, 0x40, RZ ;  /* 0x0000004053537824 */ /* 0x000fe200078e00ff */
[----:B------:R-:W-:Y:S01]  /*0640*/  LEA.HI R77, R77, R2, RZ, 0x2 ;  /* 0x000000024d4d7211 */ /* 0x000fe200078f10ff */
[----:B------:R-:W-:Y:S01]  /*0650*/  ULDC UR5, c[0x0][0x268] ;  /* 0x00009a0000057ab9 */ /* 0x000fe20000000800 */
[----:B------:R-:W-:-:S02]  /*0660*/  LEA.HI R79, R79, R80, RZ, 0x3 ;  /* 0x000000504f4f7211 */ /* 0x000fc400078f18ff */
[----:B------:R-:W-:Y:S02]  /*0670*/  LOP3.LUT R83, R83, 0x40, RZ, 0xc0, !PT ;  /* 0x0000004053537812 */ /* 0x000fe400078ec0ff */
[----:B------:R-:W-:Y:S02]  /*0680*/  LOP3.LUT R77, R77, 0x7fffffc, RZ, 0xc0, !PT ;  /* 0x07fffffc4d4d7812 */ /* 0x000fe400078ec0ff */
[----:B------:R-:W-:Y:S02]  /*0690*/  LOP3.LUT R79, R79, 0xfffffff8, RZ, 0xc0, !PT ;  /* 0xfffffff84f4f7812 */ /* 0x000fe400078ec0ff */
[----:B------:R-:W-:Y:S01]  /*06a0*/  LEA.HI R76, R74, R73, RZ, 0x6 ;  /* 0x000000494a4c7211 */ /* 0x000fe200078f30ff */
[----:B------:R-:W-:Y:S01]  /*06b0*/  IMAD R73, R81, 0x80, R82 ;  /* 0x0000008051497824 */ /* 0x000fe200078e0252 */
[----:B------:R-:W-:Y:S01]  /*06c0*/  IADD3 R74, R80, -R79, RZ ;  /* 0x8000004f504a7210 */ /* 0x000fe20007ffe0ff */
[----:B--2---:R0:W-:Y:S04]  /*06d0*/  STS.128 [R75], R4 ;  /* 0x000000044b007388 */ /* 0x0041e80000000c00 */
[----:B---3--:R1:W-:Y:S04]  /*06e0*/  STS.128 [R75+0x1000], R8 ;  /* 0x001000084b007388 */ /* 0x0083e80000000c00 */
[----:B----4-:R2:W-:Y:S04]  /*06f0*/  STS.128 [R75+0x2000], R12 ;  /* 0x0020000c4b007388 */ /* 0x0105e80000000c00 */
[----:B-----5:R-:W-:Y:S04]  /*0700*/  STS.128 [R75+0x3000], R16 ;  /* 0x003000104b007388 */ /* 0x020fe80000000c00 */
[----:B------:R-:W-:Y:S01]  /*0710*/  STS.128 [R75+0x4000], R20 ;  /* 0x004000144b007388 */ /* 0x000fe20000000c00 */
[----:B0-----:R-:W-:-:S02]  /*0720*/  LEA.HI R4, R78, R78, RZ, 0x1 ;  /* 0x0000004e4e047211 */ /* 0x001fc400078f08ff */
[----:B------:R-:W-:Y:S01]  /*0730*/  SHF.R.S32.HI R5, RZ, 0x1f, R74 ;  /* 0x0000001fff057819 */ /* 0x000fe2000001144a */
[----:B------:R-:W-:Y:S01]  /*0740*/  STS.128 [R75+0x5000], R24 ;  /* 0x005000184b007388 */ /* 0x000fe20000000c00 */
[----:B-1----:R-:W-:Y:S02]  /*0750*/  SHF.L.U32 R8, R78, 0x3, RZ ;  /* 0x000000034e087819 */ /* 0x002fe400000006ff */
[----:B------:R-:W-:Y:S01]  /*0760*/  LEA.HI R5, R5, R74, RZ, 0x2 ;  /* 0x0000004a05057211 */ /* 0x000fe200078f10ff */
[----:B------:R-:W-:Y:S01]  /*0770*/  STS.128 [R75+0x6000], R28 ;  /* 0x0060001c4b007388 */ /* 0x000fe20000000c00 */
[----:B--2---:R-:W-:Y:S01]  /*0780*/  IMAD.SHL.U32 R13, R4, 0x200, RZ ;  /* 0x00000200040d7824 */ /* 0x004fe200078e00ff */
[----:B------:R-:W-:Y:S01]  /*0790*/  LOP3.LUT R12, R83, 0x8, R8, 0xf8, !PT ;  /* 0x00000008530c7812 */ /* 0x000fe200078ef808 */
[----:B------:R-:W-:Y:S01]  /*07a0*/  IMAD.IADD R14, R2, 0x1, -R77 ;  /* 0x00000001020e7824 */ /* 0x000fe200078e0a4d */
[----:B------:R0:W-:Y:S01]  /*07b0*/  STS.128 [R75+0x7000], R32 ;  /* 0x007000204b007388 */ /* 0x0001e20000000c00 */
[----:B------:R-:W-:-:S02]  /*07c0*/  SHF.R.U32.HI R83, RZ, 0x3, R83 ;  /* 0x00000003ff537819 */ /* 0x000fc40000011653 */
[----:B------:R-:W-:Y:S01]  /*07d0*/  LOP3.LUT R13, R13, 0x7ffffc00, RZ, 0xc0, !PT ;  /* 0x7ffffc000d0d7812 */ /* 0x000fe200078ec0ff */
[----:B------:R-:W-:Y:S01]  /*07e0*/  STS.128 [R75+0x8000], R36 ;  /* 0x008000244b007388 */ /* 0x000fe20000000c00 */
[----:B------:R-:W-:Y:S02]  /*07f0*/  LOP3.LUT R83, R12, R83, RZ, 0x3c, !PT ;  /* 0x000000530c537212 */ /* 0x000fe400078e3cff */
[C---:B------:R-:W-:Y:S01]  /*0800*/  SHF.L.U32 R10, R5.reuse, 0x4, RZ ;  /* 0x00000004050a7819 */ /* 0x040fe200000006ff */
[----:B------:R-:W-:Y:S01]  /*0810*/  STS.128 [R75+0x9000], R40 ;  /* 0x009000284b007388 */ /* 0x000fe20000000c00 */
[----:B------:R-:W-:Y:S01]  /*0820*/  IMAD R12, R14, 0x10, R13 ;  /* 0x000000100e0c7824 */ /* 0x000fe200078e020d */
[----:B------:R-:W-:Y:S02]  /*0830*/  LOP3.LUT R5, R5, 0x7fffffc, RZ, 0xc0, !PT ;  /* 0x07fffffc05057812 */ /* 0x000fe400078ec0ff */
[----:B------:R-:W-:Y:S01]  /*0840*/  STS.128 [R75+0xa000], R44 ;  /* 0x00a0002c4b007388 */ /* 0x000fe20000000c00 */
[----:B------:R-:W-:Y:S01]  /*0850*/  SHF.R.U32.HI R11, RZ, 0x3, R76 ;  /* 0x00000003ff0b7819 */ /* 0x000fe2000001164c */
[----:B------:R-:W-:Y:S01]  /*0860*/  IMAD.IADD R12, R12, 0x1, R83 ;  /* 0x000000010c0c7824 */ /* 0x000fe200078e0253 */
[----:B------:R-:W-:Y:S01]  /*0870*/  LOP3.LUT R10, R10, 0x40, RZ, 0xc0, !PT ;  /* 0x000000400a0a7812 */ /* 0x000fe200078ec0ff */
[----:B------:R-:W-:Y:S01]  /*0880*/  STS.128 [R75+0xb000], R48 ;  /* 0x00b000304b007388 */ /* 0x000fe20000000c00 */
[----:B------:R-:W-:-:S02]  /*0890*/  IMAD.IADD R74, R74, 0x1, -R5 ;  /* 0x000000014a4a7824 */ /* 0x000fc400078e0a05 */
[----:B------:R-:W-:Y:S01]  /*08a0*/  LOP3.LUT R11, R10, 0x8, R11, 0xf8, !PT ;  /* 0x000000080a0b7812 */ /* 0x000fe200078ef80b */
[----:B------:R-:W-:Y:S01]  /*08b0*/  STS.128 [R75+0xc000], R52 ;  /* 0x00c000344b007388 */ /* 0x000fe20000000c00 */
[----:B------:R-:W-:Y:S02]  /*08c0*/  SHF.R.U32.HI R10, RZ, 0x3, R10 ;  /* 0x00000003ff0a7819 */ /* 0x000fe4000001160a */
[----:B------:R-:W-:Y:S01]  /*08d0*/  LEA R73, R74, R73, 0x3 ;  /* 0x000000494a497211 */ /* 0x000fe200078e18ff */
[----:B------:R-:W-:Y:S01]  /*08e0*/  STS.128 [R75+0xd000], R56 ;  /* 0x00d000384b007388 */ /* 0x000fe20000000c00 */
[----:B0-----:R-:W-:Y:S02]  /*08f0*/  LOP3.LUT R34, R11, R10, RZ, 0x3c, !PT ;  /* 0x0000000a0b227212 */ /* 0x001fe400078e3cff */
[----:B------:R-:W-:Y:S01]  /*0900*/  CS2R R10, SRZ ;  /* 0x00000000000a7805 */ /* 0x000fe2000001ff00 */
[----:B------:R-:W-:Y:S01]  /*0910*/  STS.128 [R75+0xe000], R60 ;  /* 0x00e0003c4b007388 */ /* 0x000fe20000000c00 */
[--C-:B------:R-:W-:Y:S01]  /*0920*/  @P0 IMAD.MOV.U32 R10, RZ, RZ, R72.reuse ;  /* 0x000000ffff0a0224 */ /* 0x100fe200078e0048 */
[----:B------:R-:W-:-:S02]  /*0930*/  @P0 SHF.R.S32.HI R11, RZ, 0x1f, R72 ;  /* 0x0000001fff0b0819 */ /* 0x000fc40000011448 */
[----:B------:R-:W-:Y:S01]  /*0940*/  STS.128 [R75+0xf000], R64 ;  /* 0x00f000404b007388 */ /* 0x000fe20000000c00 */
[----:B------:R-:W-:Y:S01]  /*0950*/  BAR.SYNC.DEFER_BLOCKING 0x0 ;  /* 0x0000000000007b1d */ /* 0x000fe20000010000 */
[----:B------:R-:W-:-:S04]  /*0960*/  IADD3 R10, P1, R2, R10, RZ ;  /* 0x0000000a020a7210 */ /* 0x000fc80007f3e0ff */
[----:B------:R-:W-:Y:S01]  /*0970*/  LEA.HI.X.SX32 R11, R2, R11, 0x1, P1 ;  /* 0x0000000b020b7211 */ /* 0x000fe200008f0eff */
[----:B------:R-:W0:Y:S04]  /*0980*/  LDS R4, [R71+UR4] ;  /* 0x0000000447047984 */ /* 0x000e280008000800 */
[----:B------:R-:W1:Y:S04]  /*0990*/  LDS R6, [R71+UR4+0x400] ;  /* 0x0004000447067984 */ /* 0x000e680008000800 */
[----:B------:R-:W2:Y:S04]  /*09a0*/  LDS R7, [R71+UR4+0x800] ;  /* 0x0008000447077984 */ /* 0x000ea80008000800 */
[----:B------:R-:W3:Y:S04]  /*09b0*/  LDS R9, [R71+UR4+0xc00] ;  /* 0x000c000447097984 */ /* 0x000ee80008000800 */
[----:B------:R-:W4:Y:S04]  /*09c0*/  LDS R13, [R71+UR4+0x1000] ;  /* 0x00100004470d7984 */ /* 0x000f280008000800 */
[----:B------:R-:W5:Y:S04]  /*09d0*/  LDS R18, [R71+UR4+0x2000] ;  /* 0x0020000447127984 */ /* 0x000f680008000800 */
[----:B------:R-:W5:Y:S04]  /*09e0*/  LDS R19, [R71+UR4+0x2400] ;  /* 0x0024000447137984 */ /* 0x000f680008000800 */
[----:B------:R-:W5:Y:S04]  /*09f0*/  LDS R16, [R71+UR4+0x1800] ;  /* 0x0018000447107984 */ /* 0x000f680008000800 */
[----:B------:R-:W5:Y:S04]  /*0a00*/  LDS R15, [R71+UR4+0x1400] ;  /* 0x00140004470f7984 */ /* 0x000f680008000800 */
[----:B------:R-:W5:Y:S04]  /*0a10*/  LDS R17, [R71+UR4+0x1c00] ;  /* 0x001c000447117984 */ /* 0x000f680008000800 */
[----:B------:R-:W5:Y:S01]  /*0a20*/  LDS R20, [R71+UR4+0x2800] ;  /* 0x0028000447147984 */ /* 0x000f620008000800 */
[----:B0-----:R-:W-:Y:S01]  /*0a30*/  FMUL.FTZ R5, R4, UR5 ;  /* 0x0000000504057c20 */ /* 0x001fe20008410000 */
[----:B------:R-:W-:-:S02]  /*0a40*/  LEA R4, R73, R34, 0x1 ;  /* 0x0000002249047211 */ /* 0x000fc400078e08ff */
[----:B------:R-:W0:Y:S01]  /*0a50*/  LDS R21, [R71+UR4+0x2c00] ;  /* 0x002c000447157984 */ /* 0x000e220008000800 */
[----:B-1----:R-:W-:-:S03]  /*0a60*/  FMUL.FTZ R6, R6, UR5 ;  /* 0x0000000506067c20 */ /* 0x002fc60008410000 */
[----:B------:R-:W1:Y:S01]  /*0a70*/  LDS R26, [R71+UR4+0x4000] ;  /* 0x00400004471a7984 */ /* 0x000e620008000800 */
[----:B--2---:R-:W-:Y:S01]  /*0a80*/  FMUL.FTZ R7, R7, UR5 ;  /* 0x0000000507077c20 */ /* 0x004fe20008410000 */
[----:B------:R-:W-:Y:S02]  /*0a90*/  F2FP.F16.F32.PACK_AB R5, R6, R5 ;  /* 0x000000050605723e */ /* 0x000fe400000000ff */
[----:B------:R-:W2:Y:S01]  /*0aa0*/  LDS R27, [R71+UR4+0x4400] ;  /* 0x00440004471b7984 */ /* 0x000ea20008000800 */
[----:B---3--:R-:W-:-:S03]  /*0ab0*/  FMUL.FTZ R14, R9, UR5 ;  /* 0x00000005090e7c20 */ /* 0x008fc60008410000 */
[----:B------:R-:W3:Y:S02]  /*0ac0*/  LDS R28, [R71+UR4+0x4800] ;  /* 0x00480004471c7984 */ /* 0x000ee40008000800 */
[----:B------:R-:W-:Y:S01]  /*0ad0*/  F2FP.F16.F32.PACK_AB R6, R14, R7 ;  /* 0x000000070e06723e */ /* 0x000fe200000000ff */
[----:B----4-:R-:W-:Y:S01]  /*0ae0*/  FMUL.FTZ R7, R13, UR5 ;  /* 0x000000050d077c20 */ /* 0x010fe20008410000 */
[----:B------:R-:W4:Y:S01]  /*0af0*/  LDS R29, [R71+UR4+0x4c00] ;  /* 0x004c0004471d7984 */ /* 0x000f220008000800 */
[----:B-----5:R-:W-:-:S03]  /*0b00*/  FMUL.FTZ R13, R18, UR5 ;  /* 0x00000005120d7c20 */ /* 0x020fc60008410000 */
[----:B------:R-:W5:Y:S01]  /*0b10*/  LDS R31, [R71+UR4+0x5400] ;  /* 0x00540004471f7984 */ /* 0x000f620008000800 */
[----:B------:R-:W-:-:S03]  /*0b20*/  FMUL.FTZ R18, R19, UR5 ;  /* 0x0000000513127c20 */ /* 0x000fc60008410000 */
[----:B------:R-:W5:Y:S01]  /*0b30*/  LDS R22, [R71+UR4+0x3000] ;  /* 0x0030000447167984 */ /* 0x000f620008000800 */
[----:B------:R-:W-:Y:S01]  /*0b40*/  FMUL.FTZ R9, R16, UR5 ;  /* 0x0000000510097c20 */ /* 0x000fe20008410000 */
[----:B------:R-:W-:Y:S02]  /*0b50*/  F2FP.F16.F32.PACK_AB R13, R18, R13 ;  /* 0x0000000d120d723e */ /* 0x000fe400000000ff */
[----:B------:R-:W5:Y:S01]  /*0b60*/  LDS R23, [R71+UR4+0x3400] ;  /* 0x0034000447177984 */ /* 0x000f620008000800 */
[----:B------:R-:W-:-:S03]  /*0b70*/  FMUL.FTZ R14, R15, UR5 ;  /* 0x000000050f0e7c20 */ /* 0x000fc60008410000 */
[----:B------:R-:W5:Y:S01]  /*0b80*/  LDS R34, [R71+UR4+0x6000] ;  /* 0x0060000447227984 */ /* 0x000f620008000800 */
[----:B------:R-:W-:Y:S01]  /*0b90*/  FMUL.FTZ R16, R17, UR5 ;  /* 0x0000000511107c20 */ /* 0x000fe20008410000 */
[----:B------:R-:W-:Y:S02]  /*0ba0*/  F2FP.F16.F32.PACK_AB R7, R14, R7 ;  /* 0x000000070e07723e */ /* 0x000fe400000000ff */
[----:B------:R-:W5:Y:S01]  /*0bb0*/  LDS R35, [R71+UR4+0x6400] ;  /* 0x0064000447237984 */ /* 0x000f620008000800 */
[----:B------:R-:W-:Y:S01]  /*0bc0*/  FMUL.FTZ R20, R20, UR5 ;  /* 0x0000000514147c20 */ /* 0x000fe20008410000 */
[----:B------:R-:W-:Y:S02]  /*0bd0*/  F2FP.F16.F32.PACK_AB R9, R16, R9 ;  /* 0x000000091009723e */ /* 0x000fe400000000ff */
[----:B------:R-:W5:Y:S01]  /*0be0*/  LDS R36, [R71+UR4+0x6800] ;  /* 0x0068000447247984 */ /* 0x000f620008000800 */
[----:B0-----:R-:W-:-:S03]  /*0bf0*/  FMUL.FTZ R21, R21, UR5 ;  /* 0x0000000515157c20 */ /* 0x001fc60008410000 */
[----:B------:R-:W0:Y:S01]  /*0c00*/  LDS R37, [R71+UR4+0x6c00] ;  /* 0x006c000447257984 */ /* 0x000e220008000800 */
[----:B-1----:R-:W-:Y:S01]  /*0c10*/  FMUL.FTZ R17, R26, UR5 ;  /* 0x000000051a117c20 */ /* 0x002fe20008410000 */
[----:B------:R-:W-:Y:S02]  /*0c20*/  F2FP.F16.F32.PACK_AB R14, R21, R20 ;  /* 0x00000014150e723e */ /* 0x000fe400000000ff */
[----:B------:R-:W1:Y:S01]  /*0c30*/  LDS R24, [R71+UR4+0x3800] ;  /* 0x0038000447187984 */ /* 0x000e620008000800 */
[----:B--2---:R-:W-:-:S03]  /*0c40*/  FMUL.FTZ R18, R27, UR5 ;  /* 0x000000051b127c20 */ /* 0x004fc60008410000 */
[----:B------:R-:W2:Y:S01]  /*0c50*/  LDS R38, [R71+UR4+0x7000] ;  /* 0x0070000447267984 */ /* 0x000ea20008000800 */
[----:B---3--:R-:W-:Y:S01]  /*0c60*/  FMUL.FTZ R28, R28, UR5 ;  /* 0x000000051c1c7c20 */ /* 0x008fe20008410000 */
[----:B------:R-:W-:Y:S02]  /*0c70*/  F2FP.F16.F32.PACK_AB R17, R18, R17 ;  /* 0x000000111211723e */ /* 0x000fe400000000ff */
[----:B------:R-:W3:Y:S01]  /*0c80*/  LDS R39, [R71+UR4+0x7400] ;  /* 0x0074000447277984 */ /* 0x000ee20008000800 */
[----:B----4-:R-:W-:-:S03]  /*0c90*/  FMUL.FTZ R29, R29, UR5 ;  /* 0x000000051d1d7c20 */ /* 0x010fc60008410000 */
[----:B------:R-:W4:Y:S01]  /*0ca0*/  LDS R30, [R71+UR4+0x5000] ;  /* 0x00500004471e7984 */ /* 0x000f220008000800 */
[----:B-----5:R-:W-:Y:S01]  /*0cb0*/  FMUL.FTZ R20, R31, UR5 ;  /* 0x000000051f147c20 */ /* 0x020fe20008410000 */
[----:B------:R-:W-:Y:S02]  /*0cc0*/  F2FP.F16.F32.PACK_AB R18, R29, R28 ;  /* 0x0000001c1d12723e */ /* 0x000fe400000000ff */
[----:B------:R-:W5:Y:S01]  /*0cd0*/  LDS R25, [R71+UR4+0x3c00] ;  /* 0x003c000447197984 */ /* 0x000f620008000800 */
[----:B------:R-:W-:-:S03]  /*0ce0*/  FMUL.FTZ R15, R22, UR5 ;  /* 0x00000005160f7c20 */ /* 0x000fc60008410000 */
        /* <DEDUP_REMOVED lines=11> */
[----:B0-----:R-:W-:-:S03]  /*0da0*/  FMUL.FTZ R37, R37, UR5 ;  /* 0x0000000525257c20 */ /* 0x001fc60008410000 */
[----:B------:R-:W0:Y:S01]  /*0db0*/  LDS R31, [R71+UR4+0x8800] ;  /* 0x00880004471f7984 */ /* 0x000e220008000800 */
[----:B-1----:R-:W-:Y:S01]  /*0dc0*/  FMUL.FTZ R16, R24, UR5 ;  /* 0x0000000518107c20 */ /* 0x002fe20008410000 */
[----:B------:R-:W-:Y:S01]  /*0dd0*/  F2FP.F16.F32.PACK_AB R22, R37, R36 ;  /* 0x000000242516723e */ /* 0x000fe200000000ff */
[----:B--2---:R-:W-:Y:S01]  /*0de0*/  FMUL.FTZ R23, R38, UR5 ;  /* 0x0000000526177c20 */ /* 0x004fe20008410000 */
[----:B------:R-:W1:Y:S01]  /*0df0*/  LDS R36, [R71+UR4+0xb800] ;  /* 0x00b8000447247984 */ /* 0x000e620008000800 */
[----:B---3--:R-:W-:-:S03]  /*0e00*/  FMUL.FTZ R24, R39, UR5 ;  /* 0x0000000527187c20 */ /* 0x008fc60008410000 */
[----:B------:R-:W2:Y:S01]  /*0e10*/  LDS R51, [R71+UR4+0xbc00] ;  /* 0x00bc000447337984 */ /* 0x000ea20008000800 */
[----:B----4-:R-:W-:Y:S01]  /*0e20*/  FMUL.FTZ R19, R30, UR5 ;  /* 0x000000051e137c20 */ /* 0x010fe20008410000 */
[----:B------:R-:W-:Y:S02]  /*0e30*/  F2FP.F16.F32.PACK_AB R23, R24, R23 ;  /* 0x000000171817723e */ /* 0x000fe400000000ff */
[----:B------:R-:W3:Y:S01]  /*0e40*/  LDS R56, [R71+UR4+0xd400] ;  /* 0x00d4000447387984 */ /* 0x000ee20008000800 */
[----:B-----5:R-:W-:Y:S01]  /*0e50*/  FMUL.FTZ R25, R25, UR5 ;  /* 0x0000000519197c20 */ /* 0x020fe20008410000 */
[----:B------:R-:W-:Y:S02]  /*0e60*/  F2FP.F16.F32.PACK_AB R19, R20, R19 ;  /* 0x000000131413723e */ /* 0x000fe400000000ff */
[----:B------:R-:W4:Y:S01]  /*0e70*/  LDS R41, [R71+UR4+0x7c00] ;  /* 0x007c000447297984 */ /* 0x000f220008000800 */
[----:B------:R-:W-:Y:S01]  /*0e80*/  FMUL.FTZ R32, R32, UR5 ;  /* 0x0000000520207c20 */ /* 0x000fe20008410000 */
[----:B------:R-:W-:-:S02]  /*0e90*/  F2FP.F16.F32.PACK_AB R16, R25, R16 ;  /* 0x000000101910723e */ /* 0x000fc400000000ff */
        /* <DEDUP_REMOVED lines=8> */
[----:B------:R-:W-:-:S03]  /*0f20*/  FMUL.FTZ R35, R29, UR5 ;  /* 0x000000051d237c20 */ /* 0x000fc60008410000 */
[----:B------:R-:W5:Y:S01]  /*0f30*/  LDS R45, [R71+UR4+0x9800] ;  /* 0x00980004472d7984 */ /* 0x000f620008000800 */
[----:B0-----:R-:W-:Y:S01]  /*0f40*/  FMUL.FTZ R34, R31, UR5 ;  /* 0x000000051f227c20 */ /* 0x001fe20008410000 */
[----:B------:R-:W-:Y:S02]  /*0f50*/  F2FP.F16.F32.PACK_AB R30, R35, R30 ;  /* 0x0000001e231e723e */ /* 0x000fe400000000ff */
[----:B------:R-:W0:Y:S01]  /*0f60*/  LDS R46, [R71+UR4+0x9c00] ;  /* 0x009c0004472e7984 */ /* 0x000e220008000800 */
[----:B-1----:R-:W-:-:S03]  /*0f70*/  FMUL.FTZ R36, R36, UR5 ;  /* 0x0000000524247c20 */ /* 0x002fc60008410000 */
[----:B------:R-:W1:Y:S01]  /*0f80*/  LDS R47, [R71+UR4+0xa000] ;  /* 0x00a00004472f7984 */ /* 0x000e620008000800 */
[----:B--2---:R-:W-:-:S03]  /*0f90*/  FMUL.FTZ R51, R51, UR5 ;  /* 0x0000000533337c20 */ /* 0x004fc60008410000 */
[----:B------:R-:W2:Y:S04]  /*0fa0*/  LDS R48, [R71+UR4+0xa400] ;  /* 0x00a4000447307984 */ /* 0x000ea80008000800 */
        /* <DEDUP_REMOVED lines=20> */
[----:B0-----:R-:W-:Y:S01]  /*10f0*/  FMUL.FTZ R46, R46, UR5 ;  /* 0x000000052e2e7c20 */ /* 0x001fe20008410000 */
[----:B------:R-:W-:-:S02]  /*1100*/  LEA R40, R4, UR4, 0x1 ;  /* 0x0000000404287c11 */ /* 0x000fc4000f8e08ff */
[----:B------:R-:W0:Y:S01]  /*1110*/  LDS R57, [R71+UR4+0xd800] ;  /* 0x00d8000447397984 */ /* 0x000e220008000800 */
[----:B-1----:R-:W-:Y:S01]  /*1120*/  FMUL.FTZ R47, R47, UR5 ;  /* 0x000000052f2f7c20 */ /* 0x002fe20008410000 */
[----:B------:R-:W-:Y:S02]  /*1130*/  F2FP.F16.F32.PACK_AB R45, R46, R45 ;  /* 0x0000002d2e2d723e */ /* 0x000fe400000000ff */
[----:B------:R-:W1:Y:S01]  /*1140*/  LDS R58, [R71+UR4+0xdc00] ;  /* 0x00dc0004473a7984 */ /* 0x000e620008000800 */
[----:B--2---:R-:W-:-:S03]  /*1150*/  FMUL.FTZ R48, R48, UR5 ;  /* 0x0000000530307c20 */ /* 0x004fc60008410000 */
[----:B------:R-:W2:Y:S01]  /*1160*/  LDS R33, [R71+UR4+0xe000] ;  /* 0x00e0000447217984 */ /* 0x000ea20008000800 */
[----:B------:R-:W-:Y:S01]  /*1170*/  FMUL.FTZ R49, R49, UR5 ;  /* 0x0000000531317c20 */ /* 0x000fe20008410000 */
[----:B------:R-:W-:Y:S02]  /*1180*/  F2FP.F16.F32.PACK_AB R47, R48, R47 ;  /* 0x0000002f302f723e */ /* 0x000fe400000000ff */
[----:B------:R-:W2:Y:S01]  /*1190*/  LDS R32, [R71+UR4+0xe400] ;  /* 0x00e4000447207984 */ /* 0x000ea20008000800 */
[----:B---3--:R-:W-:-:S03]  /*11a0*/  FMUL.FTZ R50, R50, UR5 ;  /* 0x0000000532327c20 */ /* 0x008fc60008410000 */
[----:B------:R-:W3:Y:S01]  /*11b0*/  LDS R27, [R71+UR4+0xe800] ;  /* 0x00e80004471b7984 */ /* 0x000ee20008000800 */
[----:B----4-:R-:W-:Y:S01]  /*11c0*/  FMUL.FTZ R38, R38, UR5 ;  /* 0x0000000526267c20 */ /* 0x010fe20008410000 */
[----:B------:R-:W-:Y:S02]  /*11d0*/  F2FP.F16.F32.PACK_AB R49, R50, R49 ;  /* 0x000000313231723e */ /* 0x000fe400000000ff */
[----:B------:R-:W4:Y:S01]  /*11e0*/  LDS R26, [R71+UR4+0xec00] ;  /* 0x00ec0004471a7984 */ /* 0x000f220008000800 */
[----:B-----5:R-:W-:-:S03]  /*11f0*/  FMUL.FTZ R39, R39, UR5 ;  /* 0x0000000527277c20 */ /* 0x020fc60008410000 */
        /* <DEDUP_REMOVED lines=10> */
[----:B0-----:R-:W-:Y:S02]  /*12a0*/  FMUL.FTZ R57, R57, UR5 ;  /* 0x0000000539397c20 */ /* 0x001fe40008410000 */
[----:B------:R-:W-:Y:S02]  /*12b0*/  STS [R40+0x10000], R5 ;  /* 0x0100000528007388 */ /* 0x000fe40000000800 */
[----:B------:R-:W-:Y:S01]  /*12c0*/  F2FP.F16.F32.PACK_AB R54, R55, R54 ;  /* 0x000000363736723e */ /* 0x000fe200000000ff */
[----:B-1----:R-:W-:Y:S01]  /*12d0*/  FMUL.FTZ R58, R58, UR5 ;  /* 0x000000053a3a7c20 */ /* 0x002fe20008410000 */
[----:B------:R-:W-:Y:S01]  /*12e0*/  STS [R40+0x10100], R6 ;  /* 0x0101000628007388 */ /* 0x000fe20000000800 */
[----:B--2---:R-:W-:-:S03]  /*12f0*/  FMUL.FTZ R33, R33, UR5 ;  /* 0x0000000521217c20 */ /* 0x004fc60008410000 */
[----:B------:R-:W-:Y:S01]  /*1300*/  F2FP.F16.F32.PACK_AB R57, R58, R57 ;  /* 0x000000393a39723e */ /* 0x000fe200000000ff */
[----:B------:R0:W-:Y:S01]  /*1310*/  STS [R40+0x11000], R13 ;  /* 0x0110000d28007388 */ /* 0x0001e20000000800 */
[----:B------:R-:W-:-:S03]  /*1320*/  FMUL.FTZ R32, R32, UR5 ;  /* 0x0000000520207c20 */ /* 0x000fc60008410000 */
[----:B------:R-:W-:Y:S01]  /*1330*/  STS [R40+0x11100], R14 ;  /* 0x0111000e28007388 */ /* 0x000fe20000000800 */
[----:B---3--:R-:W-:Y:S01]  /*1340*/  FMUL.FTZ R27, R27, UR5 ;  /* 0x000000051b1b7c20 */ /* 0x008fe20008410000 */
[----:B------:R-:W-:Y:S02]  /*1350*/  F2FP.F16.F32.PACK_AB R32, R32, R33 ;  /* 0x000000212020723e */ /* 0x000fe400000000ff */
[----:B------:R-:W-:Y:S01]  /*1360*/  STS [R40+0x10400], R7 ;  /* 0x0104000728007388 */ /* 0x000fe20000000800 */
[----:B----4-:R-:W-:Y:S01]  /*1370*/  FMUL.FTZ R26, R26, UR5 ;  /* 0x000000051a1a7c20 */ /* 0x010fe20008410000 */
[----:B0-----:R-:W-:Y:S02]  /*1380*/  LEA R13, R12, UR4, 0x1 ;  /* 0x000000040c0d7c11 */ /* 0x001fe4000f8e08ff */
[----:B------:R0:W-:Y:S01]  /*1390*/  STS [R40+0x10500], R9 ;  /* 0x0105000928007388 */ /* 0x0001e20000000800 */
[----:B------:R-:W-:Y:S01]  /*13a0*/  UIADD3 UR4, UR4, 0x10000, URZ ;  /* 0x0001000004047890 */ /* 0x000fe2000fffe03f */
[----:B-----5:R-:W-:Y:S01]  /*13b0*/  FMUL.FTZ R25, R25, UR5 ;  /* 0x0000000519197c20 */ /* 0x020fe20008410000 */
[----:B------:R-:W-:Y:S01]  /*13c0*/  F2FP.F16.F32.PACK_AB R26, R26, R27 ;  /* 0x0000001b1a1a723e */ /* 0x000fe200000000ff */
[----:B------:R-:W-:Y:S01]  /*13d0*/  STS [R40+0x11400], R15 ;  /* 0x0114000f28007388 */ /* 0x000fe20000000800 */
[----:B------:R-:W-:-:S03]  /*13e0*/  FMUL.FTZ R36, R31, UR5 ;  /* 0x000000051f247c20 */ /* 0x000fc60008410000 */
[----:B------:R1:W-:Y:S01]  /*13f0*/  STS [R40+0x11500], R16 ;  /* 0x0115001028007388 */ /* 0x0003e20000000800 */
[----:B------:R-:W-:Y:S01]  /*1400*/  FMUL.FTZ R29, R29, UR5 ;  /* 0x000000051d1d7c20 */ /* 0x000fe20008410000 */
[----:B------:R-:W-:Y:S02]  /*1410*/  F2FP.F16.F32.PACK_AB R25, R36, R25 ;  /* 0x000000192419723e */ /* 0x000fe400000000ff */
[----:B------:R-:W-:Y:S01]  /*1420*/  STS [R40+0x12000], R17 ;  /* 0x0120001128007388 */ /* 0x000fe20000000800 */
[----:B------:R-:W2:Y:S01]  /*1430*/  LDC.64 R36, c[0x0][0x258] ;  /* 0x00009600ff247b82 */ /* 0x000ea20000000a00 */
[----:B------:R-:W-:Y:S01]  /*1440*/  FMUL.FTZ R28, R28, UR5 ;  /* 0x000000051c1c7c20 */ /* 0x000fe20008410000 */
[----:B------:R-:W-:Y:S01]  /*1450*/  ULDC UR5, c[0x0][0x244] ;  /* 0x0000910000057ab9 */ /* 0x000fe20000000800 */
[----:B------:R-:W-:Y:S01]  /*1460*/  STS [R40+0x12100], R18 ;  /* 0x0121001228007388 */ /* 0x000fe20000000800 */
[----:B0-----:R-:W-:Y:S02]  /*1470*/  SHF.R.S32.HI R9, RZ, 0x1f, R8 ;  /* 0x0000001fff097819 */ /* 0x001fe40000011408 */
[----:B------:R-:W-:Y:S01]  /*1480*/  F2FP.F16.F32.PACK_AB R28, R29, R28 ;  /* 0x0000001c1d1c723e */ /* 0x000fe200000000ff */
[----:B------:R0:W-:Y:S01]  /*1490*/  STS [R40+0x13000], R21 ;  /* 0x0130001528007388 */ /* 0x0001e20000000800 */
[----:B------:R-:W-:-:S02]  /*14a0*/  ISETP.GE.AND P0, PT, R8, UR5, PT ;  /* 0x0000000508007c0c */ /* 0x000fc4000bf06270 */
[----:B-1----:R-:W-:Y:S01]  /*14b0*/  LEA R16, R12, UR4, 0x1 ;  /* 0x000000040c107c11 */ /* 0x002fe2000f8e08ff */
[----:B------:R-:W-:Y:S04]  /*14c0*/  STS [R40+0x13100], R22 ;  /* 0x0131001628007388 */ /* 0x000fe80000000800 */
[----:B------:R-:W-:Y:S01]  /*14d0*/  STS [R40+0x12400], R19 ;  /* 0x0124001328007388 */ /* 0x000fe20000000800 */
[----:B0-----:R-:W-:Y:S01]  /*14e0*/  VIADDMNMX R21, R3, -R0, 0x40, PT ;  /* 0x0000004003157446 */ /* 0x001fe20003800900 */
[C---:B------:R-:W-:Y:S02]  /*14f0*/  VIADD R0, R2.reuse, 0x8 ;  /* 0x0000000802007836 */ /* 0x040fe40000000000 */
[----:B------:R0:W-:Y:S01]  /*1500*/  STS [R40+0x12500], R20 ;  /* 0x0125001428007388 */ /* 0x0001e20000000800 */
[----:B------:R-:W-:-:S02]  /*1510*/  IADD3 R3, R2, 0x18, RZ ;  /* 0x0000001802037810 */ /* 0x000fc40007ffe0ff */
[-C--:B------:R-:W-:Y:S01]  /*1520*/  ISETP.GE.OR P1, PT, R2, R21.reuse, P0 ;  /* 0x000000150200720c */ /* 0x080fe20000726670 */
[----:B------:R1:W-:Y:S01]  /*1530*/  STS [R40+0x13400], R23 ;  /* 0x0134001728007388 */ /* 0x0003e20000000800 */
[----:B--2---:R-:W-:Y:S01]  /*1540*/  IMAD R14, R36, UR9, RZ ;  /* 0x00000009240e7c24 */ /* 0x004fe2000f8e02ff */
[-C--:B------:R-:W-:Y:S01]  /*1550*/  ISETP.GE.OR P6, PT, R0, R21.reuse, P0 ;  /* 0x000000150000720c */ /* 0x080fe200007c6670 */
[----:B------:R-:W-:Y:S01]  /*1560*/  IMAD.WIDE.U32 R8, R36, UR8, R8 ;  /* 0x0000000824087c25 */ /* 0x000fe2000f8e0008 */
[----:B------:R1:W-:Y:S01]  /*1570*/  STS [R40+0x13500], R24 ;  /* 0x0135001828007388 */ /* 0x0003e20000000800 */
[----:B------:R-:W-:Y:S02]  /*1580*/  ISETP.GE.OR P4, PT, R3, R21, P0 ;  /* 0x000000150300720c */ /* 0x000fe40000786670 */
[----:B------:R-:W-:Y:S01]  /*1590*/  IMAD R15, R37, UR8, R14 ;  /* 0x00000008250f7c24 */ /* 0x000fe2000f8e020e */
[----:B------:R1:W-:Y:S01]  /*15a0*/  STS [R40+0x14000], R30 ;  /* 0x0140001e28007388 */ /* 0x0003e20000000800 */
[C---:B------:R-:W-:Y:S01]  /*15b0*/  VIADD R0, R2.reuse, 0x10 ;  /* 0x0000001002007836 */ /* 0x040fe20000000000 */
[----:B------:R-:W-:Y:S01]  /*15c0*/  ULDC.64 UR8, c[0x0][0x260] ;  /* 0x0000980000087ab9 */ /* 0x000fe20000000a00 */
[----:B------:R-:W-:Y:S01]  /*15d0*/  VIADD R3, R2, 0x28 ;  /* 0x0000002802037836 */ /* 0x000fe20000000000 */
[----:B------:R1:W-:Y:S01]  /*15e0*/  STS [R40+0x14100], R34 ;  /* 0x0141002228007388 */ /* 0x0003e20000000800 */
[----:B------:R-:W-:Y:S01]  /*15f0*/  IADD3 R9, R9, R15, RZ ;  /* 0x0000000f09097210 */ /* 0x000fe20007ffe0ff */
[----:B------:R-:W-:Y:S01]  /*1600*/  IMAD R70, R70, UR8, RZ ;  /* 0x0000000846467c24 */ /* 0x000fe2000f8e02ff */
[-C--:B------:R-:W-:Y:S01]  /*1610*/  ISETP.GE.OR P5, PT, R0, R21.reuse, P0 ;  /* 0x000000150000720c */ /* 0x080fe200007a6670 */
[----:B------:R1:W-:Y:S01]  /*1620*/  STS [R40+0x15000], R47 ;  /* 0x0150002f28007388 */ /* 0x0003e20000000800 */
[----:B------:R-:W-:Y:S01]  /*1630*/  VIADD R0, R2, 0x20 ;  /* 0x0000002002007836 */ /* 0x000fe20000000000 */
[-C--:B------:R-:W-:Y:S01]  /*1640*/  ISETP.GE.OR P2, PT, R3, R21.reuse, P0 ;  /* 0x000000150300720c */ /* 0x080fe20000746670 */
[C---:B------:R-:W-:Y:S01]  /*1650*/  IMAD R3, R69.reuse, UR9, R70 ;  /* 0x0000000945037c24 */ /* 0x040fe2000f8e0246 */
[----:B------:R1:W-:Y:S01]  /*1660*/  STS [R40+0x15100], R49 ;  /* 0x0151003128007388 */ /* 0x0003e20000000800 */
[----:B------:R-:W-:Y:S01]  /*1670*/  IMAD.WIDE.U32 R8, R69, UR8, R8 ;  /* 0x0000000845087c25 */ /* 0x000fe2000f8e0008 */
[----:B------:R-:W-:-:S02]  /*1680*/  ISETP.GE.OR P3, PT, R0, R21, P0 ;  /* 0x000000150000720c */ /* 0x000fc40000766670 */
[----:B------:R1:W-:Y:S01]  /*1690*/  STS [R40+0x14400], R43 ;  /* 0x0144002b28007388 */ /* 0x0003e20000000800 */
[----:B------:R-:W-:Y:S01]  /*16a0*/  IMAD.WIDE R68, R68, 0x40, R10 ;  /* 0x0000004044447825 */ /* 0x000fe200078e020a */
[----:B------:R-:W-:Y:S02]  /*16b0*/  IADD3 R3, R9, R3, RZ ;  /* 0x0000000309037210 */ /* 0x000fe40007ffe0ff */
[----:B------:R1:W-:Y:S01]  /*16c0*/  STS [R40+0x14500], R45 ;  /* 0x0145002d28007388 */ /* 0x0003e20000000800 */
[C---:B------:R-:W-:Y:S02]  /*16d0*/  VIADD R0, R2.reuse, 0x30 ;  /* 0x0000003002007836 */ /* 0x040fe40000000000 */
[----:B0-----:R-:W-:Y:S01]  /*16e0*/  VIADD R20, R2, 0x38 ;  /* 0x0000003802147836 */ /* 0x001fe20000000000 */
[----:B------:R1:W-:Y:S04]  /*16f0*/  STS [R40+0x15400], R38 ;  /* 0x0154002628007388 */ /* 0x0003e80000000800 */
        /* <DEDUP_REMOVED lines=8> */
[----:B------:R1:W-:Y:S01]  /*1780*/  STS [R40+0x17500], R28 ;  /* 0x0175001c28007388 */ /* 0x0003e20000000800 */
[----:B------:R-:W-:Y:S06]  /*1790*/  BAR.SYNC.DEFER_BLOCKING 0x0 ;  /* 0x0000000000007b1d */ /* 0x000fec0000010000 */
[----:B------:R1:W0:Y:S01]  /*17a0*/  LDS.128 R4, [R13+0x10700] ;  /* 0x010700000d047984 */ /* 0x0002220000000c00 */
[----:B------:R-:W-:Y:S05]  /*17b0*/  @P1 BRA `(.L_x_83) ;  /* 0x00000000002c1947 */ /* 0x000fea0003800000 */
[----:B------:R-:W2:Y:S01]  /*17c0*/  LDS.128 R16, [R16] ;  /* 0x0000000010107984 */ /* 0x000ea20000000c00 */
[----:B------:R-:W-:Y:S01]  /*17d0*/  ULDC.64 UR4, c[0x0][0x250] ;  /* 0x0000940000047ab9 */ /* 0x000fe20000000a00 */
[----:B------:R-:W-:Y:S02]  /*17e0*/  IMAD.MOV.U32 R2, RZ, RZ, R8 ;  /* 0x000000ffff027224 */ /* 0x000fe400078e0008 */
[----:B------:R-:W-:Y:S02]  /*17f0*/  IMAD R15, R69, UR4, RZ ;  /* 0x00000004450f7c24 */ /* 0x000fe4000f8e02ff */
[----:B------:R-:W-:-:S04]  /*1800*/  IMAD.WIDE.U32 R10, R68, UR4, R2 ;  /* 0x00000004440a7c25 */ /* 0x000fc8000f8e0002 */
[----:B------:R-:W-:Y:S01]  /*1810*/  IMAD R15, R68, UR5, R15 ;  /* 0x00000005440f7c24 */ /* 0x000fe2000f8e020f */
[----:B------:R-:W-:Y:S02]  /*1820*/  ULDC.64 UR4, c[0x0][0x238] ;  /* 0x00008e0000047ab9 */ /* 0x000fe40000000a00 */
[----:B------:R-:W-:Y:S01]  /*1830*/  LEA R14, P1, R10, UR4, 0x1 ;  /* 0x000000040a0e7c11 */ /* 0x000fe2000f8208ff */
[----:B------:R-:W-:-:S05]  /*1840*/  IMAD.IADD R11, R11, 0x1, R15 ;  /* 0x000000010b0b7824 */ /* 0x000fca00078e020f */
[----:B------:R-:W-:-:S05]  /*1850*/  LEA.HI.X R15, R10, UR5, R11, 0x1, P1 ;  /* 0x000000050a0f7c11 */ /* 0x000fca00088f0c0b */
[----:B--2---:R2:W-:Y:S02]  /*1860*/  STG.E.128 desc[UR6][R14.64], R16 ;  /* 0x000000100e007986 */ /* 0x0045e4000c101d06 */
.L_x_83:
[----:B------:R-:W-:Y:S05]  /*1870*/  BSYNC B0 ;  /* 0x0000000000007941 */ /* 0x000fea0003800000 */
.L_x_82:
[----:B--2---:R2:W3:Y:S01]  /*1880*/  LDS.128 R16, [R13+0x10100] ;  /* 0x010100000d107984 */ /* 0x0044e20000000c00 */
[----:B------:R-:W-:Y:S01]  /*1890*/  BSSY B0, `(.L_x_84) ;  /* 0x0000011000007945 */ /* 0x000fe20003800000 */
[-C--:B------:R-:W-:Y:S02]  /*18a0*/  ISETP.GE.OR P1, PT, R0, R21.reuse, P0 ;  /* 0x000000150000720c */ /* 0x080fe40000726670 */
[----:B------:R-:W-:Y:S01]  /*18b0*/  ISETP.GE.OR P0, PT, R20, R21, P0 ;  /* 0x000000151400720c */ /* 0x000fe20000706670 */
[----:B------:R-:W-:-:S12]  /*18c0*/  @P6 BRA `(.L_x_85) ;  /* 0x0000000000346947 */ /* 0x000fd80003800000 */
[----:B------:R-:W-:Y:S01]  /*18d0*/  IADD3 R15, P6, R68, 0x8, RZ ;  /* 0x00000008440f7810 */ /* 0x000fe20007fde0ff */
        /* <DEDUP_REMOVED lines=8> */
[----:B------:R-:W-:Y:S02]  /*1960*/  LEA R14, P6, R10, UR4, 0x1 ;  /* 0x000000040a0e7c11 */ /* 0x000fe4000f8c08ff */
[----:B------:R-:W-:-:S04]  /*1970*/  IADD3 R11, R11, R15, RZ ;  /* 0x0000000f0b0b7210 */ /* 0x000fc80007ffe0ff */
[----:B------:R-:W-:-:S05]  /*1980*/  LEA.HI.X R15, R10, UR5, R11, 0x1, P6 ;  /* 0x000000050a0f7c11 */ /* 0x000fca000b0f0c0b */
[----:B---3--:R4:W-:Y:S02]  /*1990*/  STG.E.128 desc[UR6][R14.64], R16 ;  /* 0x000000100e007986 */ /* 0x0089e4000c101d06 */
.L_x_85:
[----:B------:R-:W-:Y:S05]  /*19a0*/  BSYNC B0 ;  /* 0x0000000000007941 */ /* 0x000fea0003800000 */
.L_x_84:
[----:B---34-:R3:W4:Y:S01]  /*19b0*/  LDS.128 R16, [R13+0x10200] ;  /* 0x010200000d107984 */ /* 0x0187220000000c00 */
[----:B------:R-:W-:Y:S04]  /*19c0*/  BSSY B0, `(.L_x_86) ;  /* 0x000000f000007945 */ /* 0x000fe80003800000 */
[----:B------:R-:W-:Y:S05]  /*19d0*/  @P5 BRA `(.L_x_87) ;  /* 0x0000000000345947 */ /* 0x000fea0003800000 */
[----:B------:R-:W-:Y:S01]  /*19e0*/  IADD3 R15, P5, R68, 0x10, RZ ;  /* 0x00000010440f7810 */ /* 0x000fe20007fbe0ff */
[----:B------:R-:W-:Y:S01]  /*19f0*/  ULDC.64 UR4, c[0x0][0x250] ;  /* 0x0000940000047ab9 */ /* 0x000fe20000000a00 */
[----:B------:R-:W-:Y:S01]  /*1a00*/  MOV R11, R3 ;  /* 0x00000003000b7202 */ /* 0x000fe20000000f00 */
        /* <DEDUP_REMOVED lines=10> */
.L_x_87:
[----:B------:R-:W-:Y:S05]  /*1ab0*/  BSYNC B0 ;  /* 0x0000000000007941 */ /* 0x000fea0003800000 */
.L_x_86:
[----:B----4-:R4:W0:Y:S01]  /*1ac0*/  LDS.128 R16, [R13+0x10300] ;  /* 0x010300000d107984 */ /* 0x0108220000000c00 */
        /* <DEDUP_REMOVED lines=14> */
[----:B0-----:R0:W-:Y:S02]  /*1bb0*/  STG.E.128 desc[UR6][R14.64], R16 ;  /* 0x000000100e007986 */ /* 0x0011e4000c101d06 */
.L_x_89:
[----:B------:R-:W-:Y:S05]  /*1bc0*/  BSYNC B0 ;  /* 0x0000000000007941 */ /* 0x000fea0003800000 */
.L_x_88:
[----:B0-----:R0:W0:Y:S01]  /*1bd0*/  LDS.128 R16, [R13+0x10400] ;  /* 0x010400000d107984 */ /* 0x0010220000000c00 */
[----:B------:R-:W-:Y:S04]  /*1be0*/  BSSY B0, `(.L_x_90) ;  /* 0x000000f000007945 */ /* 0x000fe80003800000 */
[----:B------:R-:W-:Y:S05]  /*1bf0*/  @P3 BRA `(.L_x_91) ;  /* 0x0000000000343947 */ /* 0x000fea0003800000 */
        /* <DEDUP_REMOVED lines=12> */
[----:B0-----:R0:W-:Y:S02]  /*1cc0*/  STG.E.128 desc[UR6][R14.64], R16 ;  /* 0x000000100e007986 */ /* 0x0011e4000c101d06 */
.L_x_91:
[----:B------:R-:W-:Y:S05]  /*1cd0*/  BSYNC B0 ;  /* 0x0000000000007941 */ /* 0x000fea0003800000 */
.L_x_90:
[----:B0-----:R0:W0:Y:S01]  /*1ce0*/  LDS.128 R16, [R13+0x10500] ;  /* 0x010500000d107984 */ /* 0x0010220000000c00 */
        /* <DEDUP_REMOVED lines=15> */
.L_x_93:
[----:B------:R-:W-:Y:S05]  /*1de0*/  BSYNC B0 ;  /* 0x0000000000007941 */ /* 0x000fea0003800000 */
.L_x_92:
[----:B01234-:R-:W0:Y:S01]  /*1df0*/  LDS.128 R12, [R13+0x10600] ;  /* 0x010600000d0c7984 */ /* 0x01fe220000000c00 */
        /* <DEDUP_REMOVED lines=15> */
.L_x_95:
[----:B------:R-:W-:Y:S05]  /*1ef0*/  BSYNC B0 ;  /* 0x0000000000007941 */ /* 0x000fea0003800000 */
.L_x_94:
[----:B------:R-:W-:Y:S05]  /*1f00*/  @P0 EXIT ;  /* 0x000000000000094d */ /* 0x000fea0003800000 */
[----:B------:R-:W-:Y:S01]  /*1f10*/  IADD3 R9, P0, R68, 0x38, RZ ;  /* 0x0000003844097810 */ /* 0x000fe20007f1e0ff */
[----:B------:R-:W-:Y:S01]  /*1f20*/  ULDC.64 UR4, c[0x0][0x250] ;  /* 0x0000940000047ab9 */ /* 0x000fe20000000a00 */
[----:B------:R-:W-:Y:S02]  /*1f30*/  IMAD.MOV.U32 R2, RZ, RZ, R8 ;  /* 0x000000ffff027224 */ /* 0x000fe400078e0008 */
[----:B------:R-:W-:Y:S02]  /*1f40*/  IADD3.X R68, RZ, R69, RZ, P0, !PT ;  /* 0x00000045ff447210 */ /* 0x000fe400007fe4ff */
[----:B------:R-:W-:-:S04]  /*1f50*/  IMAD.WIDE.U32 R2, R9, UR4, R2 ;  /* 0x0000000409027c25 */ /* 0x000fc8000f8e0002 */
[----:B------:R-:W-:-:S04]  /*1f60*/  IMAD R68, R68, UR4, RZ ;  /* 0x0000000444447c24 */ /* 0x000fc8000f8e02ff */
[----:B------:R-:W-:Y:S01]  /*1f70*/  IMAD R9, R9, UR5, R68 ;  /* 0x0000000509097c24 */ /* 0x000fe2000f8e0244 */
[----:B------:R-:W-:Y:S02]  /*1f80*/  ULDC.64 UR4, c[0x0][0x238] ;  /* 0x00008e0000047ab9 */ /* 0x000fe40000000a00 */
[----:B------:R-:W-:Y:S02]  /*1f90*/  LEA R8, P0, R2, UR4, 0x1 ;  /* 0x0000000402087c11 */ /* 0x000fe4000f8008ff */
[----:B------:R-:W-:-:S04]  /*1fa0*/  IADD3 R3, R3, R9, RZ ;  /* 0x0000000903037210 */ /* 0x000fc80007ffe0ff */
[----:B------:R-:W-:-:S05]  /*1fb0*/  LEA.HI.X R9, R2, UR5, R3, 0x1, P0 ;  /* 0x0000000502097c11 */ /* 0x000fca00080f0c03 */
[----:B------:R-:W-:Y:S01]  /*1fc0*/  STG.E.128 desc[UR6][R8.64], R4 ;  /* 0x0000000408007986 */ /* 0x000fe2000c101d06 */
[----:B------:R-:W-:Y:S05]  /*1fd0*/  EXIT ;  /* 0x000000000000794d */ /* 0x000fea0003800000 */
.L_x_96:
        /* <DEDUP_REMOVED lines=10> */
.L_x_153:


//--------------------- .text._ZN7cutlass13device_kernelIN5flash19enable_sm80_to_sm89INS1_16FlashAttnBwdSm80INS1_25CollectiveMainloopBwdSm80ILi1ELi1EN4cute5tupleIJNS5_1CILi64EEES8_NS7_ILi256EEEEEENS_6half_tEfNS_4arch4Sm80ELb1ELb0ELb0ELb1ELb0ELb0ELb0ELb0ELi2ELi4ELi2ELi2ELb0EEENS1_24CollectiveEpilogueBwdGQAISA_fSD_Li256ELb1ELb0EEENS1_25SingleTileBwdLPTSchedulerILb1ELi64ELb0EEEEEEEEEvNT_6ParamsE --------------------------
	.section	.text._ZN7cutlass13device_kernelIN5flash19enable_sm80_to_sm89INS1_16FlashAttnBwdSm80INS1_25CollectiveMainloopBwdSm80ILi1ELi1EN4cute5tupleIJNS5_1CILi64EEES8_NS7_ILi256EEEEEENS_6half_tEfNS_4arch4Sm80ELb1ELb0ELb0ELb1ELb0ELb0ELb0ELb0ELi2ELi4ELi2ELi2ELb0EEENS1_24CollectiveEpilogueBwdGQAISA_fSD_Li256ELb1ELb0EEENS1_25SingleTileBwdLPTSchedulerILb1ELi64ELb0EEEEEEEEEvNT_6ParamsE,"ax",@progbits
	.align	128
.text._ZN7cutlass13device_kernelIN5flash19enable_sm80_to_sm89INS1_16FlashAttnBwdSm80INS1_25CollectiveMainloopBwdSm80ILi1ELi1EN4cute5tupleIJNS5_1CILi64EEES8_NS7_ILi256EEEEEENS_6half_tEfNS_4arch4Sm80ELb1ELb0ELb0ELb1ELb0ELb0ELb0ELb0ELi2ELi4ELi2ELi2ELb0EEENS1_24CollectiveEpilogueBwdGQAISA_fSD_Li256ELb1ELb0EEENS1_25SingleTileBwdLPTSchedulerILb1ELi64ELb0EEEEEEEEEvNT_6ParamsE:
        .type           _ZN7cutlass13device_kernelIN5flash19enable_sm80_to_sm89INS1_16FlashAttnBwdSm80INS1_25CollectiveMainloopBwdSm80ILi1ELi1EN4cute5tupleIJNS5_1CILi64EEES8_NS7_ILi256EEEEEENS_6half_tEfNS_4arch4Sm80ELb1ELb0ELb0ELb1ELb0ELb0ELb0ELb0ELi2ELi4ELi2ELi2ELb0EEENS1_24CollectiveEpilogueBwdGQAISA_fSD_Li256ELb1ELb0EEENS1_25SingleTileBwdLPTSchedulerILb1ELi64ELb0EEEEEEEEEvNT_6ParamsE,@function
        .size           _ZN7cutlass13device_kernelIN5flash19enable_sm80_to_sm89INS1_16FlashAttnBwdSm80INS1_25CollectiveMainloopBwdSm80ILi1ELi1EN4cute5tupleIJNS5_1CILi64EEES8_NS7_ILi256EEEEEENS_6half_tEfNS_4arch4Sm80ELb1ELb0ELb0ELb1ELb0ELb0ELb0ELb0ELi2ELi4ELi2ELi2ELb0EEENS1_24CollectiveEpilogueBwdGQAISA_fSD_Li256ELb1ELb0EEENS1_25SingleTileBwdLPTSchedulerILb1ELi64ELb0EEEEEEEEEvNT_6ParamsE,(.L_x_154 - _ZN7cutlass13device_kernelIN5flash19enable_sm80_to_sm89INS1_16FlashAttnBwdSm80INS1_25CollectiveMainloopBwdSm80ILi1ELi1EN4cute5tupleIJNS5_1CILi64EEES8_NS7_ILi256EEEEEENS_6half_tEfNS_4arch4Sm80ELb1ELb0ELb0ELb1ELb0ELb0ELb0ELb0ELi2ELi4ELi2ELi2ELb0EEENS1_24CollectiveEpilogueBwdGQAISA_fSD_Li256ELb1ELb0EEENS1_25SingleTileBwdLPTSchedulerILb1ELi64ELb0EEEEEEEEEvNT_6ParamsE)
        .other          _ZN7cutlass13device_kernelIN5flash19enable_sm80_to_sm89INS1_16FlashAttnBwdSm80INS1_25CollectiveMainloopBwdSm80ILi1ELi1EN4cute5tupleIJNS5_1CILi64EEES8_NS7_ILi256EEEEEENS_6half_tEfNS_4arch4Sm80ELb1ELb0ELb0ELb1ELb0ELb0ELb0ELb0ELi2ELi4ELi2ELi2ELb0EEENS1_24CollectiveEpilogueBwdGQAISA_fSD_Li256ELb1ELb0EEENS1_25SingleTileBwdLPTSchedulerILb1ELi64ELb0EEEEEEEEEvNT_6ParamsE,@"STO_CUDA_ENTRY STV_DEFAULT"
_ZN7cutlass13device_kernelIN5flash19enable_sm80_to_sm89INS1_16FlashAttnBwdSm80INS1_25CollectiveMainloopBwdSm80ILi1ELi1EN4cute5tupleIJNS5_1CILi64EEES8_NS7_ILi256EEEEEENS_6half_tEfNS_4arch4Sm80ELb1ELb0ELb0ELb1ELb0ELb0ELb0ELb0ELi2ELi4ELi2ELi2ELb0EEENS1_24CollectiveEpilogueBwdGQAISA_fSD_Li256ELb1ELb0EEENS1_25SingleTileBwdLPTSchedulerILb1ELi64ELb0EEEEEEEEEvNT_6ParamsE:
[----:B------:R-:W-:Y:S01]  /*0000*/  LDC R1, c[0x0][0x28] ;  /* 0x00000a00ff017b82 */ /* 0x000fe20000000800 */
[----:B------:R-:W-:Y:S05]  /*0010*/  EXIT ;  /* 0x000000000000794d */ /* 0x000fea0003800000 */
.L_x_97:
        /* <DEDUP_REMOVED lines=14> */
.L_x_154:


//--------------------- .text._ZN7cutlass13device_kernelIN5flash22FlashAttnBwdPreprocessIN4cute5tupleIJNS3_1CILi64EEENS5_ILi256EEEEEENS_6half_tEfNS_4arch4Sm80ELb1ELb1EEEEEvNT_6ParamsE --------------------------
	.section	.text._ZN7cutlass13device_kernelIN5flash22FlashAttnBwdPreprocessIN4cute5tupleIJNS3_1CILi64EEENS5_ILi256EEEEEENS_6half_tEfNS_4arch4Sm80ELb1ELb1EEEEEvNT_6ParamsE,"ax",@progbits
	.align	128
.text._ZN7cutlass13device_kernelIN5flash22FlashAttnBwdPreprocessIN4cute5tupleIJNS3_1CILi64EEENS5_ILi256EEEEEENS_6half_tEfNS_4arch4Sm80ELb1ELb1EEEEEvNT_6ParamsE:
        .type           _ZN7cutlass13device_kernelIN5flash22FlashAttnBwdPreprocessIN4cute5tupleIJNS3_1CILi64EEENS5_ILi256EEEEEENS_6half_tEfNS_4arch4Sm80ELb1ELb1EEEEEvNT_6ParamsE,@function
        .size           _ZN7cutlass13device_kernelIN5flash22FlashAttnBwdPreprocessIN4cute5tupleIJNS3_1CILi64EEENS5_ILi256EEEEEENS_6half_tEfNS_4arch4Sm80ELb1ELb1EEEEEvNT_6ParamsE,(.L_x_155 - _ZN7cutlass13device_kernelIN5flash22FlashAttnBwdPreprocessIN4cute5tupleIJNS3_1CILi64EEENS5_ILi256EEEEEENS_6half_tEfNS_4arch4Sm80ELb1ELb1EEEEEvNT_6ParamsE)
        .other          _ZN7cutlass13device_kernelIN5flash22FlashAttnBwdPreprocessIN4cute5tupleIJNS3_1CILi64EEENS5_ILi256EEEEEENS_6half_tEfNS_4arch4Sm80ELb1ELb1EEEEEvNT_6ParamsE,@"STO_CUDA_ENTRY STV_DEFAULT"
_ZN7cutlass13device_kernelIN5flash22FlashAttnBwdPreprocessIN4cute5tupleIJNS3_1CILi64EEENS5_ILi256EEEEEENS_6half_tEfNS_4arch4Sm80ELb1ELb1EEEEEvNT_6ParamsE:
[----:B------:R-:W-:Y:S08]  /*0000*/  LDC R1, c[0x0][0x28] ;  /* 0x00000a00ff017b82 */ /* 0x000ff00000000800 */
[----:B------:R-:W0:Y:S01]  /*0010*/  S2UR UR12, SR_CTAID.Z ;  /* 0x00000000000c79c3 */ /* 0x000e220000002700 */
[----:B------:R-:W-:Y:S01]  /*0020*/  ULDC.64 UR18, c[0x0][0x2f0] ;  /* 0x0000bc0000127ab9 */ /* 0x000fe20000000a00 */
[----:B------:R-:W-:Y:S01]  /*0030*/  ULDC.64 UR4, c[0x0][0x2f0] ;  /* 0x0000bc0000047ab9 */ /* 0x000fe20000000a00 */
[----:B------:R-:W-:Y:S01]  /*0040*/  UISETP.NE.U32.AND UP0, UPT, UR18, URZ, UPT ;  /* 0x0000003f1200728c */ /* 0x000fe2000bf05070 */
[----:B------:R-:W-:Y:S01]  /*0050*/  ULDC.64 UR6, c[0x0][0x2f8] ;  /* 0x0000be0000067ab9 */ /* 0x000fe20000000a00 */
[----:B------:R-:W-:-:S02]  /*0060*/  ULDC.64 UR10, c[0x0][0x208] ;  /* 0x00008200000a7ab9 */ /* 0x000fc40000000a00 */
[----:B------:R-:W-:Y:S02]  /*0070*/  UISETP.NE.AND.EX UP0, UPT, UR19, URZ, UPT, UP0 ;  /* 0x0000003f1300728c */ /* 0x000fe4000bf05300 */
[----:B------:R-:W-:-:S04]  /*0080*/  UISETP.NE.U32.AND UP1, UPT, UR6, URZ, UPT ;  /* 0x0000003f0600728c */ /* 0x000fc8000bf25070 */
[----:B------:R-:W-:Y:S01]  /*0090*/  PLOP3.LUT P0, PT, PT, PT, UP0, 0x80, 0x0 ;  /* 0x000000000000781c */ /* 0x000fe20003f0f008 */
[----:B------:R-:W-:Y:S02]  /*00a0*/  UISETP.NE.AND.EX UP1, UPT, UR7, URZ, UPT, UP1 ;  /* 0x0000003f0700728c */ /* 0x000fe4000bf25310 */
[----:B0-----:R-:W-:-:S06]  /*00b0*/  UIMAD.WIDE UR4, UR12, 0x4, UR4 ;  /* 0x000000040c0478a5 */ /* 0x001fcc000f8e0204 */
[----:B------:R-:W-:Y:S02]  /*00c0*/  MOV R2, UR4 ;  /* 0x0000000400027c02 */ /* 0x000fe40008000f00 */
[----:B------:R-:W-:Y:S01]  /*00d0*/  MOV R3, UR5 ;  /* 0x0000000500037c02 */ /* 0x000fe20008000f00 */
[----:B------:R-:W-:-:S04]  /*00e0*/  @UP1 ULDC.64 UR4, c[0x0][0x2f8] ;  /* 0x0000be0000041ab9 */ /* 0x000fc80000000a00 */
[----:B------:R-:W2:Y:S01]  /*00f0*/  @P0 LDG.E R0, desc[UR10][R2.64] ;  /* 0x0000000a02000981 */ /* 0x000ea2000c1e1900 */
[----:B------:R-:W-:Y:S01]  /*0100*/  PLOP3.LUT P1, PT, PT, PT, UP1, 0x80, 0x0 ;  /* 0x000000000000781c */ /* 0x000fe20003f2f018 */
[----:B------:R-:W-:-:S06]  /*0110*/  @UP1 UIMAD.WIDE UR4, UR12, 0x4, UR4 ;  /* 0x000000040c0418a5 */ /* 0x000fcc000f8e0204 */
[----:B------:R-:W-:Y:S02]  /*0120*/  MOV R4, UR4 ;  /* 0x0000000400047c02 */ /* 0x000fe40008000f00 */
[----:B------:R-:W-:-:S05]  /*0130*/  MOV R5, UR5 ;  /* 0x0000000500057c02 */ /* 0x000fca0008000f00 */
[----:B------:R-:W3:Y:S01]  /*0140*/  @P1 LDG.E R4, desc[UR10][R4.64] ;  /* 0x0000000a04041981 */ /* 0x000ee2000c1e1900 */
[----:B------:R-:W0:Y:S01]  /*0150*/  S2UR UR13, SR_CTAID.X ;  /* 0x00000000000d79c3 */ /* 0x000e220000002500 */
[----:B------:R-:W-:Y:S01]  /*0160*/  ULDC UR8, c[0x0][0x218] ;  /* 0x0000860000087ab9 */ /* 0x000fe20000000800 */
[----:B------:R-:W-:Y:S01]  /*0170*/  UMOV UR6, URZ ;  /* 0x0000003f00067c82 */ /* 0x000fe20008000000 */
[----:B------:R-:W1:Y:S01]  /*0180*/  S2R R7, SR_TID.X ;  /* 0x0000000000077919 */ /* 0x000e620000002100 */
[----:B------:R-:W-:-:S04]  /*0190*/  UMOV UR7, URZ ;  /* 0x0000003f00077c82 */ /* 0x000fc80008000000 */
[----:B------:R-:W4:Y:S01]  /*01a0*/  S2UR UR16, SR_CTAID.Y ;  /* 0x00000000001079c3 */ /* 0x000f220000002600 */
[----:B0-----:R-:W-:Y:S01]  /*01b0*/  USHF.L.U32 UR15, UR13, 0x6, URZ ;  /* 0x000000060d0f7899 */ /* 0x001fe2000800063f */
[----:B--2---:R-:W-:-:S13]  /*01c0*/  @P0 R2UR UR9, R0 ;  /* 0x00000000000902ca */ /* 0x004fda00000e0000 */
[----:B------:R-:W-:Y:S02]  /*01d0*/  @UP0 ULEA UR4, UR12, UR9, 0x6 ;  /* 0x000000090c040291 */ /* 0x000fe4000f8e303f */
[----:B------:R-:W-:Y:S01]  /*01e0*/  @UP0 USHF.R.S32.HI UR14, URZ, 0x1f, UR9 ;  /* 0x0000001f3f0e0899 */ /* 0x000fe20008011409 */
[----:B---3--:R-:W-:Y:S01]  /*01f0*/  @P1 R2UR UR8, R4 ;  /* 0x00000000040812ca */ /* 0x008fe200000e0000 */
[----:B------:R-:W-:Y:S01]  /*0200*/  @UP0 USHF.R.S32.HI UR5, URZ, 0x1f, UR4 ;  /* 0x0000001f3f050899 */ /* 0x000fe20008011404 */
[----:B------:R-:W-:-:S03]  /*0210*/  @UP0 UMOV UR6, UR9 ;  /* 0x0000000900060c82 */ /* 0x000fc60008000000 */
[----:B------:R-:W-:Y:S01]  /*0220*/  @UP0 ULEA.HI UR5, UR5, UR4, URZ, 0x6 ;  /* 0x0000000405050291 */ /* 0x000fe2000f8f303f */
[----:B------:R-:W-:Y:S02]  /*0230*/  @UP0 UMOV UR7, UR14 ;  /* 0x0000000e00070c82 */ /* 0x000fe40008000000 */
[----:B------:R-:W-:Y:S01]  /*0240*/  UMOV UR4, URZ ;  /* 0x0000003f00047c82 */ /* 0x000fe20008000000 */
[----:B------:R-:W-:Y:S01]  /*0250*/  @UP0 ULOP3.LUT UR4, UR5, 0xffffffc0, URZ, 0xc0, !UPT ;  /* 0xffffffc005040892 */ /* 0x000fe2000f8ec03f */
[----:B-1--4-:R-:W-:Y:S11]  /*0260*/  @P1 BRA `(.L_x_98) ;  /* 0x0000000000181947 */ /* 0x012ff60003800000 */
[----:B------:R-:W-:Y:S05]  /*0270*/  @!P0 BRA `(.L_x_98) ;  /* 0x0000000000148947 */ /* 0x000fea0003800000 */
[----:B------:R-:W2:Y:S04]  /*0280*/  LDG.E R4, desc[UR10][R2.64] ;  /* 0x0000000a02047981 */ /* 0x000ea8000c1e1900 */
[----:B------:R-:W3:Y:S01]  /*0290*/  LDG.E R0, desc[UR10][R2.64+0x4] ;  /* 0x0000040a02007981 */ /* 0x000ee2000c1e1900 */
[----:B--2---:R-:W-:Y:S02]  /*02a0*/  R2UR UR5, R4 ;  /* 0x00000000040572ca */ /* 0x004fe400000e0000 */
[----:B---3--:R-:W-:-:S13]  /*02b0*/  R2UR UR8, R0 ;  /* 0x00000000000872ca */ /* 0x008fda00000e0000 */
[----:B------:R-:W-:-:S12]  /*02c0*/  UIADD3 UR8, -UR5, UR8, URZ ;  /* 0x0000000805087290 */ /* 0x000fd8000fffe13f */
.L_x_98:
[----:B------:R-:W-:Y:S01]  /*02d0*/  UISETP.NE.U32.AND UP0, UPT, UR18, URZ, UPT ;  /* 0x0000003f1200728c */ /* 0x000fe2000bf05070 */
[----:B------:R-:W-:-:S03]  /*02e0*/  MOV R0, UR15 ;  /* 0x0000000f00007c02 */ /* 0x000fc60008000f00 */
[----:B------:R-:W-:Y:S01]  /*02f0*/  UISETP.NE.AND.EX UP0, UPT, UR19, URZ, UPT, UP0 ;  /* 0x0000003f1300728c */ /* 0x000fe2000bf05300 */
[----:B------:R-:W-:-:S05]  /*0300*/  ISETP.GE.AND P1, PT, R0, UR8, PT ;  /* 0x0000000800007c0c */ /* 0x000fca000bf26270 */
[----:B------:R-:W-:-:S13]  /*0310*/  PLOP3.LUT P0, PT, PT, PT, UP0, 0x80, 0x0 ;  /* 0x000000000000781c */ /* 0x000fda0003f0f008 */
[----:B------:R-:W-:Y:S05]  /*0320*/  @P0 EXIT P1 ;  /* 0x000000000000094d */ /* 0x000fea0000800000 */
[----:B------:R-:W-:Y:S01]  /*0330*/  UIADD3 UR20, -UR15, UR8, URZ ;  /* 0x000000080f147290 */ /* 0x000fe2000fffe13f */
[----:B------:R-:W-:Y:S01]  /*0340*/  SHF.R.S32.HI R36, RZ, 0x1f, R7 ;  /* 0x0000001fff247819 */ /* 0x000fe20000011407 */
[----:B------:R-:W-:Y:S01]  /*0350*/  USHF.R.S32.HI UR5, URZ, 0x1f, UR12 ;  /* 0x0000001f3f057899 */ /* 0x000fe2000801140c */
[----:B------:R-:W-:Y:S01]  /*0360*/  BSSY B0, `(.L_x_99) ;  /* 0x0000025000007945 */ /* 0x000fe20003800000 */
[----:B------:R-:W-:Y:S01]  /*0370*/  USHF.R.S32.HI UR14, URZ, 0x1f, UR16 ;  /* 0x0000001f3f0e7899 */ /* 0x000fe20008011410 */
[----:B------:R-:W-:Y:S01]  /*0380*/  LEA.HI R36, R36, R7, RZ, 0x4 ;  /* 0x0000000724247211 */ /* 0x000fe200078f20ff */
[----:B------:R-:W-:Y:S01]  /*0390*/  USEL UR17, UR12, URZ, !UP0 ;  /* 0x0000003f0c117287 */ /* 0x000fe2000c000000 */
[C---:B------:R-:W-:Y:S01]  /*03a0*/  ISETP.GE.AND P0, PT, R7.reuse, UR20, PT ;  /* 0x0000001407007c0c */ /* 0x040fe2000bf06270 */
[----:B------:R-:W-:Y:S01]  /*03b0*/  USEL UR5, UR5, URZ, !UP0 ;  /* 0x0000003f05057287 */ /* 0x000fe2000c000000 */
[----:B------:R-:W-:Y:S02]  /*03c0*/  SHF.R.S32.HI R0, RZ, 0x4, R36 ;  /* 0x00000004ff007819 */ /* 0x000fe40000011424 */
[----:B------:R-:W-:-:S02]  /*03d0*/  ISETP.GT.OR P0, PT, R7, 0x3f, P0 ;  /* 0x0000003f0700780c */ /* 0x000fc40000704670 */
[----:B------:R-:W-:Y:S02]  /*03e0*/  LOP3.LUT R10, R36, 0xfffffff0, RZ, 0xc0, !PT ;  /* 0xfffffff0240a7812 */ /* 0x000fe400078ec0ff */
[----:B------:R-:W-:Y:S02]  /*03f0*/  SHF.R.S32.HI R2, RZ, 0x1f, R0 ;  /* 0x0000001fff027819 */ /* 0x000fe40000011400 */
[----:B------:R-:W-:Y:S02]  /*0400*/  IADD3 R72, P1, R0, UR6, RZ ;  /* 0x0000000600487c10 */ /* 0x000fe4000ff3e0ff */
[----:B------:R-:W-:Y:S02]  /*0410*/  MOV R12, 0x7f800000 ;  /* 0x7f800000000c7802 */ /* 0x000fe40000000f00 */
[----:B------:R-:W-:Y:S02]  /*0420*/  MOV R11, UR13 ;  /* 0x0000000d000b7c02 */ /* 0x000fe40008000f00 */
[----:B------:R-:W-:-:S02]  /*0430*/  IADD3 R10, -R10, R7, RZ ;  /* 0x000000070a0a7210 */ /* 0x000fc40007ffe1ff */
[----:B------:R-:W-:Y:S01]  /*0440*/  IADD3.X R73, R2, UR7, RZ, P1, !PT ;  /* 0x0000000702497c10 */ /* 0x000fe20008ffe4ff */
[----:B------:R-:W-:Y:S06]  /*0450*/  @P0 BRA `(.L_x_100) ;  /* 0x0000000000540947 */ /* 0x000fec0003800000 */
[----:B------:R-:W0:Y:S01]  /*0460*/  LDC.64 R8, c[0x0][0x290] ;  /* 0x0000a400ff087b82 */ /* 0x000e220000000a00 */
[----:B------:R-:W-:Y:S02]  /*0470*/  USHF.R.S32.HI UR9, URZ, 0x1f, UR15 ;  /* 0x0000001f3f097899 */ /* 0x000fe4000801140f */
[----:B------:R-:W-:Y:S01]  /*0480*/  MOV R2, UR15 ;  /* 0x0000000f00027c02 */ /* 0x000fe20008000f00 */
[----:B------:R-:W-:-:S03]  /*0490*/  ULDC.64 UR18, c[0x0][0x298] ;  /* 0x0000a60000127ab9 */ /* 0x000fc60000000a00 */
[--C-:B------:R-:W-:Y:S02]  /*04a0*/  IADD3 R2, P0, P1, R2, UR6, R7.reuse ;  /* 0x0000000602027c10 */ /* 0x100fe4000f91e007 */
[----:B------:R-:W-:Y:S02]  /*04b0*/  SHF.R.S32.HI R7, RZ, 0x1f, R7 ;  /* 0x0000001fff077819 */ /* 0x000fe40000011407 */
[----:B------:R-:W-:Y:S01]  /*04c0*/  MOV R6, UR9 ;  /* 0x0000000900067c02 */ /* 0x000fe20008000f00 */
[----:B------:R-:W-:-:S03]  /*04d0*/  UIMAD UR9, UR5, UR18, URZ ;  /* 0x00000012050972a4 */ /* 0x000fc6000f8e023f */
[----:B------:R-:W-:Y:S01]  /*04e0*/  IADD3.X R3, R6, UR7, R7, P0, P1 ;  /* 0x0000000706037c10 */ /* 0x000fe200087e2407 */
[----:B------:R-:W-:Y:S01]  /*04f0*/  UIMAD UR9, UR17, UR19, UR9 ;  /* 0x00000013110972a4 */ /* 0x000fe2000f8e0209 */
[C---:B0-----:R-:W-:Y:S02]  /*0500*/  IMAD R4, R8.reuse, UR14, RZ ;  /* 0x0000000e08047c24 */ /* 0x041fe4000f8e02ff */
[----:B------:R-:W-:-:S04]  /*0510*/  IMAD.WIDE.U32 R2, R8, UR16, R2 ;  /* 0x0000001008027c25 */ /* 0x000fc8000f8e0002 */
[----:B------:R-:W-:-:S05]  /*0520*/  IMAD R5, R9, UR16, R4 ;  /* 0x0000001009057c24 */ /* 0x000fca000f8e0204 */
[----:B------:R-:W-:Y:S02]  /*0530*/  IADD3 R3, R3, R5, RZ ;  /* 0x0000000503037210 */ /* 0x000fe40007ffe0ff */
[----:B------:R-:W-:Y:S01]  /*0540*/  MOV R5, UR18 ;  /* 0x0000001200057c02 */ /* 0x000fe20008000f00 */
[----:B------:R-:W-:-:S04]  /*0550*/  ULDC.64 UR18, c[0x0][0x288] ;  /* 0x0000a20000127ab9 */ /* 0x000fc80000000a00 */
[----:B------:R-:W-:-:S05]  /*0560*/  IMAD.WIDE.U32 R2, R5, UR17, R2 ;  /* 0x0000001105027c25 */ /* 0x000fca000f8e0002 */
[----:B------:R-:W-:Y:S02]  /*0570*/  IADD3 R3, R3, UR9, RZ ;  /* 0x0000000903037c10 */ /* 0x000fe4000fffe0ff */
[----:B------:R-:W-:-:S04]  /*0580*/  LEA R12, P0, R2, UR18, 0x2 ;  /* 0x00000012020c7c11 */ /* 0x000fc8000f8010ff */
[----:B------:R-:W-:-:S05]  /*0590*/  LEA.HI.X R13, R2, UR19, R3, 0x2, P0 ;  /* 0x00000013020d7c11 */ /* 0x000fca00080f1403 */
[----:B------:R0:W5:Y:S04]  /*05a0*/  LDG.E R12, desc[UR10][R12.64] ;  /* 0x0000000a0c0c7981 */ /* 0x000168000c1e1900 */
.L_x_100:
[----:B------:R-:W-:Y:S05]  /*05b0*/  BSYNC B0 ;  /* 0x0000000000007941 */ /* 0x000fea0003800000 */
.L_x_99:
[----:B------:R-:W-:Y:S01]  /*05c0*/  ISETP.GE.AND P1, PT, R0, UR20, PT ;  /* 0x0000001400007c0c */ /* 0x000fe2000bf26270 */
[----:B------:R-:W-:Y:S01]  /*05d0*/  BSSY B0, `(.L_x_101) ;  /* 0x0000022000007945 */ /* 0x000fe20003800000 */
[----:B------:R-:W-:Y:S01]  /*05e0*/  IMAD.WIDE R72, R11, 0x40, R72 ;  /* 0x000000400b487825 */ /* 0x000fe200078e0248 */
[----:B------:R-:W-:Y:S02]  /*05f0*/  CS2R R4, SRZ ;  /* 0x0000000000047805 */ /* 0x000fe4000001ff00 */
[----:B------:R-:W-:Y:S02]  /*0600*/  CS2R R6, SRZ ;  /* 0x0000000000067805 */ /* 0x000fe4000001ff00 */
[----:B------:R-:W-:Y:S02]  /*0610*/  CS2R R16, SRZ ;  /* 0x0000000000107805 */ /* 0x000fe4000001ff00 */
[----:B------:R-:W-:-:S04]  /*0620*/  CS2R R18, SRZ ;  /* 0x0000000000127805 */ /* 0x000fc8000001ff00 */
[----:B------:R-:W-:Y:S05]  /*0630*/  @P1 BRA `(.L_x_102) ;  /* 0x00000000006c1947 */ /* 0x000fea0003800000 */
[----:B------:R-:W1:Y:S01]  /*0640*/  LDC.64 R14, c[0x0][0x230] ;  /* 0x00008c00ff0e7b82 */ /* 0x000e620000000a00 */
[----:B------:R-:W-:Y:S01]  /*0650*/  SHF.L.U32 R8, R10, 0x3, RZ ;  /* 0x000000030a087819 */ /* 0x000fe200000006ff */
[----:B------:R-:W-:Y:S02]  /*0660*/  ULDC.64 UR18, c[0x0][0x238] ;  /* 0x00008e0000127ab9 */ /* 0x000fe40000000a00 */
[----:B------:R-:W-:Y:S01]  /*0670*/  UIMAD UR6, UR5, UR18, URZ ;  /* 0x00000012050672a4 */ /* 0x000fe2000f8e023f */
[----:B------:R-:W-:-:S03]  /*0680*/  SHF.R.S32.HI R9, RZ, 0x1f, R8 ;  /* 0x0000001fff097819 */ /* 0x000fc60000011408 */
[----:B------:R-:W-:Y:S01]  /*0690*/  UIMAD UR6, UR17, UR19, UR6 ;  /* 0x00000013110672a4 */ /* 0x000fe2000f8e0206 */
[----:B-1----:R-:W-:-:S04]  /*06a0*/  IMAD R2, R14, UR14, RZ ;  /* 0x0000000e0e027c24 */ /* 0x002fc8000f8e02ff */
[----:B------:R-:W-:Y:S02]  /*06b0*/  IMAD R11, R15, UR16, R2 ;  /* 0x000000100f0b7c24 */ /* 0x000fe4000f8e0202 */
[----:B------:R-:W-:Y:S01]  /*06c0*/  IMAD.WIDE.U32 R2, R14, UR16, R8 ;  /* 0x000000100e027c25 */ /* 0x000fe2000f8e0008 */
[----:B------:R-:W-:Y:S01]  /*06d0*/  MOV R9, UR18 ;  /* 0x0000001200097c02 */ /* 0x000fe20008000f00 */
[----:B------:R-:W-:-:S03]  /*06e0*/  ULDC.64 UR18, c[0x0][0x228] ;  /* 0x00008a0000127ab9 */ /* 0x000fc60000000a00 */
[----:B------:R-:W-:Y:S02]  /*06f0*/  IADD3 R3, R3, R11, RZ ;  /* 0x0000000b03037210 */ /* 0x000fe40007ffe0ff */
[----:B------:R-:W-:Y:S01]  /*0700*/  IADD3 R11, R8, 0x80, RZ ;  /* 0x00000080080b7810 */ /* 0x000fe20007ffe0ff */
[----:B------:R-:W-:-:S04]  /*0710*/  IMAD.WIDE.U32 R2, R9, UR17, R2 ;  /* 0x0000001109027c25 */ /* 0x000fc8000f8e0002 */
[----:B------:R-:W-:Y:S01]  /*0720*/  IMAD R9, R73, UR18, RZ ;  /* 0x0000001249097c24 */ /* 0x000fe2000f8e02ff */
[----:B------:R-:W-:Y:S01]  /*0730*/  IADD3 R3, R3, UR6, RZ ;  /* 0x0000000603037c10 */ /* 0x000fe2000fffe0ff */
[----:B------:R-:W-:Y:S02]  /*0740*/  ULDC UR6, c[0x0][0x21c] ;  /* 0x0000870000067ab9 */ /* 0x000fe40000000800 */
[----:B------:R-:W-:Y:S01]  /*0750*/  IMAD R9, R72, UR19, R9 ;  /* 0x0000001348097c24 */ /* 0x000fe2000f8e0209 */
[----:B------:R-:W-:Y:S01]  /*0760*/  ISETP.GE.AND P0, PT, R8, UR6, PT ;  /* 0x0000000608007c0c */ /* 0x000fe2000bf06270 */
[----:B------:R-:W-:Y:S01]  /*0770*/  IMAD.WIDE.U32 R2, R72, UR18, R2 ;  /* 0x0000001248027c25 */ /* 0x000fe2000f8e0002 */
[----:B------:R-:W-:Y:S01]  /*0780*/  ISETP.GE.AND P2, PT, R11, UR6, PT ;  /* 0x000000060b007c0c */ /* 0x000fe2000bf46270 */
[----:B------:R-:W-:-:S03]  /*0790*/  ULDC.64 UR6, c[0x0][0x210] ;  /* 0x0000840000067ab9 */ /* 0x000fc60000000a00 */
[----:B------:R-:W-:Y:S02]  /*07a0*/  IADD3 R3, R3, R9, RZ ;  /* 0x0000000903037210 */ /* 0x000fe40007ffe0ff */
[----:B------:R-:W-:-:S04]  /*07b0*/  LEA R8, P3, R2, UR6, 0x1 ;  /* 0x0000000602087c11 */ /* 0x000fc8000f8608ff */
[----:B------:R-:W-:-:S05]  /*07c0*/  LEA.HI.X R9, R2, UR7, R3, 0x1, P3 ;  /* 0x0000000702097c11 */ /* 0x000fca00098f0c03 */
[----:B------:R1:W5:Y:S04]  /*07d0*/  @!P0 LDG.E.128 R4, desc[UR10][R8.64] ;  /* 0x0000000a08048981 */ /* 0x000368000c1e1d00 */
[----:B------:R1:W5:Y:S02]  /*07e0*/  @!P2 LDG.E.128 R16, desc[UR10][R8.64+0x100] ;  /* 0x0001000a0810a981 */ /* 0x000364000c1e1d00 */
.L_x_102:
[----:B------:R-:W-:Y:S05]  /*07f0*/  BSYNC B0 ;  /* 0x0000000000007941 */ /* 0x000fea0003800000 */
.L_x_101:
[----:B------:R-:W-:Y:S01]  /*0800*/  UIMAD UR9, UR13, -0x40, UR8 ;  /* 0xffffffc00d0978a4 */ /* 0x000fe2000f8e0208 */
[----:B------:R-:W-:Y:S01]  /*0810*/  IADD3 R0, R0, 0x10, RZ ;  /* 0x0000001000007810 */ /* 0x000fe20007ffe0ff */
[----:B------:R-:W-:Y:S01]  /*0820*/  BSSY B0, `(.L_x_103) ;  /* 0x0000042000007945 */ /* 0x000fe20003800000 */
[----:B-----5:R-:W-:Y:S02]  /*0830*/  MOV R42, R4 ;  /* 0x00000004002a7202 */ /* 0x020fe40000000f00 */
[----:B------:R-:W-:Y:S02]  /*0840*/  CS2R R20, SRZ ;  /* 0x0000000000147805 */ /* 0x000fe4000001ff00 */
[----:B------:R-:W-:Y:S02]  /*0850*/  MOV R41, R5 ;  /* 0x0000000500297202 */ /* 0x000fe40000000f00 */
[----:B------:R-:W-:Y:S02]  /*0860*/  CS2R R4, SRZ ;  /* 0x0000000000047805 */ /* 0x000fe4000001ff00 */
[----:B------:R-:W-:-:S02]  /*0870*/  ISETP.GE.AND P0, PT, R0, UR9, PT ;  /* 0x0000000900007c0c */ /* 0x000fc4000bf06270 */
[----:B------:R-:W-:Y:S02]  /*0880*/  CS2R R22, SRZ ;  /* 0x0000000000167805 */ /* 0x000fe4000001ff00 */
[----:B-1----:R-:W-:Y:S02]  /*0890*/  MOV R8, R6 ;  /* 0x0000000600087202 */ /* 0x002fe40000000f00 */
[----:B------:R-:W-:Y:S02]  /*08a0*/  MOV R11, R7 ;  /* 0x00000007000b7202 */ /* 0x000fe40000000f00 */
[----:B------:R-:W-:-:S05]  /*08b0*/  CS2R R6, SRZ ;  /* 0x0000000000067805 */ /* 0x000fca000001ff00 */
[----:B------:R-:W-:Y:S05]  /*08c0*/  @P0 BRA `(.L_x_104) ;  /* 0x0000000000dc0947 */ /* 0x000fea0003800000 */
[----:B------:R-:W1:Y:S01]  /*08d0*/  LDC R3, c[0x0][0x21c] ;  /* 0x00008700ff037b82 */ /* 0x000e620000000800 */
[----:B------:R-:W-:Y:S01]  /*08e0*/  SHF.L.U32 R14, R10, 0x3, RZ ;  /* 0x000000030a0e7819 */ /* 0x000fe200000006ff */
[----:B------:R-:W-:Y:S03]  /*08f0*/  BSSY B1, `(.L_x_105) ;  /* 0x000001c000017945 */ /* 0x000fe60003800000 */
[C---:B------:R-:W-:Y:S02]  /*0900*/  IADD3 R0, R14.reuse, 0x80, RZ ;  /* 0x000000800e007810 */ /* 0x040fe40007ffe0ff */
[-C--:B-1----:R-:W-:Y:S02]  /*0910*/  ISETP.GE.AND P0, PT, R14, R3.reuse, PT ;  /* 0x000000030e00720c */ /* 0x082fe40003f06270 */
[----:B------:R-:W-:-:S11]  /*0920*/  ISETP.GE.AND P2, PT, R0, R3, PT ;  /* 0x000000030000720c */ /* 0x000fd60003f46270 */
[----:B------:R-:W-:Y:S05]  /*0930*/  @P0 BRA `(.L_x_106) ;  /* 0x00000000005c0947 */ /* 0x000fea0003800000 */
[----:B------:R-:W1:Y:S01]  /*0940*/  LDC.64 R4, c[0x0][0x230] ;  /* 0x00008c00ff047b82 */ /* 0x000e620000000a00 */
[----:B------:R-:W-:Y:S01]  /*0950*/  SHF.R.S32.HI R15, RZ, 0x1f, R14 ;  /* 0x0000001fff0f7819 */ /* 0x000fe2000001140e */
[----:B------:R-:W-:Y:S02]  /*0960*/  ULDC.64 UR18, c[0x0][0x238] ;  /* 0x00008e0000127ab9 */ /* 0x000fe40000000a00 */
[----:B------:R-:W-:Y:S02]  /*0970*/  UIMAD UR6, UR5, UR18, URZ ;  /* 0x00000012050672a4 */ /* 0x000fe4000f8e023f */
[----:B------:R-:W-:Y:S02]  /*0980*/  MOV R7, UR18 ;  /* 0x0000001200077c02 */ /* 0x000fe40008000f00 */
[----:B------:R-:W-:-:S03]  /*0990*/  UIMAD UR6, UR17, UR19, UR6 ;  /* 0x00000013110672a4 */ /* 0x000fc6000f8e0206 */
[----:B------:R-:W-:Y:S01]  /*09a0*/  ULDC.64 UR18, c[0x0][0x228] ;  /* 0x00008a0000127ab9 */ /* 0x000fe20000000a00 */
[C---:B-1----:R-:W-:Y:S02]  /*09b0*/  IMAD R0, R4.reuse, UR14, RZ ;  /* 0x0000000e04007c24 */ /* 0x042fe4000f8e02ff */
[----:B------:R-:W-:-:S04]  /*09c0*/  IMAD.WIDE.U32 R2, R4, UR16, R14 ;  /* 0x0000001004027c25 */ /* 0x000fc8000f8e000e */
[----:B------:R-:W-:-:S05]  /*09d0*/  IMAD R5, R5, UR16, R0 ;  /* 0x0000001005057c24 */ /* 0x000fca000f8e0200 */
[----:B------:R-:W-:Y:S02]  /*09e0*/  IADD3 R3, R3, R5, RZ ;  /* 0x0000000503037210 */ /* 0x000fe40007ffe0ff */
[----:B------:R-:W-:Y:S01]  /*09f0*/  IADD3 R5, P0, R72, 0x10, RZ ;  /* 0x0000001048057810 */ /* 0x000fe20007f1e0ff */
[----:B------:R-:W-:-:S03]  /*0a00*/  IMAD.WIDE.U32 R2, R7, UR17, R2 ;  /* 0x0000001107027c25 */ /* 0x000fc6000f8e0002 */
[----:B------:R-:W-:Y:S02]  /*0a10*/  IADD3.X R0, RZ, R73, RZ, P0, !PT ;  /* 0x00000049ff007210 */ /* 0x000fe400007fe4ff */
[----:B------:R-:W-:-:S03]  /*0a20*/  IADD3 R3, R3, UR6, RZ ;  /* 0x0000000603037c10 */ /* 0x000fc6000fffe0ff */
[----:B------:R-:W-:Y:S01]  /*0a30*/  IMAD R0, R0, UR18, RZ ;  /* 0x0000001200007c24 */ /* 0x000fe2000f8e02ff */
[----:B------:R-:W-:-:S03]  /*0a40*/  ULDC.64 UR6, c[0x0][0x210] ;  /* 0x0000840000067ab9 */ /* 0x000fc60000000a00 */
[C---:B------:R-:W-:Y:S02]  /*0a50*/  IMAD R7, R5.reuse, UR19, R0 ;  /* 0x0000001305077c24 */ /* 0x040fe4000f8e0200 */
[----:B------:R-:W-:-:S05]  /*0a60*/  IMAD.WIDE.U32 R2, R5, UR18, R2 ;  /* 0x0000001205027c25 */ /* 0x000fca000f8e0002 */
[----:B------:R-:W-:Y:S02]  /*0a70*/  IADD3 R3, R3, R7, RZ ;  /* 0x0000000703037210 */ /* 0x000fe40007ffe0ff */
[----:B------:R-:W-:-:S04]  /*0a80*/  LEA R4, P0, R2, UR6, 0x1 ;  /* 0x0000000602047c11 */ /* 0x000fc8000f8008ff */
[----:B------:R-:W-:-:S06]  /*0a90*/  LEA.HI.X R5, R2, UR7, R3, 0x1, P0 ;  /* 0x0000000702057c11 */ /* 0x000fcc00080f0c03 */
[----:B------:R-:W5:Y:S03]  /*0aa0*/  LDG.E.128 R4, desc[UR10][R4.64] ;  /* 0x0000000a04047981 */ /* 0x000f66000c1e1d00 */
.L_x_106:
[----:B------:R-:W-:Y:S05]  /*0ab0*/  BSYNC B1 ;  /* 0x0000000000017941 */ /* 0x000fea0003800000 */
.L_x_105:
        /* <DEDUP_REMOVED lines=24> */
.L_x_104:
[----:B------:R-:W-:Y:S05]  /*0c40*/  BSYNC B0 ;  /* 0x0000000000007941 */ /* 0x000fea0003800000 */
.L_x_103:
[----:B------:R-:W-:Y:S01]  /*0c50*/  LEA.HI.SX32 R0, R36, 0x20, 0x1c ;  /* 0x0000002024007811 */ /* 0x000fe200078fe2ff */
[----:B------:R-:W-:Y:S01]  /*0c60*/  BSSY B0, `(.L_x_107) ;  /* 0x0000040000007945 */ /* 0x000fe20003800000 */
[----:B-----5:R-:W-:Y:S02]  /*0c70*/  MOV R40, R4 ;  /* 0x0000000400287202 */ /* 0x020fe40000000f00 */
[----:B------:R-:W-:Y:S02]  /*0c80*/  CS2R R28, SRZ ;  /* 0x00000000001c7805 */ /* 0x000fe4000001ff00 */
[----:B------:R-:W-:Y:S02]  /*0c90*/  ISETP.GE.AND P2, PT, R0, UR9, PT ;  /* 0x0000000900007c0c */ /* 0x000fe4000bf46270 */
[----:B------:R-:W-:Y:S02]  /*0ca0*/  CS2R R30, SRZ ;  /* 0x00000000001e7805 */ /* 0x000fe4000001ff00 */
[----:B------:R-:W-:-:S02]  /*0cb0*/  MOV R9, R5 ;  /* 0x0000000500097202 */ /* 0x000fc40000000f00 */
[----:B------:R-:W-:Y:S02]  /*0cc0*/  CS2R R24, SRZ ;  /* 0x0000000000187805 */ /* 0x000fe4000001ff00 */
        /* <DEDUP_REMOVED lines=11> */
[----:B------:R-:W-:Y:S01]  /*0d80*/  ULDC.64 UR18, c[0x0][0x238] ;  /* 0x00008e0000127ab9 */ /* 0x000fe20000000a00 */
[----:B0-----:R-:W-:Y:S01]  /*0d90*/  IADD3 R13, P0, R72, 0x20, RZ ;  /* 0x00000020480d7810 */ /* 0x001fe20007f1e0ff */
[----:B------:R-:W-:-:S04]  /*0da0*/  UIMAD UR6, UR5, UR18, URZ ;  /* 0x00000012050672a4 */ /* 0x000fc8000f8e023f */
[----:B------:R-:W-:Y:S01]  /*0db0*/  UIMAD UR6, UR17, UR19, UR6 ;  /* 0x00000013110672a4 */ /* 0x000fe2000f8e0206 */
[C---:B-1----:R-:W-:Y:S02]  /*0dc0*/  IMAD R0, R14.reuse, UR14, RZ ;  /* 0x0000000e0e007c24 */ /* 0x042fe4000f8e02ff */
[----:B------:R-:W-:-:S04]  /*0dd0*/  IMAD.WIDE.U32 R2, R14, UR16, R4 ;  /* 0x000000100e027c25 */ /* 0x000fc8000f8e0004 */
[----:B------:R-:W-:Y:S01]  /*0de0*/  IMAD R15, R15, UR16, R0 ;  /* 0x000000100f0f7c24 */ /* 0x000fe2000f8e0200 */
[----:B------:R-:W-:-:S04]  /*0df0*/  IADD3.X R0, RZ, R73, RZ, P0, !PT ;  /* 0x00000049ff007210 */ /* 0x000fc800007fe4ff */
[----:B------:R-:W-:Y:S02]  /*0e00*/  IADD3 R3, R3, R15, RZ ;  /* 0x0000000f03037210 */ /* 0x000fe40007ffe0ff */
[----:B------:R-:W-:Y:S01]  /*0e10*/  MOV R15, UR18 ;  /* 0x00000012000f7c02 */ /* 0x000fe20008000f00 */
[----:B------:R-:W-:Y:S02]  /*0e20*/  ULDC.64 UR18, c[0x0][0x228] ;  /* 0x00008a0000127ab9 */ /* 0x000fe40000000a00 */
[----:B------:R-:W-:Y:S02]  /*0e30*/  IMAD R0, R0, UR18, RZ ;  /* 0x0000001200007c24 */ /* 0x000fe4000f8e02ff */
[----:B------:R-:W-:-:S04]  /*0e40*/  IMAD.WIDE.U32 R2, R15, UR17, R2 ;  /* 0x000000110f027c25 */ /* 0x000fc8000f8e0002 */
[----:B------:R-:W-:Y:S01]  /*0e50*/  IMAD R15, R13, UR19, R0 ;  /* 0x000000130d0f7c24 */ /* 0x000fe2000f8e0200 */
[----:B------:R-:W-:Y:S01]  /*0e60*/  IADD3 R3, R3, UR6, RZ ;  /* 0x0000000603037c10 */ /* 0x000fe2000fffe0ff */
[----:B------:R-:W-:Y:S02]  /*0e70*/  ULDC.64 UR6, c[0x0][0x210] ;  /* 0x0000840000067ab9 */ /* 0x000fe40000000a00 */
[----:B------:R-:W-:-:S05]  /*0e80*/  IMAD.WIDE.U32 R2, R13, UR18, R2 ;  /* 0x000000120d027c25 */ /* 0x000fca000f8e0002 */
[----:B------:R-:W-:Y:S02]  /*0e90*/  IADD3 R3, R3, R15, RZ ;  /* 0x0000000f03037210 */ /* 0x000fe40007ffe0ff */
[----:B------:R-:W-:-:S04]  /*0ea0*/  LEA R28, P0, R2, UR6, 0x1 ;  /* 0x00000006021c7c11 */ /* 0x000fc8000f8008ff */
[----:B------:R-:W-:-:S06]  /*0eb0*/  LEA.HI.X R29, R2, UR7, R3, 0x1, P0 ;  /* 0x00000007021d7c11 */ /* 0x000fcc00080f0c03 */
[----:B------:R-:W5:Y:S03]  /*0ec0*/  LDG.E.128 R28, desc[UR10][R28.64] ;  /* 0x0000000a1c1c7981 */ /* 0x000f66000c1e1d00 */
.L_x_110:
[----:B------:R-:W-:Y:S05]  /*0ed0*/  BSYNC B1 ;  /* 0x0000000000017941 */ /* 0x000fea0003800000 */
.L_x_109:
[----:B------:R-:W-:Y:S05]  /*0ee0*/  @P3 BRA `(.L_x_108) ;  /* 0x00000000005c3947 */ /* 0x000fea0003800000 */
[----:B------:R-:W1:Y:S01]  /*0ef0*/  LDC.64 R2, c[0x0][0x230] ;  /* 0x00008c00ff027b82 */ /* 0x000e620000000a00 */
[----:B------:R-:W-:Y:S01]  /*0f00*/  SHF.R.S32.HI R5, RZ, 0x1f, R4 ;  /* 0x0000001fff057819 */ /* 0x000fe20000011404 */
[----:B------:R-:W-:Y:S02]  /*0f10*/  ULDC.64 UR18, c[0x0][0x238] ;  /* 0x00008e0000127ab9 */ /* 0x000fe40000000a00 */
[----:B------:R-:W-:Y:S02]  /*0f20*/  UIMAD UR6, UR5, UR18, URZ ;  /* 0x00000012050672a4 */ /* 0x000fe4000f8e023f */
[----:B0-----:R-:W-:Y:S02]  /*0f30*/  MOV R13, UR18 ;  /* 0x00000012000d7c02 */ /* 0x001fe40008000f00 */
        /* <DEDUP_REMOVED lines=18> */
.L_x_108:
[----:B------:R-:W-:Y:S05]  /*1060*/  BSYNC B0 ;  /* 0x0000000000007941 */ /* 0x000fea0003800000 */
.L_x_107:
[----:B------:R-:W1:Y:S01]  /*1070*/  LDC.64 R38, c[0x0][0x250] ;  /* 0x00009400ff267b82 */ /* 0x000e620000000a00 */
[--C-:B------:R-:W-:Y:S01]  /*1080*/  HADD2.F32 R46, -RZ, R21.reuse.H0_H0 ;  /* 0x20000015ff2e7230 */ /* 0x100fe20000004100 */
[----:B------:R-:W-:Y:S01]  /*1090*/  SHF.L.U32 R74, R10, 0x3, RZ ;  /* 0x000000030a4a7819 */ /* 0x000fe200000006ff */
[----:B------:R-:W-:Y:S01]  /*10a0*/  HADD2.F32 R47, -RZ, R21.H1_H1 ;  /* 0x30000015ff2f7230 */ /* 0x000fe20000004100 */
[----:B------:R-:W-:Y:S01]  /*10b0*/  LEA.HI.SX32 R21, R36, 0x30, 0x1c ;  /* 0x0000003024157811 */ /* 0x000fe200078fe2ff */
[--C-:B------:R-:W-:Y:S01]  /*10c0*/  HADD2.F32 R44, -RZ, R20.reuse.H0_H0 ;  /* 0x20000014ff2c7230 */ /* 0x100fe20000004100 */
[----:B------:R-:W-:Y:S01]  /*10d0*/  SHF.R.S32.HI R75, RZ, 0x1f, R74 ;  /* 0x0000001fff4b7819 */ /* 0x000fe2000001144a */
[----:B------:R-:W-:Y:S01]  /*10e0*/  HADD2.F32 R45, -RZ, R20.H1_H1 ;  /* 0x30000014ff2d7230 */ /* 0x000fe20000004100 */
[----:B------:R-:W-:Y:S01]  /*10f0*/  ISETP.GE.AND P0, PT, R21, UR9, PT ;  /* 0x0000000915007c0c */ /* 0x000fe2000bf06270 */
[--C-:B------:R-:W-:Y:S01]  /*1100*/  HADD2.F32 R0, -RZ, R16.reuse.H0_H0 ;  /* 0x20000010ff007230 */ /* 0x100fe20000004100 */
[----:B------:R-:W-:Y:S01]  /*1110*/  BSSY B0, `(.L_x_111) ;  /* 0x000003b000007945 */ /* 0x000fe20003800000 */
[----:B0-----:R-:W-:Y:S01]  /*1120*/  HADD2.F32 R13, -RZ, R16.H1_H1 ;  /* 0x30000010ff0d7230 */ /* 0x001fe20000004100 */
[----:B-----5:R-:W-:Y:S01]  /*1130*/  MOV R4, R28 ;  /* 0x0000001c00047202 */ /* 0x020fe20000000f00 */
[--C-:B------:R-:W-:Y:S01]  /*1140*/  HADD2.F32 R14, -RZ, R17.reuse.H0_H0 ;  /* 0x20000011ff0e7230 */ /* 0x100fe20000004100 */
[----:B------:R-:W-:Y:S01]  /*1150*/  MOV R5, R29 ;  /* 0x0000001d00057202 */ /* 0x000fe20000000f00 */
[----:B------:R-:W-:Y:S01]  /*1160*/  HADD2.F32 R15, -RZ, R17.H1_H1 ;  /* 0x30000011ff0f7230 */ /* 0x000fe20000004100 */
[----:B------:R-:W-:Y:S01]  /*1170*/  MOV R2, R30 ;  /* 0x0000001e00027202 */ /* 0x000fe20000000f00 */
[--C-:B------:R-:W-:Y:S01]  /*1180*/  HADD2.F32 R16, -RZ, R18.reuse.H0_H0 ;  /* 0x20000012ff107230 */ /* 0x100fe20000004100 */
[----:B------:R-:W-:Y:S01]  /*1190*/  MOV R3, R31 ;  /* 0x0000001f00037202 */ /* 0x000fe20000000f00 */
[----:B------:R-:W-:Y:S01]  /*11a0*/  HADD2.F32 R17, -RZ, R18.H1_H1 ;  /* 0x30000012ff117230 */ /* 0x000fe20000004100 */
[----:B------:R-:W-:Y:S01]  /*11b0*/  CS2R R28, SRZ ;  /* 0x00000000001c7805 */ /* 0x000fe2000001ff00 */
[----:B------:R-:W-:Y:S01]  /*11c0*/  HADD2.F32 R18, -RZ, R19.H0_H0 ;  /* 0x20000013ff127230 */ /* 0x000fe20000004100 */
[----:B------:R-:W-:Y:S01]  /*11d0*/  CS2R R30, SRZ ;  /* 0x00000000001e7805 */ /* 0x000fe2000001ff00 */
[----:B------:R-:W-:-:S02]  /*11e0*/  HADD2.F32 R48, -RZ, R22.H0_H0 ;  /* 0x20000016ff307230 */ /* 0x000fc40000004100 */
[----:B-1----:R-:W-:Y:S02]  /*11f0*/  IMAD R20, R38, UR14, RZ ;  /* 0x0000000e26147c24 */ /* 0x002fe4000f8e02ff */
[----:B------:R-:W-:Y:S02]  /*1200*/  HADD2.F32 R49, -RZ, R22.H1_H1 ;  /* 0x30000016ff317230 */ /* 0x000fe40000004100 */
[--C-:B------:R-:W-:Y:S02]  /*1210*/  HADD2.F32 R50, -RZ, R23.reuse.H0_H0 ;  /* 0x20000017ff327230 */ /* 0x100fe40000004100 */
[----:B------:R-:W-:Y:S01]  /*1220*/  HADD2.F32 R51, -RZ, R23.H1_H1 ;  /* 0x30000017ff337230 */ /* 0x000fe20000004100 */
[----:B------:R-:W-:Y:S01]  /*1230*/  CS2R R22, SRZ ;  /* 0x0000000000167805 */ /* 0x000fe2000001ff00 */
[----:B------:R-:W-:Y:S01]  /*1240*/  IMAD R39, R39, UR16, R20 ;  /* 0x0000001027277c24 */ /* 0x000fe2000f8e0214 */
[----:B------:R-:W-:Y:S01]  /*1250*/  CS2R R20, SRZ ;  /* 0x0000000000147805 */ /* 0x000fe2000001ff00 */
[----:B------:R-:W-:-:S02]  /*1260*/  HADD2.F32 R19, -RZ, R19.H1_H1 ;  /* 0x30000013ff137230 */ /* 0x000fc40000004100 */
[----:B------:R-:W-:-:S04]  /*1270*/  IMAD.WIDE.U32 R32, R38, UR16, R74 ;  /* 0x0000001026207c25 */ /* 0x000fc8000f8e004a */
[--C-:B------:R-:W-:Y:S02]  /*1280*/  HADD2.F32 R52, -RZ, R24.reuse.H0_H0 ;  /* 0x20000018ff347230 */ /* 0x100fe40000004100 */
[----:B------:R-:W-:Y:S02]  /*1290*/  HADD2.F32 R54, -RZ, R24.H1_H1 ;  /* 0x30000018ff367230 */ /* 0x000fe40000004100 */
[--C-:B------:R-:W-:Y:S02]  /*12a0*/  HADD2.F32 R53, -RZ, R25.reuse.H0_H0 ;  /* 0x20000019ff357230 */ /* 0x100fe40000004100 */
[----:B------:R-:W-:Y:S02]  /*12b0*/  HADD2.F32 R62, -RZ, R25.H1_H1 ;  /* 0x30000019ff3e7230 */ /* 0x000fe40000004100 */
[--C-:B------:R-:W-:Y:S02]  /*12c0*/  HADD2.F32 R55, -RZ, R26.reuse.H0_H0 ;  /* 0x2000001aff377230 */ /* 0x100fe40000004100 */
[----:B------:R-:W-:Y:S01]  /*12d0*/  HADD2.F32 R64, -RZ, R26.H1_H1 ;  /* 0x3000001aff407230 */ /* 0x000fe20000004100 */
[----:B------:R-:W-:Y:S06]  /*12e0*/  @P0 BRA `(.L_x_112) ;  /* 0x0000000000740947 */ /* 0x000fec0003800000 */
[----:B------:R-:W0:Y:S01]  /*12f0*/  LDC.64 R34, c[0x0][0x230] ;  /* 0x00008c00ff227b82 */ /* 0x000e220000000a00 */
[----:B------:R-:W-:Y:S01]  /*1300*/  SHF.L.U32 R24, R10, 0x3, RZ ;  /* 0x000000030a187819 */ /* 0x000fe200000006ff */
[----:B------:R-:W-:Y:S02]  /*1310*/  ULDC.64 UR18, c[0x0][0x238] ;  /* 0x00008e0000127ab9 */ /* 0x000fe40000000a00 */
[----:B------:R-:W-:Y:S01]  /*1320*/  UIMAD UR6, UR5, UR18, URZ ;  /* 0x00000012050672a4 */ /* 0x000fe2000f8e023f */
[----:B------:R-:W-:Y:S02]  /*1330*/  SHF.R.S32.HI R25, RZ, 0x1f, R24 ;  /* 0x0000001fff197819 */ /* 0x000fe40000011418 */
[----:B------:R-:W-:Y:S01]  /*1340*/  IADD3 R38, R24, 0x80, RZ ;  /* 0x0000008018267810 */ /* 0x000fe20007ffe0ff */
[----:B------:R-:W-:Y:S01]  /*1350*/  UIMAD UR6, UR17, UR19, UR6 ;  /* 0x00000013110672a4 */ /* 0x000fe2000f8e0206 */
[----:B0-----:R-:W-:-:S04]  /*1360*/  IMAD R26, R34, UR14, RZ ;  /* 0x0000000e221a7c24 */ /* 0x001fc8000f8e02ff */
[----:B------:R-:W-:Y:S02]  /*1370*/  IMAD R37, R35, UR16, R26 ;  /* 0x0000001023257c24 */ /* 0x000fe4000f8e021a */
[----:B------:R-:W-:Y:S01]  /*1380*/  IMAD.WIDE.U32 R34, R34, UR16, R24 ;  /* 0x0000001022227c25 */ /* 0x000fe2000f8e0018 */
[----:B------:R-:W-:-:S04]  /*1390*/  IADD3 R25, P3, R72, 0x30, RZ ;  /* 0x0000003048197810 */ /* 0x000fc80007f7e0ff */
[----:B------:R-:W-:Y:S02]  /*13a0*/  IADD3 R35, R35, R37, RZ ;  /* 0x0000002523237210 */ /* 0x000fe40007ffe0ff */
[----:B------:R-:W-:Y:S01]  /*13b0*/  MOV R37, UR18 ;  /* 0x0000001200257c02 */ /* 0x000fe20008000f00 */
[----:B------:R-:W-:Y:S01]  /*13c0*/  ULDC.64 UR18, c[0x0][0x228] ;  /* 0x00008a0000127ab9 */ /* 0x000fe20000000a00 */
[----:B------:R-:W-:-:S03]  /*13d0*/  IADD3.X R26, RZ, R73, RZ, P3, !PT ;  /* 0x00000049ff1a7210 */ /* 0x000fc60001ffe4ff */
[----:B------:R-:W-:-:S04]  /*13e0*/  IMAD.WIDE.U32 R34, R37, UR17, R34 ;  /* 0x0000001125227c25 */ /* 0x000fc8000f8e0022 */
[----:B------:R-:W-:Y:S01]  /*13f0*/  IMAD R26, R26, UR18, RZ ;  /* 0x000000121a1a7c24 */ /* 0x000fe2000f8e02ff */
[----:B------:R-:W-:Y:S01]  /*1400*/  IADD3 R35, R35, UR6, RZ ;  /* 0x0000000623237c10 */ /* 0x000fe2000fffe0ff */
[----:B------:R-:W-:Y:S02]  /*1410*/  ULDC UR6, c[0x0][0x21c] ;  /* 0x0000870000067ab9 */ /* 0x000fe40000000800 */
[C---:B------:R-:W-:Y:S01]  /*1420*/  IMAD R37, R25.reuse, UR19, R26 ;  /* 0x0000001319257c24 */ /* 0x040fe2000f8e021a */
        /* <DEDUP_REMOVED lines=9> */
.L_x_112:
[----:B------:R-:W-:Y:S05]  /*14c0*/  BSYNC B0 ;  /* 0x0000000000007941 */ /* 0x000fea0003800000 */
.L_x_111:
[----:B------:R-:W-:Y:S01]  /*14d0*/  ULDC.64 UR6, c[0x0][0x258] ;  /* 0x0000960000067ab9 */ /* 0x000fe20000000a00 */
[----:B------:R-:W-:Y:S01]  /*14e0*/  IADD3 R33, R33, R39, RZ ;  /* 0x0000002721217210 */ /* 0x000fe20007ffe0ff */
[----:B------:R-:W-:Y:S01]  /*14f0*/  BSSY B0, `(.L_x_113) ;  /* 0x000001d000007945 */ /* 0x000fe20003800000 */
[----:B------:R-:W-:Y:S01]  /*1500*/  MOV R81, UR6 ;  /* 0x0000000600517c02 */ /* 0x000fe20008000f00 */
[----:B------:R-:W-:Y:S01]  /*1510*/  UIMAD UR6, UR5, UR6, URZ ;  /* 0x00000006050672a4 */ /* 0x000fe2000f8e023f */
[--C-:B------:R-:W-:Y:S01]  /*1520*/  HADD2.F32 R63, -RZ, R27.reuse.H0_H0 ;  /* 0x2000001bff3f7230 */ /* 0x100fe20000004100 */
[----:B------:R-:W-:Y:S01]  /*1530*/  LEA.HI.SX32 R43, R36, 0x10, 0x1c ;  /* 0x00000010242b7811 */ /* 0x000fe200078fe2ff */
[----:B------:R-:W-:Y:S01]  /*1540*/  HADD2.F32 R66, -RZ, R27.H1_H1 ;  /* 0x3000001bff427230 */ /* 0x000fe20000004100 */
[----:B------:R-:W-:Y:S02]  /*1550*/  UIMAD UR6, UR17, UR7, UR6 ;  /* 0x00000007110672a4 */ /* 0x000fe4000f8e0206 */
[----:B------:R-:W-:Y:S01]  /*1560*/  IMAD.WIDE.U32 R80, R81, UR17, R32 ;  /* 0x0000001151507c25 */ /* 0x000fe2000f8e0020 */
[----:B------:R-:W-:-:S02]  /*1570*/  CS2R R32, SRZ ;  /* 0x0000000000207805 */ /* 0x000fc4000001ff00 */
[----:B------:R-:W-:Y:S02]  /*1580*/  CS2R R34, SRZ ;  /* 0x0000000000227805 */ /* 0x000fe4000001ff00 */
[----:B0-----:R-:W-:Y:S02]  /*1590*/  CS2R R24, SRZ ;  /* 0x0000000000187805 */ /* 0x001fe4000001ff00 */
[----:B------:R-:W-:Y:S02]  /*15a0*/  CS2R R26, SRZ ;  /* 0x00000000001a7805 */ /* 0x000fe4000001ff00 */
[----:B------:R-:W-:Y:S01]  /*15b0*/  IADD3 R77, R81, UR6, RZ ;  /* 0x00000006514d7c10 */ /* 0x000fe2000fffe0ff */
        /* <DEDUP_REMOVED lines=16> */
.L_x_114:
[----:B------:R-:W-:Y:S05]  /*16c0*/  BSYNC B0 ;  /* 0x0000000000007941 */ /* 0x000fea0003800000 */
.L_x_113:
[----:B------:R-:W-:Y:S01]  /*16d0*/  ISETP.GE.AND P1, PT, R43, UR9, PT ;  /* 0x000000092b007c0c */ /* 0x000fe2000bf26270 */
[--C-:B------:R-:W-:Y:S01]  /*16e0*/  HADD2.F32 R89, -RZ, R42.reuse.H0_H0 ;  /* 0x2000002aff597230 */ /* 0x100fe20000004100 */
[----:B-----5:R-:W-:Y:S01]  /*16f0*/  MOV R65, R28 ;  /* 0x0000001c00417202 */ /* 0x020fe20000000f00 */
[----:B------:R-:W-:Y:S01]  /*1700*/  HADD2.F32 R28, -RZ, R42.H1_H1 ;  /* 0x3000002aff1c7230 */ /* 0x000fe20000004100 */
[----:B------:R-:W-:Y:S01]  /*1710*/  MOV R68, R29 ;  /* 0x0000001d00447202 */ /* 0x000fe20000000f00 */
[--C-:B------:R-:W-:Y:S01]  /*1720*/  HADD2.F32 R29, -RZ, R32.reuse.H1_H1 ;  /* 0x30000020ff1d7230 */ /* 0x100fe20000004100 */
[----:B------:R-:W-:Y:S01]  /*1730*/  MOV R67, R30 ;  /* 0x0000001e00437202 */ /* 0x000fe20000000f00 */
[----:B------:R-:W-:Y:S01]  /*1740*/  HADD2.F32 R30, -RZ, R32.H0_H0 ;  /* 0x20000020ff1e7230 */ /* 0x000fe20000004100 */
[----:B------:R-:W-:Y:S01]  /*1750*/  BSSY B0, `(.L_x_115) ;  /* 0x000002b000007945 */ /* 0x000fe20003800000 */
[----:B------:R-:W-:Y:S01]  /*1760*/  MOV R69, R31 ;  /* 0x0000001f00457202 */ /* 0x000fe20000000f00 */
[----:B------:R-:W-:Y:S01]  /*1770*/  FMUL.FTZ R28, R28, R29 ;  /* 0x0000001d1c1c7220 */ /* 0x000fe20000410000 */
[----:B------:R-:W-:Y:S01]  /*1780*/  MOV R78, R33 ;  /* 0x00000021004e7202 */ /* 0x000fe20000000f00 */
[----:B------:R-:W-:Y:S01]  /*1790*/  HADD2.F32 R84, -RZ, R41.H0_H0 ;  /* 0x20000029ff547230 */ /* 0x000fe20000004100 */
[----:B------:R-:W-:Y:S01]  /*17a0*/  MOV R70, R34 ;  /* 0x0000002200467202 */ /* 0x000fe20000000f00 */
[----:B------:R-:W-:Y:S01]  /*17b0*/  FFMA.FTZ R89, R89, R30, R28 ;  /* 0x0000001e59597223 */ /* 0x000fe2000001001c */
[----:B------:R-:W-:-:S02]  /*17c0*/  MOV R71, R35 ;  /* 0x0000002300477202 */ /* 0x000fc40000000f00 */
[----:B------:R-:W-:Y:S02]  /*17d0*/  CS2R R32, SRZ ;  /* 0x0000000000207805 */ /* 0x000fe4000001ff00 */
[----:B------:R-:W-:Y:S02]  /*17e0*/  CS2R R34, SRZ ;  /* 0x0000000000227805 */ /* 0x000fe4000001ff00 */
[----:B------:R-:W-:Y:S02]  /*17f0*/  CS2R R28, SRZ ;  /* 0x00000000001c7805 */ /* 0x000fe4000001ff00 */
[----:B------:R-:W-:Y:S01]  /*1800*/  CS2R R30, SRZ ;  /* 0x00000000001e7805 */ /* 0x000fe2000001ff00 */
[----:B------:R-:W-:Y:S06]  /*1810*/  @P1 BRA `(.L_x_116) ;  /* 0x0000000000781947 */ /* 0x000fec0003800000 */
[----:B------:R-:W-:Y:S01]  /*1820*/  ULDC UR6, c[0x0][0x21c] ;  /* 0x0000870000067ab9 */ /* 0x000fe20000000800 */
[----:B0-----:R-:W-:Y:S02]  /*1830*/  LEA R36, R10, 0x80, 0x3 ;  /* 0x000000800a247811 */ /* 0x001fe400078e18ff */
[----:B------:R-:W-:Y:S02]  /*1840*/  ISETP.GE.AND P3, PT, R74, UR6, PT ;  /* 0x000000064a007c0c */ /* 0x000fe4000bf66270 */
[----:B------:R-:W-:-:S11]  /*1850*/  ISETP.GE.AND P1, PT, R36, UR6, PT ;  /* 0x0000000624007c0c */ /* 0x000fd6000bf26270 */
[----:B------:R-:W0:Y:S01]  /*1860*/  @!P3 LDC.64 R36, c[0x0][0x248] ;  /* 0x00009200ff24bb82 */ /* 0x000e220000000a00 */
[C---:B------:R-:W-:Y:S02]  /*1870*/  @!P3 IADD3 R79, P4, R72.reuse, 0x10, RZ ;  /* 0x00000010484fb810 */ /* 0x040fe40007f9e0ff */
[----:B------:R-:W-:Y:S02]  /*1880*/  @!P1 IADD3 R83, P5, R72, 0x10, RZ ;  /* 0x0000001048539810 */ /* 0x000fe40007fbe0ff */
[----:B------:R-:W-:Y:S02]  /*1890*/  @!P3 MOV R60, R80 ;  /* 0x00000050003cb202 */ /* 0x000fe40000000f00 */
[----:B------:R-:W-:Y:S01]  /*18a0*/  @!P3 MOV R61, R77 ;  /* 0x0000004d003db202 */ /* 0x000fe20000000f00 */
[----:B------:R-:W1:Y:S01]  /*18b0*/  @!P1 LDC.64 R38, c[0x0][0x248] ;  /* 0x00009200ff269b82 */ /* 0x000e620000000a00 */
[-C--:B------:R-:W-:Y:S02]  /*18c0*/  @!P3 IADD3.X R59, RZ, R73.reuse, RZ, P4, !PT ;  /* 0x00000049ff3bb210 */ /* 0x080fe400027fe4ff */
[----:B------:R-:W-:-:S02]  /*18d0*/  @!P1 IADD3.X R85, RZ, R73, RZ, P5, !PT ;  /* 0x00000049ff559210 */ /* 0x000fc40002ffe4ff */
[----:B------:R-:W-:-:S03]  /*18e0*/  @!P1 MOV R58, R80 ;  /* 0x00000050003a9202 */ /* 0x000fc60000000f00 */
[----:B------:R-:W2:Y:S08]  /*18f0*/  @!P3 LDC.64 R42, c[0x0][0x240] ;  /* 0x00009000ff2abb82 */ /* 0x000eb00000000a00 */
[----:B------:R-:W3:Y:S01]  /*1900*/  @!P1 LDC.64 R56, c[0x0][0x240] ;  /* 0x00009000ff389b82 */ /* 0x000ee20000000a00 */
[----:B0-----:R-:W-:-:S04]  /*1910*/  @!P3 IMAD.WIDE.U32 R60, R79, R36, R60 ;  /* 0x000000244f3cb225 */ /* 0x001fc800078e003c */
[----:B------:R-:W-:Y:S01]  /*1920*/  @!P3 IMAD R36, R59, R36, RZ ;  /* 0x000000243b24b224 */ /* 0x000fe200078e02ff */
[----:B------:R-:W-:Y:S01]  /*1930*/  @!P1 MOV R59, R77 ;  /* 0x0000004d003b9202 */ /* 0x000fe20000000f00 */
[-C--:B-1----:R-:W-:Y:S02]  /*1940*/  @!P1 IMAD R82, R85, R38.reuse, RZ ;  /* 0x0000002655529224 */ /* 0x082fe400078e02ff */
[----:B------:R-:W-:Y:S02]  /*1950*/  @!P3 IMAD R37, R79, R37, R36 ;  /* 0x000000254f25b224 */ /* 0x000fe400078e0224 */
[----:B------:R-:W-:-:S03]  /*1960*/  @!P1 IMAD.WIDE.U32 R58, R83, R38, R58 ;  /* 0x00000026533a9225 */ /* 0x000fc600078e003a */
[----:B------:R-:W-:Y:S01]  /*1970*/  @!P3 IADD3 R36, R61, R37, RZ ;  /* 0x000000253d24b210 */ /* 0x000fe20007ffe0ff */
        /* <DEDUP_REMOVED lines=8> */
.L_x_116:
[----:B------:R-:W-:Y:S05]  /*1a00*/  BSYNC B0 ;  /* 0x0000000000007941 */ /* 0x000fea0003800000 */
.L_x_115:
[----:B0-----:R-:W-:Y:S01]  /*1a10*/  HADD2.F32 R36, -RZ, R78.H0_H0 ;  /* 0x2000004eff247230 */ /* 0x001fe20000004100 */
[----:B------:R-:W-:Y:S01]  /*1a20*/  BSSY B0, `(.L_x_117) ;  /* 0x0000029000007945 */ /* 0x000fe20003800000 */
[----:B-----5:R-:W-:Y:S02]  /*1a30*/  MOV R88, R32 ;  /* 0x0000002000587202 */ /* 0x020fe40000000f00 */
[----:B------:R-:W-:Y:S02]  /*1a40*/  CS2R R38, SRZ ;  /* 0x0000000000267805 */ /* 0x000fe4000001ff00 */
        /* <DEDUP_REMOVED lines=8> */
[----:B-1----:R-:W-:Y:S01]  /*1ad0*/  LEA R42, R10, 0x80, 0x3 ;  /* 0x000000800a2a7811 */ /* 0x002fe200078e18ff */
[----:B------:R-:W-:Y:S02]  /*1ae0*/  ULDC UR6, c[0x0][0x21c] ;  /* 0x0000870000067ab9 */ /* 0x000fe40000000800 */
        /* <DEDUP_REMOVED lines=13> */
[----:B0-----:R-:W-:-:S04]  /*1bc0*/  @!P2 IMAD.WIDE.U32 R86, R91, R42, R86 ;  /* 0x0000002a5b56a225 */ /* 0x001fc800078e0056 */
[----:B------:R-:W-:Y:S02]  /*1bd0*/  @!P2 IMAD R92, R93, R42, RZ ;  /* 0x0000002a5d5ca224 */ /* 0x000fe400078e02ff */
[-C--:B-1----:R-:W-:Y:S01]  /*1be0*/  @!P1 IMAD R42, R85, R56.reuse, RZ ;  /* 0x00000038552a9224 */ /* 0x082fe200078e02ff */
[----:B------:R-:W-:Y:S01]  /*1bf0*/  @!P1 MOV R85, R77 ;  /* 0x0000004d00559202 */ /* 0x000fe20000000f00 */
[----:B------:R-:W-:Y:S02]  /*1c00*/  @!P2 IMAD R43, R91, R43, R92 ;  /* 0x0000002b5b2ba224 */ /* 0x000fe400078e025c */
[C---:B------:R-:W-:Y:S02]  /*1c10*/  @!P1 IMAD R57, R90.reuse, R57, R42 ;  /* 0x000000395a399224 */ /* 0x040fe400078e022a */
[----:B------:R-:W-:Y:S01]  /*1c20*/  @!P1 IMAD.WIDE.U32 R84, R90, R56, R84 ;  /* 0x000000385a549225 */ /* 0x000fe200078e0054 */
[----:B------:R-:W-:Y:S02]  /*1c30*/  @!P2 IADD3 R43, R87, R43, RZ ;  /* 0x0000002b572ba210 */ /* 0x000fe40007ffe0ff */
[----:B--2---:R-:W-:-:S02]  /*1c40*/  @!P2 LEA R58, P3, R86, R58, 0x1 ;  /* 0x0000003a563aa211 */ /* 0x004fc400078608ff */
[----:B------:R-:W-:Y:S02]  /*1c50*/  @!P1 IADD3 R57, R85, R57, RZ ;  /* 0x0000003955399210 */ /* 0x000fe40007ffe0ff */
[----:B------:R-:W-:Y:S02]  /*1c60*/  @!P2 LEA.HI.X R59, R86, R59, R43, 0x1, P3 ;  /* 0x0000003b563ba211 */ /* 0x000fe400018f0c2b */
[----:B---3--:R-:W-:-:S03]  /*1c70*/  @!P1 LEA R60, P4, R84, R60, 0x1 ;  /* 0x0000003c543c9211 */ /* 0x008fc600078808ff */
[----:B------:R0:W5:Y:S01]  /*1c80*/  @!P2 LDG.E.128 R36, desc[UR10][R58.64] ;  /* 0x0000000a3a24a981 */ /* 0x000162000c1e1d00 */
[----:B------:R-:W-:-:S05]  /*1c90*/  @!P1 LEA.HI.X R61, R84, R61, R57, 0x1, P4 ;  /* 0x0000003d543d9211 */ /* 0x000fca00020f0c39 */
[----:B------:R0:W5:Y:S04]  /*1ca0*/  @!P1 LDG.E.128 R32, desc[UR10][R60.64+0x100] ;  /* 0x0001000a3c209981 */ /* 0x000168000c1e1d00 */
.L_x_118:
[----:B------:R-:W-:Y:S05]  /*1cb0*/  BSYNC B0 ;  /* 0x0000000000007941 */ /* 0x000fea0003800000 */
.L_x_117:
[----:B-1---5:R-:W-:Y:S01]  /*1cc0*/  MOV R56, R36 ;  /* 0x0000002400387202 */ /* 0x022fe20000000f00 */
[----:B------:R-:W-:Y:S01]  /*1cd0*/  HADD2.F32 R36, -RZ, R40.H1_H1 ;  /* 0x30000028ff247230 */ /* 0x000fe20000004100 */
[----:B------:R-:W-:Y:S01]  /*1ce0*/  MOV R57, R37 ;  /* 0x0000002500397202 */ /* 0x000fe20000000f00 */
[----:B------:R-:W-:Y:S01]  /*1cf0*/  HADD2.F32 R43, -RZ, R88.H1_H1 ;  /* 0x30000058ff2b7230 */ /* 0x000fe20000004100 */
[----:B------:R-:W-:Y:S01]  /*1d00*/  BSSY B0, `(.L_x_119) ;  /* 0x0000026000007945 */ /* 0x000fe20003800000 */
[----:B------:R-:W-:Y:S01]  /*1d10*/  HADD2.F32 R42, -RZ, R41.H1_H1 ;  /* 0x30000029ff2a7230 */ /* 0x000fe20000004100 */
[----:B0-----:R-:W-:Y:S01]  /*1d20*/  MOV R58, R38 ;  /* 0x00000026003a7202 */ /* 0x001fe20000000f00 */
[----:B------:R-:W-:Y:S02]  /*1d30*/  HADD2.F32 R60, -RZ, R40.H0_H0 ;  /* 0x20000028ff3c7230 */ /* 0x000fe40000004100 */
[----:B------:R-:W-:Y:S01]  /*1d40*/  FMUL.FTZ R43, R36, R43 ;  /* 0x0000002b242b7220 */ /* 0x000fe20000410000 */
[----:B------:R-:W-:Y:S01]  /*1d50*/  HADD2.F32 R78, -RZ, R78.H1_H1 ;  /* 0x3000004eff4e7230 */ /* 0x000fe20000004100 */
[----:B------:R-:W-:Y:S01]  /*1d60*/  MOV R59, R39 ;  /* 0x00000027003b7202 */ /* 0x000fe20000000f00 */
[----:B------:R-:W-:Y:S01]  /*1d70*/  HADD2.F32 R37, -RZ, R88.H0_H0 ;  /* 0x20000058ff257230 */ /* 0x000fe20000004100 */
[----:B------:R-:W-:Y:S01]  /*1d80*/  CS2R R38, SRZ ;  /* 0x0000000000267805 */ /* 0x000fe2000001ff00 */
[----:B------:R-:W-:-:S02]  /*1d90*/  HADD2.F32 R61, -RZ, R9.H0_H0 ;  /* 0x20000009ff3d7230 */ /* 0x000fc40000004100 */
[----:B------:R-:W-:Y:S01]  /*1da0*/  FFMA.FTZ R89, R42, R78, R89 ;  /* 0x0000004e2a597223 */ /* 0x000fe20000010059 */
[----:B------:R-:W-:Y:S02]  /*1db0*/  HADD2.F32 R78, -RZ, R8.H0_H0 ;  /* 0x20000008ff4e7230 */ /* 0x000fe40000004100 */
[----:B------:R-:W-:Y:S01]  /*1dc0*/  FFMA.FTZ R60, R60, R37, R43 ;  /* 0x000000253c3c7223 */ /* 0x000fe2000001002b */
[----:B------:R-:W-:Y:S02]  /*1dd0*/  CS2R R36, SRZ ;  /* 0x0000000000247805 */ /* 0x000fe4000001ff00 */
[----:B------:R-:W-:Y:S02]  /*1de0*/  CS2R R40, SRZ ;  /* 0x0000000000287805 */ /* 0x000fe4000001ff00 */
[----:B------:R-:W-:Y:S01]  /*1df0*/  CS2R R42, SRZ ;  /* 0x00000000002a7805 */ /* 0x000fe2000001ff00 */
[----:B------:R-:W-:Y:S02]  /*1e00*/  HADD2.F32 R84, -RZ, R4.H1_H1 ;  /* 0x30000004ff547230 */ /* 0x000fe40000004100 */
[----:B------:R-:W-:-:S02]  /*1e10*/  HADD2.F32 R85, -RZ, R70.H0_H0 ;  /* 0x20000046ff557230 */ /* 0x000fc40000004100 */
        /* <DEDUP_REMOVED lines=8> */
[----:B------:R-:W-:Y:S01]  /*1ea0*/  LEA R10, R10, 0x80, 0x3 ;  /* 0x000000800a0a7811 */ /* 0x000fe200078e18ff */
        /* <DEDUP_REMOVED lines=11> */
.L_x_120:
[----:B------:R-:W-:Y:S05]  /*1f60*/  BSYNC B0 ;  /* 0x0000000000007941 */ /* 0x000fea0003800000 */
.L_x_119:
[----:B------:R-:W-:Y:S02]  /*1f70*/  HADD2.F32 R81, -RZ, R4.H0_H0 ;  /* 0x20000004ff517230 */ /* 0x000fe40000004100 */
[----:B------:R-:W-:Y:S01]  /*1f80*/  FMUL.FTZ R84, R84, R87 ;  /* 0x0000005754547220 */ /* 0x000fe20000410000 */
[----:B------:R-:W-:Y:S02]  /*1f90*/  HADD2.F32 R76, -RZ, R56.H0_H0 ;  /* 0x20000038ff4c7230 */ /* 0x000fe40000004100 */
[----:B------:R-:W-:Y:S01]  /*1fa0*/  FFMA.FTZ R78, R78, R85, R89 ;  /* 0x000000554e4e7223 */ /* 0x000fe20000010059 */
[----:B------:R-:W-:Y:S02]  /*1fb0*/  HADD2.F32 R80, -RZ, R5.H0_H0 ;  /* 0x20000005ff507230 */ /* 0x000fe40000004100 */
[----:B------:R-:W-:Y:S01]  /*1fc0*/  FFMA.FTZ R60, R61, R86, R60 ;  /* 0x000000563d3c7223 */ /* 0x000fe2000001003c */
[----:B------:R-:W-:Y:S02]  /*1fd0*/  HADD2.F32 R89, -RZ, R57.H0_H0 ;  /* 0x20000039ff597230 */ /* 0x000fe40000004100 */
[----:B------:R-:W-:Y:S01]  /*1fe0*/  FFMA.FTZ R91, R81, R76, R84 ;  /* 0x0000004c515b7223 */ /* 0x000fe20000010054 */
[--C-:B------:R-:W-:Y:S01]  /*1ff0*/  HADD2.F32 R76, -RZ, R34.reuse.H0_H0 ;  /* 0x20000022ff4c7230 */ /* 0x100fe20000004100 */
[----:B-----5:R-:W-:Y:S01]  /*2000*/  MOV R10, R39 ;  /* 0x00000027000a7202 */ /* 0x020fe20000000f00 */
[----:B------:R-:W-:Y:S01]  /*2010*/  HADD2.F32 R85, -RZ, R34.H1_H1 ;  /* 0x30000022ff557230 */ /* 0x000fe20000004100 */
[----:B------:R-:W-:Y:S01]  /*2020*/  USHF.L.U32 UR18, UR13, 0x6, URZ ;  /* 0x000000060d127899 */ /* 0x000fe2000800063f */
[--C-:B------:R-:W-:Y:S01]  /*2030*/  HADD2.F32 R34, -RZ, R35.reuse.H0_H0 ;  /* 0x20000023ff227230 */ /* 0x100fe20000004100 */
[----:B------:R-:W-:Y:S01]  /*2040*/  USHF.R.S32.HI UR19, URZ, 0x1f, UR16 ;  /* 0x0000001f3f137899 */ /* 0x000fe20008011410 */
[----:B------:R-:W-:-:S02]  /*2050*/  HADD2.F32 R87, -RZ, R35.H1_H1 ;  /* 0x30000023ff577230 */ /* 0x000fc40000004100 */
[----:B------:R-:W-:Y:S01]  /*2060*/  FFMA.FTZ R35, R80, R89, R91 ;  /* 0x0000005950237223 */ /* 0x000fe2000001005b */
[----:B------:R-:W-:Y:S01]  /*2070*/  HADD2.F32 R80, -RZ, R5.H1_H1 ;  /* 0x30000005ff507230 */ /* 0x000fe20000004100 */
[----:B------:R-:W-:Y:S01]  /*2080*/  BSSY B0, `(.L_x_121) ;  /* 0x00000ce000007945 */ /* 0x000fe20003800000 */
[----:B------:R-:W-:Y:S02]  /*2090*/  HADD2.F32 R5, -RZ, R65.H1_H1 ;  /* 0x30000041ff057230 */ /* 0x000fe40000004100 */
[----:B------:R-:W-:Y:S02]  /*20a0*/  HADD2.F32 R90, -RZ, R36.H1_H1 ;  /* 0x30000024ff5a7230 */ /* 0x000fe40000004100 */
[----:B------:R-:W-:Y:S02]  /*20b0*/  HADD2.F32 R84, -RZ, R57.H1_H1 ;  /* 0x30000039ff547230 */ /* 0x000fe40000004100 */
[----:B------:R-:W-:Y:S02]  /*20c0*/  HADD2.F32 R9, -RZ, R9.H1_H1 ;  /* 0x30000009ff097230 */ /* 0x000fe40000004100 */
[----:B------:R-:W-:Y:S01]  /*20d0*/  FMUL.FTZ R5, R5, R90 ;  /* 0x0000005a05057220 */ /* 0x000fe20000410000 */
[----:B------:R-:W-:-:S02]  /*20e0*/  HADD2.F32 R79, -RZ, R79.H1_H1 ;  /* 0x3000004fff4f7230 */ /* 0x000fc40000004100 */
[----:B------:R-:W-:Y:S01]  /*20f0*/  FFMA.FTZ R35, R80, R84, R35 ;  /* 0x0000005450237223 */ /* 0x000fe20000010023 */
[----:B------:R-:W-:Y:S02]  /*2100*/  HADD2.F32 R90, -RZ, R65.H0_H0 ;  /* 0x20000041ff5a7230 */ /* 0x000fe40000004100 */
[----:B------:R-:W-:Y:S02]  /*2110*/  HADD2.F32 R80, -RZ, R6.H0_H0 ;  /* 0x20000006ff507230 */ /* 0x000fe40000004100 */
[----:B------:R-:W-:Y:S01]  /*2120*/  FFMA.FTZ R9, R9, R79, R60 ;  /* 0x0000004f09097223 */ /* 0x000fe2000001003c */
[----:B------:R-:W-:Y:S02]  /*2130*/  HADD2.F32 R65, -RZ, R82.H0_H0 ;  /* 0x20000052ff417230 */ /* 0x000fe40000004100 */
[----:B------:R-:W-:Y:S02]  /*2140*/  HADD2.F32 R36, -RZ, R36.H0_H0 ;  /* 0x20000024ff247230 */ /* 0x000fe40000004100 */
[----:B------:R-:W-:-:S02]  /*2150*/  HADD2.F32 R60, -RZ, R2.H0_H0 ;  /* 0x20000002ff3c7230 */ /* 0x000fc40000004100 */
[----:B------:R-:W-:Y:S01]  /*2160*/  FFMA.FTZ R9, R80, R65, R9 ;  /* 0x0000004150097223 */ /* 0x000fe20000010009 */
[----:B------:R-:W-:Y:S02]  /*2170*/  HADD2.F32 R65, -RZ, R8.H1_H1 ;  /* 0x30000008ff417230 */ /* 0x000fe40000004100 */
[----:B------:R-:W-:Y:S01]  /*2180*/  FFMA.FTZ R5, R90, R36, R5 ;  /* 0x000000245a057223 */ /* 0x000fe20000010005 */
[--C-:B------:R-:W-:Y:S02]  /*2190*/  HADD2.F32 R8, -RZ, R68.reuse.H0_H0 ;  /* 0x20000044ff087230 */ /* 0x100fe40000004100 */
[--C-:B------:R-:W-:Y:S02]  /*21a0*/  HADD2.F32 R36, -RZ, R37.reuse.H0_H0 ;  /* 0x20000025ff247230 */ /* 0x100fe40000004100 */
[----:B------:R-:W-:Y:S02]  /*21b0*/  HADD2.F32 R68, -RZ, R68.H1_H1 ;  /* 0x30000044ff447230 */ /* 0x000fe40000004100 */
        /* <DEDUP_REMOVED lines=11> */
[----:B------:R-:W-:Y:S02]  /*2270*/  HADD2.F32 R58, -RZ, R58.H1_H1 ;  /* 0x3000003aff3a7230 */ /* 0x000fe40000004100 */
[----:B------:R-:W-:Y:S02]  /*2280*/  HADD2.F32 R70, -RZ, R70.H1_H1 ;  /* 0x30000046ff467230 */ /* 0x000fe40000004100 */
[----:B------:R-:W-:Y:S01]  /*2290*/  FFMA.FTZ R6, R6, R82, R9 ;  /* 0x0000005206067223 */ /* 0x000fe20000010009 */
        /* <DEDUP_REMOVED lines=8> */
[----:B------:R-:W-:Y:S02]  /*2320*/  HADD2.F32 R35, -RZ, R3.H0_H0 ;  /* 0x20000003ff237230 */ /* 0x000fe40000004100 */
[----:B------:R-:W-:Y:S01]  /*2330*/  FFMA.FTZ R6, R9, R58, R6 ;  /* 0x0000003a09067223 */ /* 0x000fe20000010006 */
[----:B------:R-:W-:-:S02]  /*2340*/  HADD2.F32 R37, -RZ, R71.H0_H0 ;  /* 0x20000047ff257230 */ /* 0x000fc40000004100 */
        /* <DEDUP_REMOVED lines=8> */
[--C-:B0-----:R-:W-:Y:S02]  /*23d0*/  HADD2.F32 R73, -RZ, R27.reuse.H0_H0 ;  /* 0x2000001bff497230 */ /* 0x101fe40000004100 */
[----:B------:R-:W-:Y:S02]  /*23e0*/  HADD2.F32 R74, -RZ, R27.H1_H1 ;  /* 0x3000001bff4a7230 */ /* 0x000fe40000004100 */
[----:B------:R-:W-:Y:S01]  /*23f0*/  FFMA.FTZ R7, R7, R83, R6 ;  /* 0x0000005307077223 */ /* 0x000fe20000010006 */
[----:B------:R-:W-:Y:S02]  /*2400*/  HADD2.F32 R2, -RZ, R11.H1_H1 ;  /* 0x3000000bff027230 */ /* 0x000fe40000004100 */
[----:B------:R-:W-:Y:S02]  /*2410*/  HADD2.F32 R3, -RZ, R3.H1_H1 ;  /* 0x30000003ff037230 */ /* 0x000fe40000004100 */
[----:B------:R-:W-:-:S02]  /*2420*/  HADD2.F32 R69, -RZ, R69.H1_H1 ;  /* 0x30000045ff457230 */ /* 0x000fc40000004100 */
[----:B------:R-:W-:Y:S02]  /*2430*/  HADD2.F32 R71, -RZ, R71.H1_H1 ;  /* 0x30000047ff477230 */ /* 0x000fe40000004100 */
[----:B------:R-:W-:Y:S02]  /*2440*/  HADD2.F32 R8, -RZ, R59.H1_H1 ;  /* 0x3000003bff087230 */ /* 0x000fe40000004100 */
[----:B------:R-:W-:Y:S02]  /*2450*/  HADD2.F32 R10, -RZ, R10.H1_H1 ;  /* 0x3000000aff0a7230 */ /* 0x000fe40000004100 */
[----:B------:R-:W-:Y:S01]  /*2460*/  FFMA.FTZ R65, R2, R71, R65 ;  /* 0x0000004702417223 */ /* 0x000fe20000010041 */
[----:B------:R-:W-:Y:S02]  /*2470*/  HADD2.F32 R27, -RZ, R28.H0_H0 ;  /* 0x2000001cff1b7230 */ /* 0x000fe40000004100 */
[----:B------:R-:W-:Y:S01]  /*2480*/  FFMA.FTZ R3, R3, R8, R60 ;  /* 0x0000000803037223 */ /* 0x000fe2000001003c */
[----:B------:R-:W-:-:S02]  /*2490*/  HADD2.F32 R77, -RZ, R31.H0_H0 ;  /* 0x2000001fff4d7230 */ /* 0x000fc40000004100 */
[----:B------:R-:W-:Y:S01]  /*24a0*/  FFMA.FTZ R10, R69, R10, R36 ;  /* 0x0000000a450a7223 */ /* 0x000fe20000010024 */
[----:B------:R-:W-:Y:S02]  /*24b0*/  HADD2.F32 R56, -RZ, R31.H1_H1 ;  /* 0x3000001fff387230 */ /* 0x000fe40000004100 */
[----:B------:R-:W-:Y:S01]  /*24c0*/  FFMA.FTZ R44, R44, R27, R7 ;  /* 0x0000001b2c2c7223 */ /* 0x000fe20000010007 */
[----:B------:R-:W-:Y:S02]  /*24d0*/  HADD2.F32 R39, -RZ, R24.H0_H0 ;  /* 0x20000018ff277230 */ /* 0x000fe40000004100 */
        /* <DEDUP_REMOVED lines=19> */
[----:B------:R-:W-:Y:S02]  /*2610*/  HADD2.F32 R20, -RZ, R21.H0_H0 ;  /* 0x20000015ff147230 */ /* 0x000fe40000004100 */
[----:B------:R-:W-:Y:S01]  /*2620*/  FFMA.FTZ R14, R14, R61, R13 ;  /* 0x0000003d0e0e7223 */ /* 0x000fe2000001000d */
[----:B------:R-:W-:-:S02]  /*2630*/  HADD2.F32 R91, -RZ, R41.H0_H0 ;  /* 0x20000029ff5b7230 */ /* 0x000fc40000004100 */
[----:B------:R-:W-:Y:S01]  /*2640*/  FFMA.FTZ R53, R53, R32, R54 ;  /* 0x0000002035357223 */ /* 0x000fe20000010036 */
[----:B------:R-:W-:Y:S01]  /*2650*/  HADD2.F32 R4, -RZ, R29.H1_H1 ;  /* 0x3000001dff047230 */ /* 0x000fe20000004100 */
[----:B------:R-:W0:Y:S01]  /*2660*/  S2R R13, SR_TID.X ;  /* 0x00000000000d7919 */ /* 0x000e220000002100 */
        /* <DEDUP_REMOVED lines=23> */
[----:B------:R-:W-:-:S02]  /*27e0*/  HADD2.F32 R22, -RZ, R23.H0_H0 ;  /* 0x20000017ff167230 */ /* 0x000fc40000004100 */
[----:B------:R-:W-:Y:S01]  /*27f0*/  FFMA.FTZ R64, R64, R85, R55 ;  /* 0x0000005540407223 */ /* 0x000fe20000010037 */
[----:B------:R-:W-:Y:S02]  /*2800*/  HADD2.F32 R42, -RZ, R43.H0_H0 ;  /* 0x2000002bff2a7230 */ /* 0x000fe40000004100 */
[----:B------:R-:W-:Y:S01]  /*2810*/  FFMA.FTZ R89, R89, R92, R40 ;  /* 0x0000005c59597223 */ /* 0x000fe20000010028 */
[----:B------:R-:W-:Y:S01]  /*2820*/  FFMA.FTZ R50, R50, R77, R49 ;  /* 0x0000004d32327223 */ /* 0x000fe20000010031 */
[----:B------:R-:W-:Y:S02]  /*2830*/  HADD2.F32 R23, -RZ, R23.H1_H1 ;  /* 0x30000017ff177230 */ /* 0x000fe40000004100 */
[----:B------:R-:W-:Y:S01]  /*2840*/  FFMA.FTZ R18, R18, R73, R17 ;  /* 0x0000004912127223 */ /* 0x000fe20000010011 */
[----:B------:R-:W-:Y:S02]  /*2850*/  HADD2.F32 R43, -RZ, R43.H1_H1 ;  /* 0x3000002bff2b7230 */ /* 0x000fe40000004100 */
[----:B------:R-:W-:Y:S01]  /*2860*/  FFMA.FTZ R63, R63, R34, R64 ;  /* 0x000000223f3f7223 */ /* 0x000fe20000010040 */
[----:B------:R-:W-:Y:S01]  /*2870*/  FFMA.FTZ R22, R22, R42, R89 ;  /* 0x0000002a16167223 */ /* 0x000fe20000010059 */
[----:B------:R-:W-:Y:S01]  /*2880*/  FFMA.FTZ R50, R51, R56, R50 ;  /* 0x0000003833327223 */ /* 0x000fe20000010032 */
[----:B------:R-:W-:Y:S01]  /*2890*/  FFMA.FTZ R18, R19, R74, R18 ;  /* 0x0000004a13127223 */ /* 0x000fe20000010012 */
[----:B------:R-:W-:Y:S01]  /*28a0*/  FFMA.FTZ R63, R66, R87, R63 ;  /* 0x00000057423f7223 */ /* 0x000fe2000001003f */
[----:B------:R-:W-:-:S02]  /*28b0*/  FFMA.FTZ R22, R23, R43, R22 ;  /* 0x0000002b17167223 */ /* 0x000fc40000010016 */
[----:B------:R-:W1:Y:S04]  /*28c0*/  SHFL.BFLY PT, R5, R50, 0x8, 0x1f ;  /* 0x0d001f0032057f89 */ /* 0x000e6800000e0000 */
[----:B------:R-:W2:Y:S04]  /*28d0*/  SHFL.BFLY PT, R3, R18, 0x8, 0x1f ;  /* 0x0d001f0012037f89 */ /* 0x000ea800000e0000 */
[----:B------:R-:W3:Y:S04]  /*28e0*/  SHFL.BFLY PT, R0, R63, 0x8, 0x1f ;  /* 0x0d001f003f007f89 */ /* 0x000ee800000e0000 */
[----:B------:R-:W4:Y:S01]  /*28f0*/  SHFL.BFLY PT, R7, R22, 0x8, 0x1f ;  /* 0x0d001f0016077f89 */ /* 0x000f2200000e0000 */
[----:B-1----:R-:W-:Y:S01]  /*2900*/  FADD.FTZ R2, R50, R5 ;  /* 0x0000000532027221 */ /* 0x002fe20000010000 */
[----:B--2---:R-:W-:-:S04]  /*2910*/  FADD.FTZ R3, R18, R3 ;  /* 0x0000000312037221 */ /* 0x004fc80000010000 */
[----:B------:R-:W1:Y:S01]  /*2920*/  SHFL.BFLY PT, R5, R2, 0x4, 0x1f ;  /* 0x0c801f0002057f89 */ /* 0x000e6200000e0000 */
[----:B---3--:R-:W-:-:S03]  /*2930*/  FADD.FTZ R6, R63, R0 ;  /* 0x000000003f067221 */ /* 0x008fc60000010000 */
[----:B------:R-:W2:Y:S01]  /*2940*/  SHFL.BFLY PT, R0, R3, 0x4, 0x1f ;  /* 0x0c801f0003007f89 */ /* 0x000ea200000e0000 */
[----:B----4-:R-:W-:-:S03]  /*2950*/  FADD.FTZ R9, R22, R7 ;  /* 0x0000000716097221 */ /* 0x010fc60000010000 */
[----:B------:R-:W3:Y:S04]  /*2960*/  SHFL.BFLY PT, R7, R6, 0x4, 0x1f ;  /* 0x0c801f0006077f89 */ /* 0x000ee800000e0000 */
[----:B------:R-:W4:Y:S01]  /*2970*/  SHFL.BFLY PT, R10, R9, 0x4, 0x1f ;  /* 0x0c801f00090a7f89 */ /* 0x000f2200000e0000 */
[----:B-1----:R-:W-:Y:S01]  /*2980*/  FADD.FTZ R4, R2, R5 ;  /* 0x0000000502047221 */ /* 0x002fe20000010000 */
[----:B--2---:R-:W-:Y:S01]  /*2990*/  FADD.FTZ R0, R3, R0 ;  /* 0x0000000003007221 */ /* 0x004fe20000010000 */
[----:B---3--:R-:W-:-:S04]  /*29a0*/  FADD.FTZ R8, R6, R7 ;  /* 0x0000000706087221 */ /* 0x008fc80000010000 */
[----:B------:R-:W1:Y:S01]  /*29b0*/  SHFL.BFLY PT, R5, R0, 0x2, 0x1f ;  /* 0x0c401f0000057f89 */ /* 0x000e6200000e0000 */
[----:B----4-:R-:W-:-:S03]  /*29c0*/  FADD.FTZ R11, R9, R10 ;  /* 0x0000000a090b7221 */ /* 0x010fc60000010000 */
[----:B------:R-:W2:Y:S04]  /*29d0*/  SHFL.BFLY PT, R7, R4, 0x2, 0x1f ;  /* 0x0c401f0004077f89 */ /* 0x000ea800000e0000 */
[----:B------:R-:W3:Y:S04]  /*29e0*/  SHFL.BFLY PT, R3, R8, 0x2, 0x1f ;  /* 0x0c401f0008037f89 */ /* 0x000ee800000e0000 */
[----:B------:R-:W4:Y:S01]  /*29f0*/  SHFL.BFLY PT, R2, R11, 0x2, 0x1f ;  /* 0x0c401f000b027f89 */ /* 0x000f2200000e0000 */
[----:B-1----:R-:W-:Y:S01]  /*2a00*/  FADD.FTZ R5, R0, R5 ;  /* 0x0000000500057221 */ /* 0x002fe20000010000 */
[----:B--2---:R-:W-:Y:S01]  /*2a10*/  FADD.FTZ R7, R4, R7 ;  /* 0x0000000704077221 */ /* 0x004fe20000010000 */
[----:B0-----:R-:W-:Y:S01]  /*2a20*/  SHF.R.S32.HI R4, RZ, 0x1f, R13 ;  /* 0x0000001fff047819 */ /* 0x001fe2000001140d */
[----:B---3--:R-:W-:-:S03]  /*2a30*/  FADD.FTZ R3, R8, R3 ;  /* 0x0000000308037221 */ /* 0x008fc60000010000 */
[-C--:B------:R-:W-:Y:S01]  /*2a40*/  LEA.HI R4, R4, R13.reuse, RZ, 0x4 ;  /* 0x0000000d04047211 */ /* 0x080fe200078f20ff */
[----:B------:R-:W0:Y:S01]  /*2a50*/  SHFL.BFLY PT, R6, R7, 0x1, 0x1f ;  /* 0x0c201f0007067f89 */ /* 0x000e2200000e0000 */
[----:B----4-:R-:W-:Y:S02]  /*2a60*/  FADD.FTZ R9, R11, R2 ;  /* 0x000000020b097221 */ /* 0x010fe40000010000 */
[----:B------:R-:W-:Y:S01]  /*2a70*/  LOP3.LUT R8, R4, 0xfffffff0, RZ, 0xc0, !PT ;  /* 0xfffffff004087812 */ /* 0x000fe200078ec0ff */
[----:B------:R-:W1:Y:S03]  /*2a80*/  SHFL.BFLY PT, R2, R5, 0x1, 0x1f ;  /* 0x0c201f0005027f89 */ /* 0x000e6600000e0000 */
[----:B------:R-:W-:Y:S01]  /*2a90*/  IADD3 R8, -R8, R13, RZ ;  /* 0x0000000d08087210 */ /* 0x000fe20007ffe1ff */
[----:B------:R-:W2:Y:S03]  /*2aa0*/  SHFL.BFLY PT, R10, R3, 0x1, 0x1f ;  /* 0x0c201f00030a7f89 */ /* 0x000ea600000e0000 */
[----:B------:R-:W-:Y:S01]  /*2ab0*/  ISETP.NE.AND P0, PT, R8, RZ, PT ;  /* 0x000000ff0800720c */ /* 0x000fe20003f05270 */
[----:B------:R-:W3:Y:S01]  /*2ac0*/  SHFL.BFLY PT, R0, R9, 0x1, 0x1f ;  /* 0x0c201f0009007f89 */ /* 0x000ee200000e0000 */
[----:B0-----:R-:W-:Y:S01]  /*2ad0*/  FADD.FTZ R6, R7, R6 ;  /* 0x0000000607067221 */ /* 0x001fe20000010000 */
[----:B-1----:R-:W-:Y:S01]  /*2ae0*/  FADD.FTZ R8, R5, R2 ;  /* 0x0000000205087221 */ /* 0x002fe20000010000 */
[----:B--2---:R-:W-:Y:S01]  /*2af0*/  FADD.FTZ R10, R3, R10 ;  /* 0x0000000a030a7221 */ /* 0x004fe20000010000 */
[----:B---3--:R-:W-:-:S08]  /*2b00*/  FADD.FTZ R11, R9, R0 ;  /* 0x00000000090b7221 */ /* 0x008fd00000010000 */
[----:B------:R-:W-:Y:S05]  /*2b10*/  @P0 BRA `(.L_x_122) ;  /* 0x0000000000900947 */ /* 0x000fea0003800000 */
[----:B------:R-:W-:Y:S01]  /*2b20*/  USHF.R.S32.HI UR7, URZ, 0x1f, UR4 ;  /* 0x0000001f3f077899 */ /* 0x000fe20008011404 */
[----:B------:R-:W-:Y:S01]  /*2b30*/  SHF.R.S32.HI R0, RZ, 0x4, R4 ;  /* 0x00000004ff007819 */ /* 0x000fe20000011404 */
[----:B------:R-:W-:Y:S01]  /*2b40*/  UIADD3 UR6, UP0, UR18, UR4, URZ ;  /* 0x0000000412067290 */ /* 0x000fe2000ff1e03f */
[----:B------:R-:W-:Y:S01]  /*2b50*/  ULDC.64 UR14, c[0x0][0x278] ;  /* 0x00009e00000e7ab9 */ /* 0x000fe20000000a00 */
[----:B------:R-:W-:Y:S01]  /*2b60*/  UIMAD UR20, UR13, -0x40, UR8 ;  /* 0xffffffc00d1478a4 */ /* 0x000fe2000f8e0208 */
[----:B------:R-:W-:Y:S01]  /*2b70*/  SHF.R.S32.HI R4, RZ, 0x1f, R0 ;  /* 0x0000001fff047819 */ /* 0x000fe20000011400 */
[----:B------:R-:W-:Y:S01]  /*2b80*/  ULEA.HI.X.SX32 UR7, UR18, UR7, 0x1, UP0 ;  /* 0x0000000712077291 */ /* 0x000fe200080f0e3f */
[C---:B------:R-:W-:Y:S01]  /*2b90*/  IADD3 R7, R0.reuse, 0x10, RZ ;  /* 0x0000001000077810 */ /* 0x040fe20007ffe0ff */
[----:B------:R-:W-:Y:S02]  /*2ba0*/  UIMAD UR9, UR19, UR14, URZ ;  /* 0x0000000e130972a4 */ /* 0x000fe4000f8e023f */
[----:B------:R-:W-:Y:S01]  /*2bb0*/  UIMAD.WIDE.U32 UR6, UR16, UR14, UR6 ;  /* 0x0000000e100672a5 */ /* 0x000fe2000f8e0006 */
[----:B------:R-:W-:Y:S01]  /*2bc0*/  ISETP.GE.AND P3, PT, R0, UR20, PT ;  /* 0x0000001400007c0c */ /* 0x000fe2000bf66270 */
[----:B------:R-:W-:Y:S01]  /*2bd0*/  UIMAD UR9, UR16, UR15, UR9 ;  /* 0x0000000f100972a4 */ /* 0x000fe2000f8e0209 */
[----:B------:R-:W-:-:S02]  /*2be0*/  ISETP.GE.AND P2, PT, R7, UR20, PT ;  /* 0x0000001407007c0c */ /* 0x000fc4000bf46270 */
[----:B------:R-:W-:Y:S01]  /*2bf0*/  ULDC.64 UR14, c[0x0][0x280] ;  /* 0x0000a000000e7ab9 */ /* 0x000fe20000000a00 */
[----:B------:R-:W-:Y:S01]  /*2c00*/  UIADD3 UR7, UR7, UR9, URZ ;  /* 0x0000000907077290 */ /* 0x000fe2000fffe03f */
[----:B------:R-:W-:Y:S01]  /*2c10*/  FSEL R7, R6, RZ, !P2 ;  /* 0x000000ff06077208 */ /* 0x000fe20005000000 */
[----:B------:R-:W-:Y:S02]  /*2c20*/  UIMAD UR9, UR5, UR14, URZ ;  /* 0x0000000e050972a4 */ /* 0x000fe4000f8e023f */
[----:B------:R-:W-:Y:S02]  /*2c30*/  UIMAD.WIDE.U32 UR6, UR17, UR14, UR6 ;  /* 0x0000000e110672a5 */ /* 0x000fe4000f8e0006 */
[----:B------:R-:W-:-:S03]  /*2c40*/  UIMAD UR9, UR17, UR15, UR9 ;  /* 0x0000000f110972a4 */ /* 0x000fc6000f8e0209 */
[----:B------:R-:W-:Y:S01]  /*2c50*/  ULDC.64 UR14, c[0x0][0x260] ;  /* 0x00009800000e7ab9 */ /* 0x000fe20000000a00 */
[----:B------:R-:W-:Y:S02]  /*2c60*/  IADD3 R3, P0, R0, UR6, RZ ;  /* 0x0000000600037c10 */ /* 0x000fe4000ff1e0ff */
[----:B------:R-:W-:Y:S02]  /*2c70*/  MOV R5, UR9 ;  /* 0x0000000900057c02 */ /* 0x000fe40008000f00 */
[----:B------:R-:W-:Y:S02]  /*2c80*/  LEA R2, P4, R3, UR14, 0x2 ;  /* 0x0000000e03027c11 */ /* 0x000fe4000f8810ff */
[----:B------:R-:W-:Y:S02]  /*2c90*/  IADD3.X R4, R4, UR7, R5, P0, !PT ;  /* 0x0000000704047c10 */ /* 0x000fe400087fe405 */
[C---:B------:R-:W-:Y:S02]  /*2ca0*/  IADD3 R5, R0.reuse, 0x20, RZ ;  /* 0x0000002000057810 */ /* 0x040fe40007ffe0ff */
[----:B------:R-:W-:-:S02]  /*2cb0*/  IADD3 R0, R0, 0x30, RZ ;  /* 0x0000003000007810 */ /* 0x000fc40007ffe0ff */
[----:B------:R-:W-:Y:S02]  /*2cc0*/  ISETP.GE.AND P1, PT, R5, UR20, PT ;  /* 0x0000001405007c0c */ /* 0x000fe4000bf26270 */
[----:B------:R-:W-:Y:S02]  /*2cd0*/  ISETP.GE.AND P0, PT, R0, UR20, PT ;  /* 0x0000001400007c0c */ /* 0x000fe4000bf06270 */
[----:B------:R-:W-:Y:S02]  /*2ce0*/  LEA.HI.X R3, R3, UR15, R4, 0x2, P4 ;  /* 0x0000000f03037c11 */ /* 0x000fe4000a0f1404 */
[----:B------:R-:W-:Y:S02]  /*2cf0*/  FSEL R5, R8, RZ, !P3 ;  /* 0x000000ff08057208 */ /* 0x000fe40005800000 */
[----:B------:R-:W-:Y:S01]  /*2d00*/  FSEL R9, R10, RZ, !P1 ;  /* 0x000000ff0a097208 */ /* 0x000fe20004800000 */
[----:B------:R0:W-:Y:S01]  /*2d10*/  STG.E desc[UR10][R2.64+0x40], R7 ;  /* 0x0000400702007986 */ /* 0x0001e2000c10190a */
[----:B------:R-:W-:-:S03]  /*2d20*/  FSEL R11, R11, RZ, !P0 ;  /* 0x000000ff0b0b7208 */ /* 0x000fc60004000000 */
[----:B------:R0:W-:Y:S04]  /*2d30*/  STG.E desc[UR10][R2.64], R5 ;  /* 0x0000000502007986 */ /* 0x0001e8000c10190a */
[----:B------:R0:W-:Y:S04]  /*2d40*/  STG.E desc[UR10][R2.64+0x80], R9 ;  /* 0x0000800902007986 */ /* 0x0001e8000c10190a */
[----:B------:R0:W-:Y:S02]  /*2d50*/  STG.E desc[UR10][R2.64+0xc0], R11 ;  /* 0x0000c00b02007986 */ /* 0x0001e4000c10190a */
.L_x_122:
[----:B------:R-:W-:Y:S05]  /*2d60*/  BSYNC B0 ;  /* 0x0000000000007941 */ /* 0x000fea0003800000 */
.L_x_121:
[----:B------:R-:W-:Y:S01]  /*2d70*/  UIADD3 UR8, UR8, 0x3f, URZ ;  /* 0x0000003f08087890 */ /* 0x000fe2000fffe03f */
[----:B0-----:R-:W0:Y:S01]  /*2d80*/  LDC.64 R6, c[0x0][0x2d0] ;  /* 0x0000b400ff067b82 */ /* 0x001e220000000a00 */
[----:B------:R-:W-:Y:S02]  /*2d90*/  BSSY B0, `(.L_x_123) ;  /* 0x0000022000007945 */ /* 0x000fe40003800000 */
[----:B------:R-:W-:Y:S02]  /*2da0*/  USHF.R.S32.HI UR6, URZ, 0x1f, UR8 ;  /* 0x0000001f3f067899 */ /* 0x000fe40008011408 */
[----:B------:R-:W-:Y:S02]  /*2db0*/  UIMAD UR7, UR13, -0x40, UR8 ;  /* 0xffffffc00d0778a4 */ /* 0x000fe4000f8e0208 */
[----:B------:R-:W-:-:S04]  /*2dc0*/  ULEA.HI UR6, UR6, UR8, URZ, 0x6 ;  /* 0x0000000806067291 */ /* 0x000fc8000f8f303f */
[----:B------:R-:W-:-:S04]  /*2dd0*/  ULOP3.LUT UR6, UR6, 0xffffffc0, URZ, 0xc0, !UPT ;  /* 0xffffffc006067892 */ /* 0x000fc8000f8ec03f */
[----:B------:R-:W-:-:S06]  /*2de0*/  UIADD3 UR6, UR7, UR6, -UR8 ;  /* 0x0000000607067290 */ /* 0x000fcc000fffe808 */
[----:B------:R-:W-:-:S04]  /*2df0*/  ISETP.GE.AND P0, PT, R13, UR6, PT ;  /* 0x000000060d007c0c */ /* 0x000fc8000bf06270 */
[----:B------:R-:W-:-:S13]  /*2e00*/  ISETP.GT.OR P0, PT, R13, 0x3f, P0 ;  /* 0x0000003f0d00780c */ /* 0x000fda0000704670 */
[----:B------:R-:W-:Y:S05]  /*2e10*/  @P0 BRA `(.L_x_124) ;  /* 0x0000000000640947 */ /* 0x000fea0003800000 */
[----:B------:R-:W1:Y:S01]  /*2e20*/  LDC.64 R4, c[0x0][0x2a8] ;  /* 0x0000aa00ff047b82 */ /* 0x000e620000000a00 */
[----:B------:R-:W-:Y:S01]  /*2e30*/  USHF.R.S32.HI UR6, URZ, 0x1f, UR18 ;  /* 0x0000001f3f067899 */ /* 0x000fe20008011412 */
[----:B------:R-:W-:Y:S01]  /*2e40*/  MOV R2, UR4 ;  /* 0x0000000400027c02 */ /* 0x000fe20008000f00 */
[----:B------:R-:W-:Y:S01]  /*2e50*/  USHF.R.S32.HI UR7, URZ, 0x1f, UR4 ;  /* 0x0000001f3f077899 */ /* 0x000fe20008011404 */
[--C-:B------:R-:W-:Y:S01]  /*2e60*/  SHF.R.S32.HI R3, RZ, 0x1f, R13.reuse ;  /* 0x0000001fff037819 */ /* 0x100fe2000001140d */
[----:B------:R-:W-:Y:S01]  /*2e70*/  ULDC.64 UR8, c[0x0][0x2b0] ;  /* 0x0000ac0000087ab9 */ /* 0x000fe20000000a00 */
[----:B------:R-:W-:Y:S02]  /*2e80*/  IADD3 R2, P0, P1, R2, UR18, R13 ;  /* 0x0000001202027c10 */ /* 0x000fe4000f91e00d */
[----:B------:R-:W-:Y:S01]  /*2e90*/  MOV R8, UR6 ;  /* 0x0000000600087c02 */ /* 0x000fe20008000f00 */
[----:B------:R-:W-:-:S03]  /*2ea0*/  UIMAD UR6, UR5, UR8, URZ ;  /* 0x00000008050672a4 */ /* 0x000fc6000f8e023f */
[----:B------:R-:W-:Y:S01]  /*2eb0*/  IADD3.X R3, R8, UR7, R3, P0, P1 ;  /* 0x0000000708037c10 */ /* 0x000fe200087e2403 */
[----:B------:R-:W-:Y:S01]  /*2ec0*/  UIMAD UR6, UR17, UR9, UR6 ;  /* 0x00000009110672a4 */ /* 0x000fe2000f8e0206 */
[----:B------:R-:W-:Y:S01]  /*2ed0*/  FSETP.NEU.FTZ.AND P0, PT, R12, -INF , PT ;  /* 0xff8000000c00780b */ /* 0x000fe20003f1d000 */
[C---:B-1----:R-:W-:Y:S02]  /*2ee0*/  IMAD R0, R4.reuse, UR19, RZ ;  /* 0x0000001304007c24 */ /* 0x042fe4000f8e02ff */
[----:B------:R-:W-:-:S04]  /*2ef0*/  IMAD.WIDE.U32 R2, R4, UR16, R2 ;  /* 0x0000001004027c25 */ /* 0x000fc8000f8e0002 */
[----:B------:R-:W-:Y:S02]  /*2f00*/  IMAD R5, R5, UR16, R0 ;  /* 0x0000001005057c24 */ /* 0x000fe4000f8e0200 */
[----:B------:R-:W-:-:S03]  /*2f10*/  FMUL.FTZ R0, R12, 1.4426950216293334961 ;  /* 0x3fb8aa3b0c007820 */ /* 0x000fc60000410000 */
[----:B------:R-:W-:Y:S02]  /*2f20*/  IADD3 R3, R3, R5, RZ ;  /* 0x0000000503037210 */ /* 0x000fe40007ffe0ff */
[----:B------:R-:W-:Y:S01]  /*2f30*/  MOV R5, UR8 ;  /* 0x0000000800057c02 */ /* 0x000fe20008000f00 */
[----:B------:R-:W-:-:S04]  /*2f40*/  ULDC.64 UR8, c[0x0][0x2a0] ;  /* 0x0000a80000087ab9 */ /* 0x000fc80000000a00 */
[----:B------:R-:W-:-:S05]  /*2f50*/  IMAD.WIDE.U32 R2, R5, UR17, R2 ;  /* 0x0000001105027c25 */ /* 0x000fca000f8e0002 */
[----:B------:R-:W-:Y:S02]  /*2f60*/  IADD3 R3, R3, UR6, RZ ;  /* 0x0000000603037c10 */ /* 0x000fe4000fffe0ff */
[----:B------:R-:W-:-:S04]  /*2f70*/  LEA R4, P1, R2, UR8, 0x2 ;  /* 0x0000000802047c11 */ /* 0x000fc8000f8210ff */
[----:B------:R-:W-:Y:S02]  /*2f80*/  LEA.HI.X R5, R2, UR9, R3, 0x2, P1 ;  /* 0x0000000902057c11 */ /* 0x000fe400088f1403 */
[----:B------:R-:W-:-:S05]  /*2f90*/  FSEL R3, R0, RZ, P0 ;  /* 0x000000ff00037208 */ /* 0x000fca0000000000 */
[----:B------:R1:W-:Y:S02]  /*2fa0*/  STG.E desc[UR10][R4.64], R3 ;  /* 0x0000000304007986 */ /* 0x0003e4000c10190a */
.L_x_124:
[----:B------:R-:W-:Y:S05]  /*2fb0*/  BSYNC B0 ;  /* 0x0000000000007941 */ /* 0x000fea0003800000 */
.L_x_123:
[----:B------:R-:W-:Y:S01]  /*2fc0*/  USHF.L.U32 UR7, UR13, 0xe, URZ ;  /* 0x0000000e0d077899 */ /* 0x000fe2000800063f */
[----:B------:R-:W-:Y:S01]  /*2fd0*/  SHF.L.U32 R0, R13, 0x2, RZ ;  /* 0x000000020d007819 */ /* 0x000fe200000006ff */
[----:B------:R-:W-:Y:S01]  /*2fe0*/  USHF.L.U32 UR6, UR4, 0x8, URZ ;  /* 0x0000000804067899 */ /* 0x000fe2000800063f */
[----:B01----:R-:W-:Y:S01]  /*2ff0*/  IMAD R4, R6, UR19, RZ ;  /* 0x0000001306047c24 */ /* 0x003fe2000f8e02ff */
[----:B------:R-:W-:Y:S02]  /*3000*/  USHF.R.S32.HI UR8, URZ, 0x1f, UR7 ;  /* 0x0000001f3f087899 */ /* 0x000fe40008011407 */
[----:B------:R-:W-:Y:S01]  /*3010*/  MOV R3, UR7 ;  /* 0x0000000700037c02 */ /* 0x000fe20008000f00 */
[----:B------:R-:W-:Y:S01]  /*3020*/  USHF.R.S32.HI UR7, URZ, 0x1f, UR6 ;  /* 0x0000001f3f077899 */ /* 0x000fe20008011406 */
[----:B------:R-:W-:Y:S01]  /*3030*/  IMAD R5, R7, UR16, R4 ;  /* 0x0000001007057c24 */ /* 0x000fe2000f8e0204 */
[----:B------:R-:W-:Y:S01]  /*3040*/  ULDC.64 UR14, c[0x0][0x2e8] ;  /* 0x0000ba00000e7ab9 */ /* 0x000fe20000000a00 */
[----:B------:R-:W-:-:S02]  /*3050*/  IADD3 R2, P0, P1, R0, UR6, R3 ;  /* 0x0000000600027c10 */ /* 0x000fc4000f91e003 */
[----:B------:R-:W-:Y:S02]  /*3060*/  SHF.R.S32.HI R0, RZ, 0x1f, R0 ;  /* 0x0000001fff007819 */ /* 0x000fe40000011400 */
[----:B------:R-:W-:Y:S01]  /*3070*/  MOV R3, UR8 ;  /* 0x0000000800037c02 */ /* 0x000fe20008000f00 */
[----:B------:R-:W-:Y:S02]  /*3080*/  ULDC.64 UR8, c[0x0][0x2d8] ;  /* 0x0000b60000087ab9 */ /* 0x000fe40000000a00 */
[----:B------:R-:W-:Y:S01]  /*3090*/  UIMAD UR6, UR5, UR8, URZ ;  /* 0x00000008050672a4 */ /* 0x000fe2000f8e023f */
[----:B------:R-:W-:Y:S02]  /*30a0*/  IADD3.X R3, R0, UR7, R3, P0, P1 ;  /* 0x0000000700037c10 */ /* 0x000fe400087e2403 */
[----:B------:R-:W-:Y:S01]  /*30b0*/  ISETP.NE.U32.AND P0, PT, RZ, UR14, PT ;  /* 0x0000000eff007c0c */ /* 0x000fe2000bf05070 */
[----:B------:R-:W-:Y:S01]  /*30c0*/  UIMAD UR6, UR17, UR9, UR6 ;  /* 0x00000009110672a4 */ /* 0x000fe2000f8e0206 */
[----:B------:R-:W-:-:S02]  /*30d0*/  IMAD.WIDE.U32 R2, R6, UR16, R2 ;  /* 0x0000001006027c25 */ /* 0x000fc4000f8e0002 */
[----:B------:R-:W-:-:S03]  /*30e0*/  ISETP.NE.AND.EX P0, PT, RZ, UR15, PT, P0 ;  /* 0x0000000fff007c0c */ /* 0x000fc6000bf05300 */
[----:B------:R-:W-:Y:S02]  /*30f0*/  IADD3 R3, R3, R5, RZ ;  /* 0x0000000503037210 */ /* 0x000fe40007ffe0ff */
[----:B------:R-:W-:Y:S01]  /*3100*/  MOV R5, UR8 ;  /* 0x0000000800057c02 */ /* 0x000fe20008000f00 */
[----:B------:R-:W-:Y:S01]  /*3110*/  ULDC.64 UR8, c[0x0][0x2b8] ;  /* 0x0000ae0000087ab9 */ /* 0x000fe20000000a00 */
[----:B------:R-:W-:-:S03]  /*3120*/  ISETP.NE.OR P0, PT, R13, RZ, !P0 ;  /* 0x000000ff0d00720c */ /* 0x000fc60004705670 */
[----:B------:R-:W-:-:S05]  /*3130*/  IMAD.WIDE.U32 R2, R5, UR17, R2 ;  /* 0x0000001105027c25 */ /* 0x000fca000f8e0002 */
[----:B------:R-:W-:Y:S02]  /*3140*/  IADD3 R3, R3, UR6, RZ ;  /* 0x0000000603037c10 */ /* 0x000fe4000fffe0ff */
[----:B------:R-:W-:-:S04]  /*3150*/  LEA R4, P1, R2, UR8, 0x2 ;  /* 0x0000000802047c11 */ /* 0x000fc8000f8210ff */
        /* <DEDUP_REMOVED lines=18> */
[----:B------:R-:W-:Y:S01]  /*3280*/  ULDC UR4, c[0x0][0x2e0] ;  /* 0x0000b80000047ab9 */ /* 0x000fe20000000800 */
[----:B------:R-:W-:Y:S01]  /*3290*/  ULDC UR6, c[0x0][0x220] ;  /* 0x0000880000067ab9 */ /* 0x000fe20000000800 */
[----:B------:R-:W-:-:S04]  /*32a0*/  UIMAD UR4, UR13, UR4, UR12 ;  /* 0x000000040d0472a4 */ /* 0x000fc8000f8e020c */
[----:B------:R-:W-:-:S03]  /*32b0*/  UIMAD UR6, UR4, UR6, UR16 ;  /* 0x00000006040672a4 */ /* 0x000fc6000f8e0210 */
[----:B------:R-:W-:Y:S02]  /*32c0*/  ULDC.64 UR4, c[0x0][0x2e8] ;  /* 0x0000ba0000047ab9 */ /* 0x000fe40000000a00 */
[----:B------:R-:W-:-:S06]  /*32d0*/  UIMAD.WIDE UR4, UR6, 0x4, UR4 ;  /* 0x00000004060478a5 */ /* 0x000fcc000f8e0204 */
[----:B------:R-:W-:Y:S02]  /*32e0*/  MOV R2, UR4 ;  /* 0x0000000400027c02 */ /* 0x000fe40008000f00 */
[----:B------:R-:W-:-:S05]  /*32f0*/  MOV R3, UR5 ;  /* 0x0000000500037c02 */ /* 0x000fca0008000f00 */
[----:B------:R-:W-:Y:S01]  /*3300*/  STG.E desc[UR10][R2.64], RZ ;  /* 0x000000ff02007986 */ /* 0x000fe2000c10190a */
[----:B------:R-:W-:Y:S05]  /*3310*/  EXIT ;  /* 0x000000000000794d */ /* 0x000fea0003800000 */
.L_x_125:
        /* <DEDUP_REMOVED lines=14> */
.L_x_155:


//--------------------- .nv.shared._ZN7cutlass13device_kernelIN5flash19enable_sm80_to_sm89INS1_16FlashAttnBwdSm80INS1_25CollectiveMainloopBwdSm80ILi1ELi1EN4cute5tupleIJNS5_1CILi32EEENS7_ILi64EEENS7_ILi256EEEEEENS_6half_tEfNS_4arch4Sm80ELb0ELb0ELb0ELb0ELb0ELb0ELb0ELb0ELi2ELi2ELi2ELi1ELb1EEENS1_21CollectiveEpilogueBwdISB_SC_SE_Li256ELb0ELb0ELi4EEENS1_19SingleTileSchedulerILb0ELb0ELb0ELi64EEEEEEEEEvNT_6ParamsE --------------------------
	.section	.nv.shared._ZN7cutlass13device_kernelIN5flash19enable_sm80_to_sm89INS1_16FlashAttnBwdSm80INS1_25CollectiveMainloopBwdSm80ILi1ELi1EN4cute5tupleIJNS5_1CILi32EEENS7_ILi64EEENS7_ILi256EEEEEENS_6half_tEfNS_4arch4Sm80ELb0ELb0ELb0ELb0ELb0ELb0ELb0ELb0ELi2ELi2ELi2ELi1ELb1EEENS1_21CollectiveEpilogueBwdISB_SC_SE_Li256ELb0ELb0ELi4EEENS1_19SingleTileSchedulerILb0ELb0ELb0ELi64EEEEEEEEEvNT_6ParamsE,"aw",@nobits
	.sectionflags	@""
	.align	16
	.zero		1024


//--------------------- .nv.shared.reserved.0     --------------------------
	.section	.nv.shared.reserved.0,"aw",@nobits
	.weak		__nv_reservedSMEM_offset_0_alias
	.size		__nv_reservedSMEM_offset_0_alias, 0, 0
	.other		__nv_reservedSMEM_offset_0_alias,@"STO_CUDA_RESERVED_SHARED STV_DEFAULT"
__nv_reservedSMEM_offset_0_alias:
	.zero		0


//--------------------- .nv.global                --------------------------
	.section	.nv.global,"aw",@nobits
.nv.global:
	.type		_ZN66_INTERNAL_16e508ea_30_flash_bwd_hdim256_fp16_sm80_cu_49158569_28474cute1_E,@object
	.size		_ZN66_INTERNAL_16e508ea_30_flash_bwd_hdim256_fp16_sm80_cu_49158569_28474cute1_E,(_ZN66_INTERNAL_16e508ea_30_flash_bwd_hdim256_fp16_sm80_cu_49158569_28474cuda3std3__45__cpo6cbeginE - _ZN66_INTERNAL_16e508ea_30_flash_bwd_hdim256_fp16_sm80_cu_49158569_28474cute1_E)
_ZN66_INTERNAL_16e508ea_30_flash_bwd_hdim256_fp16_sm80_cu_49158569_28474cute1_E:
	.zero		1
	.type		_ZN66_INTERNAL_16e508ea_30_flash_bwd_hdim256_fp16_sm80_cu_49158569_28474cuda3std3__45__cpo6cbeginE,@object
	.size		_ZN66_INTERNAL_16e508ea_30_flash_bwd_hdim256_fp16_sm80_cu_49158569_28474cuda3std3__45__cpo6cbeginE,(_ZN66_INTERNAL_16e508ea_30_flash_bwd_hdim256_fp16_sm80_cu_49158569_28474cuda3std3__48in_placeE - _ZN66_INTERNAL_16e508ea_30_flash_bwd_hdim256_fp16_sm80_cu_49158569_28474cuda3std3__45__cpo6cbeginE)
_ZN66_INTERNAL_16e508ea_30_flash_bwd_hdim256_fp16_sm80_cu_49158569_28474cuda3std3__45__cpo6cbeginE:
	.zero		1
	.type		_ZN66_INTERNAL_16e508ea_30_flash_bwd_hdim256_fp16_sm80_cu_49158569_28474cuda3std3__48in_placeE,@object
	.size		_ZN66_INTERNAL_16e508ea_30_flash_bwd_hdim256_fp16_sm80_cu_49158569_28474cuda3std3__48in_placeE,(_ZN66_INTERNAL_16e508ea_30_flash_bwd_hdim256_fp16_sm80_cu_49158569_28474cuda3std6ranges3__45__cpo9iter_moveE - _ZN66_INTERNAL_16e508ea_30_flash_bwd_hdim256_fp16_sm80_cu_49158569_28474cuda3std3__48in_placeE)
_ZN66_INTERNAL_16e508ea_30_flash_bwd_hdim256_fp16_sm80_cu_49158569_28474cuda3std3__48in_placeE:
	.zero		1
	.type		_ZN66_INTERNAL_16e508ea_30_flash_bwd_hdim256_fp16_sm80_cu_49158569_28474cuda3std6ranges3__45__cpo9iter_moveE,@object
	.size		_ZN66_INTERNAL_16e508ea_30_flash_bwd_hdim256_fp16_sm80_cu_49158569_28474cuda3std6ranges3__45__cpo9iter_moveE,(_ZN66_INTERNAL_16e508ea_30_flash_bwd_hdim256_fp16_sm80_cu_49158569_28474cuda3std3__45__cpo5beginE - _ZN66_INTERNAL_16e508ea_30_flash_bwd_hdim256_fp16_sm80_cu_49158569_28474cuda3std6ranges3__45__cpo9iter_moveE)
_ZN66_INTERNAL_16e508ea_30_flash_bwd_hdim256_fp16_sm80_cu_49158569_28474cuda3std6ranges3__45__cpo9iter_moveE:
	.zero		1
	.type		_ZN66_INTERNAL_16e508ea_30_flash_bwd_hdim256_fp16_sm80_cu_49158569_28474cuda3std3__45__cpo5beginE,@object
	.size		_ZN66_INTERNAL_16e508ea_30_flash_bwd_hdim256_fp16_sm80_cu_49158569_28474cuda3std3__45__cpo5beginE,(_ZN66_INTERNAL_16e508ea_30_flash_bwd_hdim256_fp16_sm80_cu_49158569_28474cuda3std3__468_GLOBAL__N__16e508ea_30_flash_bwd_hdim256_fp16_sm80_cu_49158569_28476ignoreE - _ZN66_INTERNAL_16e508ea_30_flash_bwd_hdim256_fp16_sm80_cu_49158569_28474cuda3std3__45__cpo5beginE)
_ZN66_INTERNAL_16e508ea_30_flash_bwd_hdim256_fp16_sm80_cu_49158569_28474cuda3std3__45__cpo5beginE:
	.zero		1
	.type		_ZN66_INTERNAL_16e508ea_30_flash_bwd_hdim256_fp16_sm80_cu_49158569_28474cuda3std3__468_GLOBAL__N__16e508ea_30_flash_bwd_hdim256_fp16_sm80_cu_49158569_28476ignoreE,@object
	.size		_ZN66_INTERNAL_16e508ea_30_flash_bwd_hdim256_fp16_sm80_cu_49158569_28474cuda3std3__468_GLOBAL__N__16e508ea_30_flash_bwd_hdim256_fp16_sm80_cu_49158569_28476ignoreE,(_ZN66_INTERNAL_16e508ea_30_flash_bwd_hdim256_fp16_sm80_cu_49158569_28474cute7productE - _ZN66_INTERNAL_16e508ea_30_flash_bwd_hdim256_fp16_sm80_cu_49158569_28474cuda3std3__468_GLOBAL__N__16e508ea_30_flash_bwd_hdim256_fp16_sm80_cu_49158569_28476ignoreE)
_ZN66_INTERNAL_16e508ea_30_flash_bwd_hdim256_fp16_sm80_cu_49158569_28474cuda3std3__468_GLOBAL__N__16e508ea_30_flash_bwd_hdim256_fp16_sm80_cu_49158569_28476ignoreE:
	.zero		1
	.type		_ZN66_INTERNAL_16e508ea_30_flash_bwd_hdim256_fp16_sm80_cu_49158569_28474cute7productE,@object
	.size		_ZN66_INTERNAL_16e508ea_30_flash_bwd_hdim256_fp16_sm80_cu_49158569_28474cute7productE,(_ZN66_INTERNAL_16e508ea_30_flash_bwd_hdim256_fp16_sm80_cu_49158569_28474cuda3std3__45__cpo3endE - _ZN66_INTERNAL_16e508ea_30_flash_bwd_hdim256_fp16_sm80_cu_49158569_28474cute7productE)
_ZN66_INTERNAL_16e508ea_30_flash_bwd_hdim256_fp16_sm80_cu_49158569_28474cute7productE:
	.zero		1
	.type		_ZN66_INTERNAL_16e508ea_30_flash_bwd_hdim256_fp16_sm80_cu_49158569_28474cuda3std3__45__cpo3endE,@object
	.size		_ZN66_INTERNAL_16e508ea_30_flash_bwd_hdim256_fp16_sm80_cu_49158569_28474cuda3std3__45__cpo3endE,(_ZN66_INTERNAL_16e508ea_30_flash_bwd_hdim256_fp16_sm80_cu_49158569_28474cuda3std3__419piecewise_constructE - _ZN66_INTERNAL_16e508ea_30_flash_bwd_hdim256_fp16_sm80_cu_49158569_28474cuda3std3__45__cpo3endE)
_ZN66_INTERNAL_16e508ea_30_flash_bwd_hdim256_fp16_sm80_cu_49158569_28474cuda3std3__45__cpo3endE:
	.zero		1
	.type		_ZN66_INTERNAL_16e508ea_30_flash_bwd_hdim256_fp16_sm80_cu_49158569_28474cuda3std3__419piecewise_constructE,@object
	.size		_ZN66_INTERNAL_16e508ea_30_flash_bwd_hdim256_fp16_sm80_cu_49158569_28474cuda3std3__419piecewise_constructE,(_ZN66_INTERNAL_16e508ea_30_flash_bwd_hdim256_fp16_sm80_cu_49158569_28474cuda3std3__45__cpo4cendE - _ZN66_INTERNAL_16e508ea_30_flash_bwd_hdim256_fp16_sm80_cu_49158569_28474cuda3std3__419piecewise_constructE)
_ZN66_INTERNAL_16e508ea_30_flash_bwd_hdim256_fp16_sm80_cu_49158569_28474cuda3std3__419piecewise_constructE:
	.zero		1
	.type		_ZN66_INTERNAL_16e508ea_30_flash_bwd_hdim256_fp16_sm80_cu_49158569_28474cuda3std3__45__cpo4cendE,@object
	.size		_ZN66_INTERNAL_16e508ea_30_flash_bwd_hdim256_fp16_sm80_cu_49158569_28474cuda3std3__45__cpo4cendE,(_ZN66_INTERNAL_16e508ea_30_flash_bwd_hdim256_fp16_sm80_cu_49158569_28474cuda3std6ranges3__45__cpo4swapE - _ZN66_INTERNAL_16e508ea_30_flash_bwd_hdim256_fp16_sm80_cu_49158569_28474cuda3std3__45__cpo4cendE)
_ZN66_INTERNAL_16e508ea_30_flash_bwd_hdim256_fp16_sm80_cu_49158569_28474cuda3std3__45__cpo4cendE:
	.zero		1
	.type		_ZN66_INTERNAL_16e508ea_30_flash_bwd_hdim256_fp16_sm80_cu_49158569_28474cuda3std6ranges3__45__cpo4swapE,@object
	.size		_ZN66_INTERNAL_16e508ea_30_flash_bwd_hdim256_fp16_sm80_cu_49158569_28474cuda3std6ranges3__45__cpo4swapE,(.L_7 - _ZN66_INTERNAL_16e508ea_30_flash_bwd_hdim256_fp16_sm80_cu_49158569_28474cuda3std6ranges3__45__cpo4swapE)
_ZN66_INTERNAL_16e508ea_30_flash_bwd_hdim256_fp16_sm80_cu_49158569_28474cuda3std6ranges3__45__cpo4swapE:
	.zero		1
.L_7:


//--------------------- .nv.shared._ZN7cutlass13device_kernelIN5flash19enable_sm80_to_sm89INS1_16FlashAttnBwdSm80INS1_25CollectiveMainloopBwdSm80ILi1ELi1EN4cute5tupleIJNS5_1CILi32EEENS7_ILi64EEENS7_ILi256EEEEEENS_6half_tEfNS_4arch4Sm80ELb0ELb0ELb0ELb0ELb0ELb0ELb0ELb0ELi2ELi2ELi2ELi1ELb1EEENS1_24CollectiveEpilogueBwdGQAISB_fSE_Li256ELb0ELb0EEENS1_19SingleTileSchedulerILb0ELb0ELb0ELi64EEEEEEEEEvNT_6ParamsE --------------------------
	.section	.nv.shared._ZN7cutlass13device_kernelIN5flash19enable_sm80_to_sm89INS1_16FlashAttnBwdSm80INS1_25CollectiveMainloopBwdSm80ILi1ELi1EN4cute5tupleIJNS5_1CILi32EEENS7_ILi64EEENS7_ILi256EEEEEENS_6half_tEfNS_4arch4Sm80ELb0ELb0ELb0ELb0ELb0ELb0ELb0ELb0ELi2ELi2ELi2ELi1ELb1EEENS1_24CollectiveEpilogueBwdGQAISB_fSE_Li256ELb0ELb0EEENS1_19SingleTileSchedulerILb0ELb0ELb0ELi64EEEEEEEEEvNT_6ParamsE,"aw",@nobits
	.sectionflags	@""
	.align	16
	.zero		1024


//--------------------- .nv.shared._ZN7cutlass13device_kernelIN5flash19enable_sm80_to_sm89INS1_16FlashAttnBwdSm80INS1_25CollectiveMainloopBwdSm80ILi1ELi1EN4cute5tupleIJNS5_1CILi32EEENS7_ILi64EEENS7_ILi256EEEEEENS_6half_tEfNS_4arch4Sm80ELb0ELb0ELb0ELb1ELb0ELb0ELb0ELb0ELi2ELi2ELi2ELi1ELb1EEENS1_21CollectiveEpilogueBwdISB_SC_SE_Li256ELb1ELb0ELi4EEENS1_19SingleTileSchedulerILb1ELb0ELb0ELi64EEEEEEEEEvNT_6ParamsE --------------------------
	.section	.nv.shared._ZN7cutlass13device_kernelIN5flash19enable_sm80_to_sm89INS1_16FlashAttnBwdSm80INS1_25CollectiveMainloopBwdSm80ILi1ELi1EN4cute5tupleIJNS5_1CILi32EEENS7_ILi64EEENS7_ILi256EEEEEENS_6half_tEfNS_4arch4Sm80ELb0ELb0ELb0ELb1ELb0ELb0ELb0ELb0ELi2ELi2ELi2ELi1ELb1EEENS1_21CollectiveEpilogueBwdISB_SC_SE_Li256ELb1ELb0ELi4EEENS1_19SingleTileSchedulerILb1ELb0ELb0ELi64EEEEEEEEEvNT_6ParamsE,"aw",@nobits
	.sectionflags	@""
	.align	16
	.zero		1024


//--------------------- .nv.shared._ZN7cutlass13device_kernelIN5flash19enable_sm80_to_sm89INS1_16FlashAttnBwdSm80INS1_25CollectiveMainloopBwdSm80ILi1ELi1EN4cute5tupleIJNS5_1CILi32EEENS7_ILi64EEENS7_ILi256EEEEEENS_6half_tEfNS_4arch4Sm80ELb0ELb0ELb0ELb1ELb0ELb0ELb0ELb0ELi2ELi2ELi2ELi1ELb1EEENS1_24CollectiveEpilogueBwdGQAISB_fSE_Li256ELb1ELb0EEENS1_19SingleTileSchedulerILb1ELb0ELb0ELi64EEEEEEEEEvNT_6ParamsE --------------------------
	.section	.nv.shared._ZN7cutlass13device_kernelIN5flash19enable_sm80_to_sm89INS1_16FlashAttnBwdSm80INS1_25CollectiveMainloopBwdSm80ILi1ELi1EN4cute5tupleIJNS5_1CILi32EEENS7_ILi64EEENS7_ILi256EEEEEENS_6half_tEfNS_4arch4Sm80ELb0ELb0ELb0ELb1ELb0ELb0ELb0ELb0ELi2ELi2ELi2ELi1ELb1EEENS1_24CollectiveEpilogueBwdGQAISB_fSE_Li256ELb1ELb0EEENS1_19SingleTileSchedulerILb1ELb0ELb0ELi64EEEEEEEEEvNT_6ParamsE,"aw",@nobits
	.sectionflags	@""
	.align	16
	.zero		1024


//--------------------- .nv.shared._ZN7cutlass13device_kernelIN5flash19enable_sm80_to_sm89INS1_16FlashAttnBwdSm80INS1_25CollectiveMainloopBwdSm80ILi1ELi1EN4cute5tupleIJNS5_1CILi32EEENS7_ILi64EEENS7_ILi256EEEEEENS_6half_tEfNS_4arch4Sm80ELb0ELb1ELb0ELb0ELb0ELb0ELb0ELb0ELi2ELi2ELi2ELi1ELb1EEENS1_21CollectiveEpilogueBwdISB_SC_SE_Li256ELb0ELb0ELi4EEENS1_19SingleTileSchedulerILb0ELb0ELb0ELi64EEEEEEEEEvNT_6ParamsE --------------------------
	.section	.nv.shared._ZN7cutlass13device_kernelIN5flash19enable_sm80_to_sm89INS1_16FlashAttnBwdSm80INS1_25CollectiveMainloopBwdSm80ILi1ELi1EN4cute5tupleIJNS5_1CILi32EEENS7_ILi64EEENS7_ILi256EEEEEENS_6half_tEfNS_4arch4Sm80ELb0ELb1ELb0ELb0ELb0ELb0ELb0ELb0ELi2ELi2ELi2ELi1ELb1EEENS1_21CollectiveEpilogueBwdISB_SC_SE_Li256ELb0ELb0ELi4EEENS1_19SingleTileSchedulerILb0ELb0ELb0ELi64EEEEEEEEEvNT_6ParamsE,"aw",@nobits
	.sectionflags	@""
	.align	16
	.zero		1024


//--------------------- .nv.shared._ZN7cutlass13device_kernelIN5flash19enable_sm80_to_sm89INS1_16FlashAttnBwdSm80INS1_25CollectiveMainloopBwdSm80ILi1ELi1EN4cute5tupleIJNS5_1CILi32EEENS7_ILi64EEENS7_ILi256EEEEEENS_6half_tEfNS_4arch4Sm80ELb0ELb1ELb0ELb0ELb0ELb0ELb0ELb0ELi2ELi2ELi2ELi1ELb1EEENS1_24CollectiveEpilogueBwdGQAISB_fSE_Li256ELb0ELb0EEENS1_19SingleTileSchedulerILb0ELb0ELb0ELi64EEEEEEEEEvNT_6ParamsE --------------------------
	.section	.nv.shared._ZN7cutlass13device_kernelIN5flash19enable_sm80_to_sm89INS1_16FlashAttnBwdSm80INS1_25CollectiveMainloopBwdSm80ILi1ELi1EN4cute5tupleIJNS5_1CILi32EEENS7_ILi64EEENS7_ILi256EEEEEENS_6half_tEfNS_4arch4Sm80ELb0ELb1ELb0ELb0ELb0ELb0ELb0ELb0ELi2ELi2ELi2ELi1ELb1EEENS1_24CollectiveEpilogueBwdGQAISB_fSE_Li256ELb0ELb0EEENS1_19SingleTileSchedulerILb0ELb0ELb0ELi64EEEEEEEEEvNT_6ParamsE,"aw",@nobits
	.sectionflags	@""
	.align	16
	.zero		1024


//--------------------- .nv.shared._ZN7cutlass13device_kernelIN5flash19enable_sm80_to_sm89INS1_16FlashAttnBwdSm80INS1_25CollectiveMainloopBwdSm80ILi1ELi1EN4cute5tupleIJNS5_1CILi32EEENS7_ILi64EEENS7_ILi256EEEEEENS_6half_tEfNS_4arch4Sm80ELb0ELb1ELb0ELb1ELb0ELb0ELb0ELb0ELi2ELi2ELi2ELi1ELb1EEENS1_21CollectiveEpilogueBwdISB_SC_SE_Li256ELb1ELb0ELi4EEENS1_19SingleTileSchedulerILb1ELb0ELb0ELi64EEEEEEEEEvNT_6ParamsE --------------------------
	.section	.nv.shared._ZN7cutlass13device_kernelIN5flash19enable_sm80_to_sm89INS1_16FlashAttnBwdSm80INS1_25CollectiveMainloopBwdSm80ILi1ELi1EN4cute5tupleIJNS5_1CILi32EEENS7_ILi64EEENS7_ILi256EEEEEENS_6half_tEfNS_4arch4Sm80ELb0ELb1ELb0ELb1ELb0ELb0ELb0ELb0ELi2ELi2ELi2ELi1ELb1EEENS1_21CollectiveEpilogueBwdISB_SC_SE_Li256ELb1ELb0ELi4EEENS1_19SingleTileSchedulerILb1ELb0ELb0ELi64EEEEEEEEEvNT_6ParamsE,"aw",@nobits
	.sectionflags	@""
	.align	16
	.zero		1024


//--------------------- .nv.shared._ZN7cutlass13device_kernelIN5flash19enable_sm80_to_sm89INS1_16FlashAttnBwdSm80INS1_25CollectiveMainloopBwdSm80ILi1ELi1EN4cute5tupleIJNS5_1CILi32EEENS7_ILi64EEENS7_ILi256EEEEEENS_6half_tEfNS_4arch4Sm80ELb0ELb1ELb0ELb1ELb0ELb0ELb0ELb0ELi2ELi2ELi2ELi1ELb1EEENS1_24CollectiveEpilogueBwdGQAISB_fSE_Li256ELb1ELb0EEENS1_19SingleTileSchedulerILb1ELb0ELb0ELi64EEEEEEEEEvNT_6ParamsE --------------------------
	.section	.nv.shared._ZN7cutlass13device_kernelIN5flash19enable_sm80_to_sm89INS1_16FlashAttnBwdSm80INS1_25CollectiveMainloopBwdSm80ILi1ELi1EN4cute5tupleIJNS5_1CILi32EEENS7_ILi64EEENS7_ILi256EEEEEENS_6half_tEfNS_4arch4Sm80ELb0ELb1ELb0ELb1ELb0ELb0ELb0ELb0ELi2ELi2ELi2ELi1ELb1EEENS1_24CollectiveEpilogueBwdGQAISB_fSE_Li256ELb1ELb0EEENS1_19SingleTileSchedulerILb1ELb0ELb0ELi64EEEEEEEEEvNT_6ParamsE,"aw",@nobits
	.sectionflags	@""
	.align	16
	.zero		1024


//--------------------- .nv.shared._ZN7cutlass13device_kernelIN5flash19enable_sm80_to_sm89INS1_16FlashAttnBwdSm80INS1_25CollectiveMainloopBwdSm80ILi1ELi1EN4cute5tupleIJNS5_1CILi32EEENS7_ILi64EEENS7_ILi256EEEEEENS_6half_tEfNS_4arch4Sm80ELb1ELb0ELb0ELb0ELb0ELb0ELb0ELb0ELi2ELi2ELi2ELi1ELb1EEENS1_21CollectiveEpilogueBwdISB_SC_SE_Li256ELb0ELb0ELi4EEENS1_25SingleTileBwdLPTSchedulerILb0ELi64ELb0EEEEEEEEEvNT_6ParamsE --------------------------
	.section	.nv.shared._ZN7cutlass13device_kernelIN5flash19enable_sm80_to_sm89INS1_16FlashAttnBwdSm80INS1_25CollectiveMainloopBwdSm80ILi1ELi1EN4cute5tupleIJNS5_1CILi32EEENS7_ILi64EEENS7_ILi256EEEEEENS_6half_tEfNS_4arch4Sm80ELb1ELb0ELb0ELb0ELb0ELb0ELb0ELb0ELi2ELi2ELi2ELi1ELb1EEENS1_21CollectiveEpilogueBwdISB_SC_SE_Li256ELb0ELb0ELi4EEENS1_25SingleTileBwdLPTSchedulerILb0ELi64ELb0EEEEEEEEEvNT_6ParamsE,"aw",@nobits
	.sectionflags	@""
	.align	16
	.zero		1024


//--------------------- .nv.shared._ZN7cutlass13device_kernelIN5flash19enable_sm80_to_sm89INS1_16FlashAttnBwdSm80INS1_25CollectiveMainloopBwdSm80ILi1ELi1EN4cute5tupleIJNS5_1CILi32EEENS7_ILi64EEENS7_ILi256EEEEEENS_6half_tEfNS_4arch4Sm80ELb1ELb0ELb0ELb0ELb0ELb0ELb0ELb0ELi2ELi2ELi2ELi1ELb1EEENS1_24CollectiveEpilogueBwdGQAISB_fSE_Li256ELb0ELb0EEENS1_25SingleTileBwdLPTSchedulerILb0ELi64ELb0EEEEEEEEEvNT_6ParamsE --------------------------
	.section	.nv.shared._ZN7cutlass13device_kernelIN5flash19enable_sm80_to_sm89INS1_16FlashAttnBwdSm80INS1_25CollectiveMainloopBwdSm80ILi1ELi1EN4cute5tupleIJNS5_1CILi32EEENS7_ILi64EEENS7_ILi256EEEEEENS_6half_tEfNS_4arch4Sm80ELb1ELb0ELb0ELb0ELb0ELb0ELb0ELb0ELi2ELi2ELi2ELi1ELb1EEENS1_24CollectiveEpilogueBwdGQAISB_fSE_Li256ELb0ELb0EEENS1_25SingleTileBwdLPTSchedulerILb0ELi64ELb0EEEEEEEEEvNT_6ParamsE,"aw",@nobits
	.sectionflags	@""
	.align	16
	.zero		1024


//--------------------- .nv.shared._ZN7cutlass13device_kernelIN5flash22FlashAttnBwdPreprocessIN4cute5tupleIJNS3_1CILi32EEENS5_ILi256EEEEEENS_6half_tEfNS_4arch4Sm80ELb1ELb0EEEEEvNT_6ParamsE --------------------------
	.section	.nv.shared._ZN7cutlass13device_kernelIN5flash22FlashAttnBwdPreprocessIN4cute5tupleIJNS3_1CILi32EEENS5_ILi256EEEEEENS_6half_tEfNS_4arch4Sm80ELb1ELb0EEEEEvNT_6ParamsE,"aw",@nobits
	.sectionflags	@""
	.align	16
	.zero		1024


//--------------------- .nv.shared._ZN7cutlass13device_kernelIN5flash19enable_sm80_to_sm89INS1_16FlashAttnBwdSm80INS1_25CollectiveMainloopBwdSm80ILi1ELi1EN4cute5tupleIJNS5_1CILi32EEENS7_ILi64EEENS7_ILi256EEEEEENS_6half_tEfNS_4arch4Sm80ELb1ELb0ELb0ELb1ELb0ELb0ELb0ELb0ELi2ELi2ELi2ELi1ELb1EEENS1_21CollectiveEpilogueBwdISB_SC_SE_Li256ELb1ELb0ELi4EEENS1_25SingleTileBwdLPTSchedulerILb1ELi64ELb0EEEEEEEEEvNT_6ParamsE --------------------------
	.section	.nv.shared._ZN7cutlass13device_kernelIN5flash19enable_sm80_to_sm89INS1_16FlashAttnBwdSm80INS1_25CollectiveMainloopBwdSm80ILi1ELi1EN4cute5tupleIJNS5_1CILi32EEENS7_ILi64EEENS7_ILi256EEEEEENS_6half_tEfNS_4arch4Sm80ELb1ELb0ELb0ELb1ELb0ELb0ELb0ELb0ELi2ELi2ELi2ELi1ELb1EEENS1_21CollectiveEpilogueBwdISB_SC_SE_Li256ELb1ELb0ELi4EEENS1_25SingleTileBwdLPTSchedulerILb1ELi64ELb0EEEEEEEEEvNT_6ParamsE,"aw",@nobits
	.sectionflags	@""
	.align	16
	.zero		1024


//--------------------- .nv.shared._ZN7cutlass13device_kernelIN5flash32FlashAttnBwdPostprocessConvertdQIN4cute5tupleIJNS3_1CILi32EEENS5_ILi256EEEEEENS_6half_tEfNS_4arch4Sm80ELi256ENS3_8TiledMMAINS3_8MMA_AtomIJNS3_28SM80_16x8x16_F32F16F16F32_TNEEEENS3_6LayoutINS4_IJNS5_ILi1EEENS5_ILi8EEESH_EEENS4_IJNS5_ILi0EEESH_SK_EEEEENS4_IJNS5_ILi16EEENS5_ILi128EEESN_EEEEELb0EEEEEvNT_6ParamsE --------------------------
	.section	.nv.shared._ZN7cutlass13device_kernelIN5flash32FlashAttnBwdPostprocessConvertdQIN4cute5tupleIJNS3_1CILi32EEENS5_ILi256EEEEEENS_6half_tEfNS_4arch4Sm80ELi256ENS3_8TiledMMAINS3_8MMA_AtomIJNS3_28SM80_16x8x16_F32F16F16F32_TNEEEENS3_6LayoutINS4_IJNS5_ILi1EEENS5_ILi8EEESH_EEENS4_IJNS5_ILi0EEESH_SK_EEEEENS4_IJNS5_ILi16EEENS5_ILi128EEESN_EEEEELb0EEEEEvNT_6ParamsE,"aw",@nobits
	.sectionflags	@""
	.align	16
	.zero		1024


//--------------------- .nv.shared._ZN7cutlass13device_kernelIN5flash19enable_sm80_to_sm89INS1_16FlashAttnBwdSm80INS1_25CollectiveMainloopBwdSm80ILi1ELi1EN4cute5tupleIJNS5_1CILi32EEENS7_ILi64EEENS7_ILi256EEEEEENS_6half_tEfNS_4arch4Sm80ELb1ELb0ELb0ELb1ELb0ELb0ELb0ELb0ELi2ELi2ELi2ELi1ELb1EEENS1_24CollectiveEpilogueBwdGQAISB_fSE_Li256ELb1ELb0EEENS1_25SingleTileBwdLPTSchedulerILb1ELi64ELb0EEEEEEEEEvNT_6ParamsE --------------------------
	.section	.nv.shared._ZN7cutlass13device_kernelIN5flash19enable_sm80_to_sm89INS1_16FlashAttnBwdSm80INS1_25CollectiveMainloopBwdSm80ILi1ELi1EN4cute5tupleIJNS5_1CILi32EEENS7_ILi64EEENS7_ILi256EEEEEENS_6half_tEfNS_4arch4Sm80ELb1ELb0ELb0ELb1ELb0ELb0ELb0ELb0ELi2ELi2ELi2ELi1ELb1EEENS1_24CollectiveEpilogueBwdGQAISB_fSE_Li256ELb1ELb0EEENS1_25SingleTileBwdLPTSchedulerILb1ELi64ELb0EEEEEEEEEvNT_6ParamsE,"aw",@nobits
	.sectionflags	@""
	.align	16
	.zero		1024


//--------------------- .nv.shared._ZN7cutlass13device_kernelIN5flash22FlashAttnBwdPreprocessIN4cute5tupleIJNS3_1CILi32EEENS5_ILi256EEEEEENS_6half_tEfNS_4arch4Sm80ELb1ELb1EEEEEvNT_6ParamsE --------------------------
	.section	.nv.shared._ZN7cutlass13device_kernelIN5flash22FlashAttnBwdPreprocessIN4cute5tupleIJNS3_1CILi32EEENS5_ILi256EEEEEENS_6half_tEfNS_4arch4Sm80ELb1ELb1EEEEEvNT_6ParamsE,"aw",@nobits
	.sectionflags	@""
	.align	16
	.zero		1024


//--------------------- .nv.shared._ZN7cutlass13device_kernelIN5flash19enable_sm80_to_sm89INS1_16FlashAttnBwdSm80INS1_25CollectiveMainloopBwdSm80ILi1ELi1EN4cute5tupleIJNS5_1CILi64EEES8_NS7_ILi256EEEEEENS_6half_tEfNS_4arch4Sm80ELb0ELb0ELb0ELb0ELb0ELb0ELb0ELb0ELi2ELi4ELi2ELi2ELb0EEENS1_21CollectiveEpilogueBwdISA_SB_SD_Li256ELb0ELb0ELi4EEENS1_19SingleTileSchedulerILb0ELb0ELb0ELi64EEEEEEEEEvNT_6ParamsE --------------------------
	.section	.nv.shared._ZN7cutlass13device_kernelIN5flash19enable_sm80_to_sm89INS1_16FlashAttnBwdSm80INS1_25CollectiveMainloopBwdSm80ILi1ELi1EN4cute5tupleIJNS5_1CILi64EEES8_NS7_ILi256EEEEEENS_6half_tEfNS_4arch4Sm80ELb0ELb0ELb0ELb0ELb0ELb0ELb0ELb0ELi2ELi4ELi2ELi2ELb0EEENS1_21CollectiveEpilogueBwdISA_SB_SD_Li256ELb0ELb0ELi4EEENS1_19SingleTileSchedulerILb0ELb0ELb0ELi64EEEEEEEEEvNT_6ParamsE,"aw",@nobits
	.sectionflags	@""
	.align	16
	.zero		1024


//--------------------- .nv.shared._ZN7cutlass13device_kernelIN5flash19enable_sm80_to_sm89INS1_16FlashAttnBwdSm80INS1_25CollectiveMainloopBwdSm80ILi1ELi1EN4cute5tupleIJNS5_1CILi64EEES8_NS7_ILi256EEEEEENS_6half_tEfNS_4arch4Sm80ELb0ELb0ELb0ELb0ELb0ELb0ELb0ELb0ELi2ELi4ELi2ELi2ELb0EEENS1_24CollectiveEpilogueBwdGQAISA_fSD_Li256ELb0ELb0EEENS1_19SingleTileSchedulerILb0ELb0ELb0ELi64EEEEEEEEEvNT_6ParamsE --------------------------
	.section	.nv.shared._ZN7cutlass13device_kernelIN5flash19enable_sm80_to_sm89INS1_16FlashAttnBwdSm80INS1_25CollectiveMainloopBwdSm80ILi1ELi1EN4cute5tupleIJNS5_1CILi64EEES8_NS7_ILi256EEEEEENS_6half_tEfNS_4arch4Sm80ELb0ELb0ELb0ELb0ELb0ELb0ELb0ELb0ELi2ELi4ELi2ELi2ELb0EEENS1_24CollectiveEpilogueBwdGQAISA_fSD_Li256ELb0ELb0EEENS1_19SingleTileSchedulerILb0ELb0ELb0ELi64EEEEEEEEEvNT_6ParamsE,"aw",@nobits
	.sectionflags	@""
	.align	16
	.zero		1024


//--------------------- .nv.shared._ZN7cutlass13device_kernelIN5flash19enable_sm80_to_sm89INS1_16FlashAttnBwdSm80INS1_25CollectiveMainloopBwdSm80ILi1ELi1EN4cute5tupleIJNS5_1CILi64EEES8_NS7_ILi256EEEEEENS_6half_tEfNS_4arch4Sm80ELb0ELb0ELb0ELb1ELb0ELb0ELb0ELb0ELi2ELi4ELi2ELi2ELb0EEENS1_21CollectiveEpilogueBwdISA_SB_SD_Li256ELb1ELb0ELi4EEENS1_19SingleTileSchedulerILb1ELb0ELb0ELi64EEEEEEEEEvNT_6ParamsE --------------------------
	.section	.nv.shared._ZN7cutlass13device_kernelIN5flash19enable_sm80_to_sm89INS1_16FlashAttnBwdSm80INS1_25CollectiveMainloopBwdSm80ILi1ELi1EN4cute5tupleIJNS5_1CILi64EEES8_NS7_ILi256EEEEEENS_6half_tEfNS_4arch4Sm80ELb0ELb0ELb0ELb1ELb0ELb0ELb0ELb0ELi2ELi4ELi2ELi2ELb0EEENS1_21CollectiveEpilogueBwdISA_SB_SD_Li256ELb1ELb0ELi4EEENS1_19SingleTileSchedulerILb1ELb0ELb0ELi64EEEEEEEEEvNT_6ParamsE,"aw",@nobits
	.sectionflags	@""
	.align	16
	.zero		1024


//--------------------- .nv.shared._ZN7cutlass13device_kernelIN5flash19enable_sm80_to_sm89INS1_16FlashAttnBwdSm80INS1_25CollectiveMainloopBwdSm80ILi1ELi1EN4cute5tupleIJNS5_1CILi64EEES8_NS7_ILi256EEEEEENS_6half_tEfNS_4arch4Sm80ELb0ELb0ELb0ELb1ELb0ELb0ELb0ELb0ELi2ELi4ELi2ELi2ELb0EEENS1_24CollectiveEpilogueBwdGQAISA_fSD_Li256ELb1ELb0EEENS1_19SingleTileSchedulerILb1ELb0ELb0ELi64EEEEEEEEEvNT_6ParamsE --------------------------
	.section	.nv.shared._ZN7cutlass13device_kernelIN5flash19enable_sm80_to_sm89INS1_16FlashAttnBwdSm80INS1_25CollectiveMainloopBwdSm80ILi1ELi1EN4cute5tupleIJNS5_1CILi64EEES8_NS7_ILi256EEEEEENS_6half_tEfNS_4arch4Sm80ELb0ELb0ELb0ELb1ELb0ELb0ELb0ELb0ELi2ELi4ELi2ELi2ELb0EEENS1_24CollectiveEpilogueBwdGQAISA_fSD_Li256ELb1ELb0EEENS1_19SingleTileSchedulerILb1ELb0ELb0ELi64EEEEEEEEEvNT_6ParamsE,"aw",@nobits
	.sectionflags	@""
	.align	16
	.zero		1024


//--------------------- .nv.shared._ZN7cutlass13device_kernelIN5flash19enable_sm80_to_sm89INS1_16FlashAttnBwdSm80INS1_25CollectiveMainloopBwdSm80ILi1ELi1EN4cute5tupleIJNS5_1CILi64EEES8_NS7_ILi256EEEEEENS_6half_tEfNS_4arch4Sm80ELb0ELb1ELb0ELb0ELb0ELb0ELb0ELb0ELi2ELi4ELi2ELi2ELb0EEENS1_21CollectiveEpilogueBwdISA_SB_SD_Li256ELb0ELb0ELi4EEENS1_19SingleTileSchedulerILb0ELb0ELb0ELi64EEEEEEEEEvNT_6ParamsE --------------------------
	.section	.nv.shared._ZN7cutlass13device_kernelIN5flash19enable_sm80_to_sm89INS1_16FlashAttnBwdSm80INS1_25CollectiveMainloopBwdSm80ILi1ELi1EN4cute5tupleIJNS5_1CILi64EEES8_NS7_ILi256EEEEEENS_6half_tEfNS_4arch4Sm80ELb0ELb1ELb0ELb0ELb0ELb0ELb0ELb0ELi2ELi4ELi2ELi2ELb0EEENS1_21CollectiveEpilogueBwdISA_SB_SD_Li256ELb0ELb0ELi4EEENS1_19SingleTileSchedulerILb0ELb0ELb0ELi64EEEEEEEEEvNT_6ParamsE,"aw",@nobits
	.sectionflags	@""
	.align	16
	.zero		1024


//--------------------- .nv.shared._ZN7cutlass13device_kernelIN5flash19enable_sm80_to_sm89INS1_16FlashAttnBwdSm80INS1_25CollectiveMainloopBwdSm80ILi1ELi1EN4cute5tupleIJNS5_1CILi64EEES8_NS7_ILi256EEEEEENS_6half_tEfNS_4arch4Sm80ELb0ELb1ELb0ELb0ELb0ELb0ELb0ELb0ELi2ELi4ELi2ELi2ELb0EEENS1_24CollectiveEpilogueBwdGQAISA_fSD_Li256ELb0ELb0EEENS1_19SingleTileSchedulerILb0ELb0ELb0ELi64EEEEEEEEEvNT_6ParamsE --------------------------
	.section	.nv.shared._ZN7cutlass13device_kernelIN5flash19enable_sm80_to_sm89INS1_16FlashAttnBwdSm80INS1_25CollectiveMainloopBwdSm80ILi1ELi1EN4cute5tupleIJNS5_1CILi64EEES8_NS7_ILi256EEEEEENS_6half_tEfNS_4arch4Sm80ELb0ELb1ELb0ELb0ELb0ELb0ELb0ELb0ELi2ELi4ELi2ELi2ELb0EEENS1_24CollectiveEpilogueBwdGQAISA_fSD_Li256ELb0ELb0EEENS1_19SingleTileSchedulerILb0ELb0ELb0ELi64EEEEEEEEEvNT_6ParamsE,"aw",@nobits
	.sectionflags	@""
	.align	16
	.zero		1024


//--------------------- .nv.shared._ZN7cutlass13device_kernelIN5flash19enable_sm80_to_sm89INS1_16FlashAttnBwdSm80INS1_25CollectiveMainloopBwdSm80ILi1ELi1EN4cute5tupleIJNS5_1CILi64EEES8_NS7_ILi256EEEEEENS_6half_tEfNS_4arch4Sm80ELb0ELb1ELb0ELb1ELb0ELb0ELb0ELb0ELi2ELi4ELi2ELi2ELb0EEENS1_21CollectiveEpilogueBwdISA_SB_SD_Li256ELb1ELb0ELi4EEENS1_19SingleTileSchedulerILb1ELb0ELb0ELi64EEEEEEEEEvNT_6ParamsE --------------------------
	.section	.nv.shared._ZN7cutlass13device_kernelIN5flash19enable_sm80_to_sm89INS1_16FlashAttnBwdSm80INS1_25CollectiveMainloopBwdSm80ILi1ELi1EN4cute5tupleIJNS5_1CILi64EEES8_NS7_ILi256EEEEEENS_6half_tEfNS_4arch4Sm80ELb0ELb1ELb0ELb1ELb0ELb0ELb0ELb0ELi2ELi4ELi2ELi2ELb0EEENS1_21CollectiveEpilogueBwdISA_SB_SD_Li256ELb1ELb0ELi4EEENS1_19SingleTileSchedulerILb1ELb0ELb0ELi64EEEEEEEEEvNT_6ParamsE,"aw",@nobits
	.sectionflags	@""
	.align	16
	.zero		1024


//--------------------- .nv.shared._ZN7cutlass13device_kernelIN5flash19enable_sm80_to_sm89INS1_16FlashAttnBwdSm80INS1_25CollectiveMainloopBwdSm80ILi1ELi1EN4cute5tupleIJNS5_1CILi64EEES8_NS7_ILi256EEEEEENS_6half_tEfNS_4arch4Sm80ELb0ELb1ELb0ELb1ELb0ELb0ELb0ELb0ELi2ELi4ELi2ELi2ELb0EEENS1_24CollectiveEpilogueBwdGQAISA_fSD_Li256ELb1ELb0EEENS1_19SingleTileSchedulerILb1ELb0ELb0ELi64EEEEEEEEEvNT_6ParamsE --------------------------
	.section	.nv.shared._ZN7cutlass13device_kernelIN5flash19enable_sm80_to_sm89INS1_16FlashAttnBwdSm80INS1_25CollectiveMainloopBwdSm80ILi1ELi1EN4cute5tupleIJNS5_1CILi64EEES8_NS7_ILi256EEEEEENS_6half_tEfNS_4arch4Sm80ELb0ELb1ELb0ELb1ELb0ELb0ELb0ELb0ELi2ELi4ELi2ELi2ELb0EEENS1_24CollectiveEpilogueBwdGQAISA_fSD_Li256ELb1ELb0EEENS1_19SingleTileSchedulerILb1ELb0ELb0ELi64EEEEEEEEEvNT_6ParamsE,"aw",@nobits
	.sectionflags	@""
	.align	16
	.zero		1024


//--------------------- .nv.shared._ZN7cutlass13device_kernelIN5flash19enable_sm80_to_sm89INS1_16FlashAttnBwdSm80INS1_25CollectiveMainloopBwdSm80ILi1ELi1EN4cute5tupleIJNS5_1CILi64EEES8_NS7_ILi256EEEEEENS_6half_tEfNS_4arch4Sm80ELb1ELb0ELb0ELb0ELb0ELb0ELb0ELb0ELi2ELi4ELi2ELi2ELb0EEENS1_21CollectiveEpilogueBwdISA_SB_SD_Li256ELb0ELb0ELi4EEENS1_25SingleTileBwdLPTSchedulerILb0ELi64ELb0EEEEEEEEEvNT_6ParamsE --------------------------
	.section	.nv.shared._ZN7cutlass13device_kernelIN5flash19enable_sm80_to_sm89INS1_16FlashAttnBwdSm80INS1_25CollectiveMainloopBwdSm80ILi1ELi1EN4cute5tupleIJNS5_1CILi64EEES8_NS7_ILi256EEEEEENS_6half_tEfNS_4arch4Sm80ELb1ELb0ELb0ELb0ELb0ELb0ELb0ELb0ELi2ELi4ELi2ELi2ELb0EEENS1_21CollectiveEpilogueBwdISA_SB_SD_Li256ELb0ELb0ELi4EEENS1_25SingleTileBwdLPTSchedulerILb0ELi64ELb0EEEEEEEEEvNT_6ParamsE,"aw",@nobits
	.sectionflags	@""
	.align	16
	.zero		1024


//--------------------- .nv.shared._ZN7cutlass13device_kernelIN5flash19enable_sm80_to_sm89INS1_16FlashAttnBwdSm80INS1_25CollectiveMainloopBwdSm80ILi1ELi1EN4cute5tupleIJNS5_1CILi64EEES8_NS7_ILi256EEEEEENS_6half_tEfNS_4arch4Sm80ELb1ELb0ELb0ELb0ELb0ELb0ELb0ELb0ELi2ELi4ELi2ELi2ELb0EEENS1_24CollectiveEpilogueBwdGQAISA_fSD_Li256ELb0ELb0EEENS1_25SingleTileBwdLPTSchedulerILb0ELi64ELb0EEEEEEEEEvNT_6ParamsE --------------------------
	.section	.nv.shared._ZN7cutlass13device_kernelIN5flash19enable_sm80_to_sm89INS1_16FlashAttnBwdSm80INS1_25CollectiveMainloopBwdSm80ILi1ELi1EN4cute5tupleIJNS5_1CILi64EEES8_NS7_ILi256EEEEEENS_6half_tEfNS_4arch4Sm80ELb1ELb0ELb0ELb0ELb0ELb0ELb0ELb0ELi2ELi4ELi2ELi2ELb0EEENS1_24CollectiveEpilogueBwdGQAISA_fSD_Li256ELb0ELb0EEENS1_25SingleTileBwdLPTSchedulerILb0ELi64ELb0EEEEEEEEEvNT_6ParamsE,"aw",@nobits
	.sectionflags	@""
	.align	16
	.zero		1024


//--------------------- .nv.shared._ZN7cutlass13device_kernelIN5flash22FlashAttnBwdPreprocessIN4cute5tupleIJNS3_1CILi64EEENS5_ILi256EEEEEENS_6half_tEfNS_4arch4Sm80ELb1ELb0EEEEEvNT_6ParamsE --------------------------
	.section	.nv.shared._ZN7cutlass13device_kernelIN5flash22FlashAttnBwdPreprocessIN4cute5tupleIJNS3_1CILi64EEENS5_ILi256EEEEEENS_6half_tEfNS_4arch4Sm80ELb1ELb0EEEEEvNT_6ParamsE,"aw",@nobits
	.sectionflags	@""
	.align	16
	.zero		1024


//--------------------- .nv.shared._ZN7cutlass13device_kernelIN5flash19enable_sm80_to_sm89INS1_16FlashAttnBwdSm80INS1_25CollectiveMainloopBwdSm80ILi1ELi1EN4cute5tupleIJNS5_1CILi64EEES8_NS7_ILi256EEEEEENS_6half_tEfNS_4arch4Sm80ELb1ELb0ELb0ELb1ELb0ELb0ELb0ELb0ELi2ELi4ELi2ELi2ELb0EEENS1_21CollectiveEpilogueBwdISA_SB_SD_Li256ELb1ELb0ELi4EEENS1_25SingleTileBwdLPTSchedulerILb1ELi64ELb0EEEEEEEEEvNT_6ParamsE --------------------------
	.section	.nv.shared._ZN7cutlass13device_kernelIN5flash19enable_sm80_to_sm89INS1_16FlashAttnBwdSm80INS1_25CollectiveMainloopBwdSm80ILi1ELi1EN4cute5tupleIJNS5_1CILi64EEES8_NS7_ILi256EEEEEENS_6half_tEfNS_4arch4Sm80ELb1ELb0ELb0ELb1ELb0ELb0ELb0ELb0ELi2ELi4ELi2ELi2ELb0EEENS1_21CollectiveEpilogueBwdISA_SB_SD_Li256ELb1ELb0ELi4EEENS1_25SingleTileBwdLPTSchedulerILb1ELi64ELb0EEEEEEEEEvNT_6ParamsE,"aw",@nobits
	.sectionflags	@""
	.align	16
	.zero		1024


//--------------------- .nv.shared._ZN7cutlass13device_kernelIN5flash32FlashAttnBwdPostprocessConvertdQIN4cute5tupleIJNS3_1CILi64EEENS5_ILi256EEEEEENS_6half_tEfNS_4arch4Sm80ELi256ENS3_8TiledMMAINS3_8MMA_AtomIJNS3_28SM80_16x8x16_F32F16F16F32_TNEEEENS3_6LayoutINS4_IJNS5_ILi2EEENS5_ILi4EEENS5_ILi1EEEEEENS4_IJSJ_SH_NS5_ILi0EEEEEEEENS4_IJNS5_ILi32EEES6_NS5_ILi16EEEEEEEELb0EEEEEvNT_6ParamsE --------------------------
	.section	.nv.shared._ZN7cutlass13device_kernelIN5flash32FlashAttnBwdPostprocessConvertdQIN4cute5tupleIJNS3_1CILi64EEENS5_ILi256EEEEEENS_6half_tEfNS_4arch4Sm80ELi256ENS3_8TiledMMAINS3_8MMA_AtomIJNS3_28SM80_16x8x16_F32F16F16F32_TNEEEENS3_6LayoutINS4_IJNS5_ILi2EEENS5_ILi4EEENS5_ILi1EEEEEENS4_IJSJ_SH_NS5_ILi0EEEEEEEENS4_IJNS5_ILi32EEES6_NS5_ILi16EEEEEEEELb0EEEEEvNT_6ParamsE,"aw",@nobits
	.sectionflags	@""
	.align	16
	.zero		1024


//--------------------- .nv.shared._ZN7cutlass13device_kernelIN5flash19enable_sm80_to_sm89INS1_16FlashAttnBwdSm80INS1_25CollectiveMainloopBwdSm80ILi1ELi1EN4cute5tupleIJNS5_1CILi64EEES8_NS7_ILi256EEEEEENS_6half_tEfNS_4arch4Sm80ELb1ELb0ELb0ELb1ELb0ELb0ELb0ELb0ELi2ELi4ELi2ELi2ELb0EEENS1_24CollectiveEpilogueBwdGQAISA_fSD_Li256ELb1ELb0EEENS1_25SingleTileBwdLPTSchedulerILb1ELi64ELb0EEEEEEEEEvNT_6ParamsE --------------------------
	.section	.nv.shared._ZN7cutlass13device_kernelIN5flash19enable_sm80_to_sm89INS1_16FlashAttnBwdSm80INS1_25CollectiveMainloopBwdSm80ILi1ELi1EN4cute5tupleIJNS5_1CILi64EEES8_NS7_ILi256EEEEEENS_6half_tEfNS_4arch4Sm80ELb1ELb0ELb0ELb1ELb0ELb0ELb0ELb0ELi2ELi4ELi2ELi2ELb0EEENS1_24CollectiveEpilogueBwdGQAISA_fSD_Li256ELb1ELb0EEENS1_25SingleTileBwdLPTSchedulerILb1ELi64ELb0EEEEEEEEEvNT_6ParamsE,"aw",@nobits
	.sectionflags	@""
	.align	16
	.zero		1024


//--------------------- .nv.shared._ZN7cutlass13device_kernelIN5flash22FlashAttnBwdPreprocessIN4cute5tupleIJNS3_1CILi64EEENS5_ILi256EEEEEENS_6half_tEfNS_4arch4Sm80ELb1ELb1EEEEEvNT_6ParamsE --------------------------
	.section	.nv.shared._ZN7cutlass13device_kernelIN5flash22FlashAttnBwdPreprocessIN4cute5tupleIJNS3_1CILi64EEENS5_ILi256EEEEEENS_6half_tEfNS_4arch4Sm80ELb1ELb1EEEEEvNT_6ParamsE,"aw",@nobits
	.sectionflags	@""
	.align	16
	.zero		1024


//--------------------- .nv.constant0._ZN7cutlass13device_kernelIN5flash19enable_sm80_to_sm89INS1_16FlashAttnBwdSm80INS1_25CollectiveMainloopBwdSm80ILi1ELi1EN4cute5tupleIJNS5_1CILi32EEENS7_ILi64EEENS7_ILi256EEEEEENS_6half_tEfNS_4arch4Sm80ELb0ELb0ELb0ELb0ELb0ELb0ELb0ELb0ELi2ELi2ELi2ELi1ELb1EEENS1_21CollectiveEpilogueBwdISB_SC_SE_Li256ELb0ELb0ELi4EEENS1_19SingleTileSchedulerILb0ELb0ELb0ELi64EEEEEEEEEvNT_6ParamsE --------------------------
	.section	.nv.constant0._ZN7cutlass13device_kernelIN5flash19enable_sm80_to_sm89INS1_16FlashAttnBwdSm80INS1_25CollectiveMainloopBwdSm80ILi1ELi1EN4cute5tupleIJNS5_1CILi32EEENS7_ILi64EEENS7_ILi256EEEEEENS_6half_tEfNS_4arch4Sm80ELb0ELb0ELb0ELb0ELb0ELb0ELb0ELb0ELi2ELi2ELi2ELi1ELb1EEENS1_21CollectiveEpilogueBwdISB_SC_SE_Li256ELb0ELb0ELi4EEENS1_19SingleTileSchedulerILb0ELb0ELb0ELi64EEEEEEEEEvNT_6ParamsE,"a",@progbits
	.sectionflags	@""
	.align	4
.nv.constant0._ZN7cutlass13device_kernelIN5flash19enable_sm80_to_sm89INS1_16FlashAttnBwdSm80INS1_25CollectiveMainloopBwdSm80ILi1ELi1EN4cute5tupleIJNS5_1CILi32EEENS7_ILi64EEENS7_ILi256EEEEEENS_6half_tEfNS_4arch4Sm80ELb0ELb0ELb0ELb0ELb0ELb0ELb0ELb0ELi2ELi2ELi2ELi1ELb1EEENS1_21CollectiveEpilogueBwdISB_SC_SE_Li256ELb0ELb0ELi4EEENS1_19SingleTileSchedulerILb0ELb0ELb0ELi64EEEEEEEEEvNT_6ParamsE:
	.zero		1152


//--------------------- .nv.constant0._ZN7cutlass13device_kernelIN5flash19enable_sm80_to_sm89INS1_16FlashAttnBwdSm80INS1_25CollectiveMainloopBwdSm80ILi1ELi1EN4cute5tupleIJNS5_1CILi32EEENS7_ILi64EEENS7_ILi256EEEEEENS_6half_tEfNS_4arch4Sm80ELb0ELb0ELb0ELb0ELb0ELb0ELb0ELb0ELi2ELi2ELi2ELi1ELb1EEENS1_24CollectiveEpilogueBwdGQAISB_fSE_Li256ELb0ELb0EEENS1_19SingleTileSchedulerILb0ELb0ELb0ELi64EEEEEEEEEvNT_6ParamsE --------------------------
	.section	.nv.constant0._ZN7cutlass13device_kernelIN5flash19enable_sm80_to_sm89INS1_16FlashAttnBwdSm80INS1_25CollectiveMainloopBwdSm80ILi1ELi1EN4cute5tupleIJNS5_1CILi32EEENS7_ILi64EEENS7_ILi256EEEEEENS_6half_tEfNS_4arch4Sm80ELb0ELb0ELb0ELb0ELb0ELb0ELb0ELb0ELi2ELi2ELi2ELi1ELb1EEENS1_24CollectiveEpilogueBwdGQAISB_fSE_Li256ELb0ELb0EEENS1_19SingleTileSchedulerILb0ELb0ELb0ELi64EEEEEEEEEvNT_6ParamsE,"a",@progbits
	.sectionflags	@""
	.align	4
.nv.constant0._ZN7cutlass13device_kernelIN5flash19enable_sm80_to_sm89INS1_16FlashAttnBwdSm80INS1_25CollectiveMainloopBwdSm80ILi1ELi1EN4cute5tupleIJNS5_1CILi32EEENS7_ILi64EEENS7_ILi256EEEEEENS_6half_tEfNS_4arch4Sm80ELb0ELb0ELb0ELb0ELb0ELb0ELb0ELb0ELi2ELi2ELi2ELi1ELb1EEENS1_24CollectiveEpilogueBwdGQAISB_fSE_Li256ELb0ELb0EEENS1_19SingleTileSchedulerILb0ELb0ELb0ELi64EEEEEEEEEvNT_6ParamsE:
	.zero		1160


//--------------------- .nv.constant0._ZN7cutlass13device_kernelIN5flash19enable_sm80_to_sm89INS1_16FlashAttnBwdSm80INS1_25CollectiveMainloopBwdSm80ILi1ELi1EN4cute5tupleIJNS5_1CILi32EEENS7_ILi64EEENS7_ILi256EEEEEENS_6half_tEfNS_4arch4Sm80ELb0ELb0ELb0ELb1ELb0ELb0ELb0ELb0ELi2ELi2ELi2ELi1ELb1EEENS1_21CollectiveEpilogueBwdISB_SC_SE_Li256ELb1ELb0ELi4EEENS1_19SingleTileSchedulerILb1ELb0ELb0ELi64EEEEEEEEEvNT_6ParamsE --------------------------
	.section	.nv.constant0._ZN7cutlass13device_kernelIN5flash19enable_sm80_to_sm89INS1_16FlashAttnBwdSm80INS1_25CollectiveMainloopBwdSm80ILi1ELi1EN4cute5tupleIJNS5_1CILi32EEENS7_ILi64EEENS7_ILi256EEEEEENS_6half_tEfNS_4arch4Sm80ELb0ELb0ELb0ELb1ELb0ELb0ELb0ELb0ELi2ELi2ELi2ELi1ELb1EEENS1_21CollectiveEpilogueBwdISB_SC_SE_Li256ELb1ELb0ELi4EEENS1_19SingleTileSchedulerILb1ELb0ELb0ELi64EEEEEEEEEvNT_6ParamsE,"a",@progbits
	.sectionflags	@""
	.align	4
.nv.constant0._ZN7cutlass13device_kernelIN5flash19enable_sm80_to_sm89INS1_16FlashAttnBwdSm80INS1_25CollectiveMainloopBwdSm80ILi1ELi1EN4cute5tupleIJNS5_1CILi32EEENS7_ILi64EEENS7_ILi256EEEEEENS_6half_tEfNS_4arch4Sm80ELb0ELb0ELb0ELb1ELb0ELb0ELb0ELb0ELi2ELi2ELi2ELi1ELb1EEENS1_21CollectiveEpilogueBwdISB_SC_SE_Li256ELb1ELb0ELi4EEENS1_19SingleTileSchedulerILb1ELb0ELb0ELi64EEEEEEEEEvNT_6ParamsE:
	.zero		1152


//--------------------- .nv.constant0._ZN7cutlass13device_kernelIN5flash19enable_sm80_to_sm89INS1_16FlashAttnBwdSm80INS1_25CollectiveMainloopBwdSm80ILi1ELi1EN4cute5tupleIJNS5_1CILi32EEENS7_ILi64EEENS7_ILi256EEEEEENS_6half_tEfNS_4arch4Sm80ELb0ELb0ELb0ELb1ELb0ELb0ELb0ELb0ELi2ELi2ELi2ELi1ELb1EEENS1_24CollectiveEpilogueBwdGQAISB_fSE_Li256ELb1ELb0EEENS1_19SingleTileSchedulerILb1ELb0ELb0ELi64EEEEEEEEEvNT_6ParamsE --------------------------
	.section	.nv.constant0._ZN7cutlass13device_kernelIN5flash19enable_sm80_to_sm89INS1_16FlashAttnBwdSm80INS1_25CollectiveMainloopBwdSm80ILi1ELi1EN4cute5tupleIJNS5_1CILi32EEENS7_ILi64EEENS7_ILi256EEEEEENS_6half_tEfNS_4arch4Sm80ELb0ELb0ELb0ELb1ELb0ELb0ELb0ELb0ELi2ELi2ELi2ELi1ELb1EEENS1_24CollectiveEpilogueBwdGQAISB_fSE_Li256ELb1ELb0EEENS1_19SingleTileSchedulerILb1ELb0ELb0ELi64EEEEEEEEEvNT_6ParamsE,"a",@progbits
	.sectionflags	@""
	.align	4
.nv.constant0._ZN7cutlass13device_kernelIN5flash19enable_sm80_to_sm89INS1_16FlashAttnBwdSm80INS1_25CollectiveMainloopBwdSm80ILi1ELi1EN4cute5tupleIJNS5_1CILi32EEENS7_ILi64EEENS7_ILi256EEEEEENS_6half_tEfNS_4arch4Sm80ELb0ELb0ELb0ELb1ELb0ELb0ELb0ELb0ELi2ELi2ELi2ELi1ELb1EEENS1_24CollectiveEpilogueBwdGQAISB_fSE_Li256ELb1ELb0EEENS1_19SingleTileSchedulerILb1ELb0ELb0ELi64EEEEEEEEEvNT_6ParamsE:
	.zero		1160


//--------------------- .nv.constant0._ZN7cutlass13device_kernelIN5flash19enable_sm80_to_sm89INS1_16FlashAttnBwdSm80INS1_25CollectiveMainloopBwdSm80ILi1ELi1EN4cute5tupleIJNS5_1CILi32EEENS7_ILi64EEENS7_ILi256EEEEEENS_6half_tEfNS_4arch4Sm80ELb0ELb1ELb0ELb0ELb0ELb0ELb0ELb0ELi2ELi2ELi2ELi1ELb1EEENS1_21CollectiveEpilogueBwdISB_SC_SE_Li256ELb0ELb0ELi4EEENS1_19SingleTileSchedulerILb0ELb0ELb0ELi64EEEEEEEEEvNT_6ParamsE --------------------------
	.section	.nv.constant0._ZN7cutlass13device_kernelIN5flash19enable_sm80_to_sm89INS1_16FlashAttnBwdSm80INS1_25CollectiveMainloopBwdSm80ILi1ELi1EN4cute5tupleIJNS5_1CILi32EEENS7_ILi64EEENS7_ILi256EEEEEENS_6half_tEfNS_4arch4Sm80ELb0ELb1ELb0ELb0ELb0ELb0ELb0ELb0ELi2ELi2ELi2ELi1ELb1EEENS1_21CollectiveEpilogueBwdISB_SC_SE_Li256ELb0ELb0ELi4EEENS1_19SingleTileSchedulerILb0ELb0ELb0ELi64EEEEEEEEEvNT_6ParamsE,"a",@progbits
	.sectionflags	@""
	.align	4
.nv.constant0._ZN7cutlass13device_kernelIN5flash19enable_sm80_to_sm89INS1_16FlashAttnBwdSm80INS1_25CollectiveMainloopBwdSm80ILi1ELi1EN4cute5tupleIJNS5_1CILi32EEENS7_ILi64EEENS7_ILi256EEEEEENS_6half_tEfNS_4arch4Sm80ELb0ELb1ELb0ELb0ELb0ELb0ELb0ELb0ELi2ELi2ELi2ELi1ELb1EEENS1_21CollectiveEpilogueBwdISB_SC_SE_Li256ELb0ELb0ELi4EEENS1_19SingleTileSchedulerILb0ELb0ELb0ELi64EEEEEEEEEvNT_6ParamsE:
	.zero		1152


//--------------------- .nv.constant0._ZN7cutlass13device_kernelIN5flash19enable_sm80_to_sm89INS1_16FlashAttnBwdSm80INS1_25CollectiveMainloopBwdSm80ILi1ELi1EN4cute5tupleIJNS5_1CILi32EEENS7_ILi64EEENS7_ILi256EEEEEENS_6half_tEfNS_4arch4Sm80ELb0ELb1ELb0ELb0ELb0ELb0ELb0ELb0ELi2ELi2ELi2ELi1ELb1EEENS1_24CollectiveEpilogueBwdGQAISB_fSE_Li256ELb0ELb0EEENS1_19SingleTileSchedulerILb0ELb0ELb0ELi64EEEEEEEEEvNT_6ParamsE --------------------------
	.section	.nv.constant0._ZN7cutlass13device_kernelIN5flash19enable_sm80_to_sm89INS1_16FlashAttnBwdSm80INS1_25CollectiveMainloopBwdSm80ILi1ELi1EN4cute5tupleIJNS5_1CILi32EEENS7_ILi64EEENS7_ILi256EEEEEENS_6half_tEfNS_4arch4Sm80ELb0ELb1ELb0ELb0ELb0ELb0ELb0ELb0ELi2ELi2ELi2ELi1ELb1EEENS1_24CollectiveEpilogueBwdGQAISB_fSE_Li256ELb0ELb0EEENS1_19SingleTileSchedulerILb0ELb0ELb0ELi64EEEEEEEEEvNT_6ParamsE,"a",@progbits
	.sectionflags	@""
	.align	4
.nv.constant0._ZN7cutlass13device_kernelIN5flash19enable_sm80_to_sm89INS1_16FlashAttnBwdSm80INS1_25CollectiveMainloopBwdSm80ILi1ELi1EN4cute5tupleIJNS5_1CILi32EEENS7_ILi64EEENS7_ILi256EEEEEENS_6half_tEfNS_4arch4Sm80ELb0ELb1ELb0ELb0ELb0ELb0ELb0ELb0ELi2ELi2ELi2ELi1ELb1EEENS1_24CollectiveEpilogueBwdGQAISB_fSE_Li256ELb0ELb0EEENS1_19SingleTileSchedulerILb0ELb0ELb0ELi64EEEEEEEEEvNT_6ParamsE:
	.zero		1160


//--------------------- .nv.constant0._ZN7cutlass13device_kernelIN5flash19enable_sm80_to_sm89INS1_16FlashAttnBwdSm80INS1_25CollectiveMainloopBwdSm80ILi1ELi1EN4cute5tupleIJNS5_1CILi32EEENS7_ILi64EEENS7_ILi256EEEEEENS_6half_tEfNS_4arch4Sm80ELb0ELb1ELb0ELb1ELb0ELb0ELb0ELb0ELi2ELi2ELi2ELi1ELb1EEENS1_21CollectiveEpilogueBwdISB_SC_SE_Li256ELb1ELb0ELi4EEENS1_19SingleTileSchedulerILb1ELb0ELb0ELi64EEEEEEEEEvNT_6ParamsE --------------------------
	.section	.nv.constant0._ZN7cutlass13device_kernelIN5flash19enable_sm80_to_sm89INS1_16FlashAttnBwdSm80INS1_25CollectiveMainloopBwdSm80ILi1ELi1EN4cute5tupleIJNS5_1CILi32EEENS7_ILi64EEENS7_ILi256EEEEEENS_6half_tEfNS_4arch4Sm80ELb0ELb1ELb0ELb1ELb0ELb0ELb0ELb0ELi2ELi2ELi2ELi1ELb1EEENS1_21CollectiveEpilogueBwdISB_SC_SE_Li256ELb1ELb0ELi4EEENS1_19SingleTileSchedulerILb1ELb0ELb0ELi64EEEEEEEEEvNT_6ParamsE,"a",@progbits
	.sectionflags	@""
	.align	4
.nv.constant0._ZN7cutlass13device_kernelIN5flash19enable_sm80_to_sm89INS1_16FlashAttnBwdSm80INS1_25CollectiveMainloopBwdSm80ILi1ELi1EN4cute5tupleIJNS5_1CILi32EEENS7_ILi64EEENS7_ILi256EEEEEENS_6half_tEfNS_4arch4Sm80ELb0ELb1ELb0ELb1ELb0ELb0ELb0ELb0ELi2ELi2ELi2ELi1ELb1EEENS1_21CollectiveEpilogueBwdISB_SC_SE_Li256ELb1ELb0ELi4EEENS1_19SingleTileSchedulerILb1ELb0ELb0ELi64EEEEEEEEEvNT_6ParamsE:
	.zero		1152


//--------------------- .nv.constant0._ZN7cutlass13device_kernelIN5flash19enable_sm80_to_sm89INS1_16FlashAttnBwdSm80INS1_25CollectiveMainloopBwdSm80ILi1ELi1EN4cute5tupleIJNS5_1CILi32EEENS7_ILi64EEENS7_ILi256EEEEEENS_6half_tEfNS_4arch4Sm80ELb0ELb1ELb0ELb1ELb0ELb0ELb0ELb0ELi2ELi2ELi2ELi1ELb1EEENS1_24CollectiveEpilogueBwdGQAISB_fSE_Li256ELb1ELb0EEENS1_19SingleTileSchedulerILb1ELb0ELb0ELi64EEEEEEEEEvNT_6ParamsE --------------------------
	.section	.nv.constant0._ZN7cutlass13device_kernelIN5flash19enable_sm80_to_sm89INS1_16FlashAttnBwdSm80INS1_25CollectiveMainloopBwdSm80ILi1ELi1EN4cute5tupleIJNS5_1CILi32EEENS7_ILi64EEENS7_ILi256EEEEEENS_6half_tEfNS_4arch4Sm80ELb0ELb1ELb0ELb1ELb0ELb0ELb0ELb0ELi2ELi2ELi2ELi1ELb1EEENS1_24CollectiveEpilogueBwdGQAISB_fSE_Li256ELb1ELb0EEENS1_19SingleTileSchedulerILb1ELb0ELb0ELi64EEEEEEEEEvNT_6ParamsE,"a",@progbits
	.sectionflags	@""
	.align	4
.nv.constant0._ZN7cutlass13device_kernelIN5flash19enable_sm80_to_sm89INS1_16FlashAttnBwdSm80INS1_25CollectiveMainloopBwdSm80ILi1ELi1EN4cute5tupleIJNS5_1CILi32EEENS7_ILi64EEENS7_ILi256EEEEEENS_6half_tEfNS_4arch4Sm80ELb0ELb1ELb0ELb1ELb0ELb0ELb0ELb0ELi2ELi2ELi2ELi1ELb1EEENS1_24CollectiveEpilogueBwdGQAISB_fSE_Li256ELb1ELb0EEENS1_19SingleTileSchedulerILb1ELb0ELb0ELi64EEEEEEEEEvNT_6ParamsE:
	.zero		1160


//--------------------- .nv.constant0._ZN7cutlass13device_kernelIN5flash19enable_sm80_to_sm89INS1_16FlashAttnBwdSm80INS1_25CollectiveMainloopBwdSm80ILi1ELi1EN4cute5tupleIJNS5_1CILi32EEENS7_ILi64EEENS7_ILi256EEEEEENS_6half_tEfNS_4arch4Sm80ELb1ELb0ELb0ELb0ELb0ELb0ELb0ELb0ELi2ELi2ELi2ELi1ELb1EEENS1_21CollectiveEpilogueBwdISB_SC_SE_Li256ELb0ELb0ELi4EEENS1_25SingleTileBwdLPTSchedulerILb0ELi64ELb0EEEEEEEEEvNT_6ParamsE --------------------------
	.section	.nv.constant0._ZN7cutlass13device_kernelIN5flash19enable_sm80_to_sm89INS1_16FlashAttnBwdSm80INS1_25CollectiveMainloopBwdSm80ILi1ELi1EN4cute5tupleIJNS5_1CILi32EEENS7_ILi64EEENS7_ILi256EEEEEENS_6half_tEfNS_4arch4Sm80ELb1ELb0ELb0ELb0ELb0ELb0ELb0ELb0ELi2ELi2ELi2ELi1ELb1EEENS1_21CollectiveEpilogueBwdISB_SC_SE_Li256ELb0ELb0ELi4EEENS1_25SingleTileBwdLPTSchedulerILb0ELi64ELb0EEEEEEEEEvNT_6ParamsE,"a",@progbits
	.sectionflags	@""
	.align	4
.nv.constant0._ZN7cutlass13device_kernelIN5flash19enable_sm80_to_sm89INS1_16FlashAttnBwdSm80INS1_25CollectiveMainloopBwdSm80ILi1ELi1EN4cute5tupleIJNS5_1CILi32EEENS7_ILi64EEENS7_ILi256EEEEEENS_6half_tEfNS_4arch4Sm80ELb1ELb0ELb0ELb0ELb0ELb0ELb0ELb0ELi2ELi2ELi2ELi1ELb1EEENS1_21CollectiveEpilogueBwdISB_SC_SE_Li256ELb0ELb0ELi4EEENS1_25SingleTileBwdLPTSchedulerILb0ELi64ELb0EEEEEEEEEvNT_6ParamsE:
	.zero		1176


//--------------------- .nv.constant0._ZN7cutlass13device_kernelIN5flash19enable_sm80_to_sm89INS1_16FlashAttnBwdSm80INS1_25CollectiveMainloopBwdSm80ILi1ELi1EN4cute5tupleIJNS5_1CILi32EEENS7_ILi64EEENS7_ILi256EEEEEENS_6half_tEfNS_4arch4Sm80ELb1ELb0ELb0ELb0ELb0ELb0ELb0ELb0ELi2ELi2ELi2ELi1ELb1EEENS1_24CollectiveEpilogueBwdGQAISB_fSE_Li256ELb0ELb0EEENS1_25SingleTileBwdLPTSchedulerILb0ELi64ELb0EEEEEEEEEvNT_6ParamsE --------------------------
	.section	.nv.constant0._ZN7cutlass13device_kernelIN5flash19enable_sm80_to_sm89INS1_16FlashAttnBwdSm80INS1_25CollectiveMainloopBwdSm80ILi1ELi1EN4cute5tupleIJNS5_1CILi32EEENS7_ILi64EEENS7_ILi256EEEEEENS_6half_tEfNS_4arch4Sm80ELb1ELb0ELb0ELb0ELb0ELb0ELb0ELb0ELi2ELi2ELi2ELi1ELb1EEENS1_24CollectiveEpilogueBwdGQAISB_fSE_Li256ELb0ELb0EEENS1_25SingleTileBwdLPTSchedulerILb0ELi64ELb0EEEEEEEEEvNT_6ParamsE,"a",@progbits
	.sectionflags	@""
	.align	4
.nv.constant0._ZN7cutlass13device_kernelIN5flash19enable_sm80_to_sm89INS1_16FlashAttnBwdSm80INS1_25CollectiveMainloopBwdSm80ILi1ELi1EN4cute5tupleIJNS5_1CILi32EEENS7_ILi64EEENS7_ILi256EEEEEENS_6half_tEfNS_4arch4Sm80ELb1ELb0ELb0ELb0ELb0ELb0ELb0ELb0ELi2ELi2ELi2ELi1ELb1EEENS1_24CollectiveEpilogueBwdGQAISB_fSE_Li256ELb0ELb0EEENS1_25SingleTileBwdLPTSchedulerILb0ELi64ELb0EEEEEEEEEvNT_6ParamsE:
	.zero		1184


//--------------------- .nv.constant0._ZN7cutlass13device_kernelIN5flash22FlashAttnBwdPreprocessIN4cute5tupleIJNS3_1CILi32EEENS5_ILi256EEEEEENS_6half_tEfNS_4arch4Sm80ELb1ELb0EEEEEvNT_6ParamsE --------------------------
	.section	.nv.constant0._ZN7cutlass13device_kernelIN5flash22FlashAttnBwdPreprocessIN4cute5tupleIJNS3_1CILi32EEENS5_ILi256EEEEEENS_6half_tEfNS_4arch4Sm80ELb1ELb0EEEEEvNT_6ParamsE,"a",@progbits
	.sectionflags	@""
	.align	4
.nv.constant0._ZN7cutlass13device_kernelIN5flash22FlashAttnBwdPreprocessIN4cute5tupleIJNS3_1CILi32EEENS5_ILi256EEEEEENS_6half_tEfNS_4arch4Sm80ELb1ELb0EEEEEvNT_6ParamsE:
	.zero		768


//--------------------- .nv.constant0._ZN7cutlass13device_kernelIN5flash19enable_sm80_to_sm89INS1_16FlashAttnBwdSm80INS1_25CollectiveMainloopBwdSm80ILi1ELi1EN4cute5tupleIJNS5_1CILi32EEENS7_ILi64EEENS7_ILi256EEEEEENS_6half_tEfNS_4arch4Sm80ELb1ELb0ELb0ELb1ELb0ELb0ELb0ELb0ELi2ELi2ELi2ELi1ELb1EEENS1_21CollectiveEpilogueBwdISB_SC_SE_Li256ELb1ELb0ELi4EEENS1_25SingleTileBwdLPTSchedulerILb1ELi64ELb0EEEEEEEEEvNT_6ParamsE --------------------------
	.section	.nv.constant0._ZN7cutlass13device_kernelIN5flash19enable_sm80_to_sm89INS1_16FlashAttnBwdSm80INS1_25CollectiveMainloopBwdSm80ILi1ELi1EN4cute5tupleIJNS5_1CILi32EEENS7_ILi64EEENS7_ILi256EEEEEENS_6half_tEfNS_4arch4Sm80ELb1ELb0ELb0ELb1ELb0ELb0ELb0ELb0ELi2ELi2ELi2ELi1ELb1EEENS1_21CollectiveEpilogueBwdISB_SC_SE_Li256ELb1ELb0ELi4EEENS1_25SingleTileBwdLPTSchedulerILb1ELi64ELb0EEEEEEEEEvNT_6ParamsE,"a",@progbits
	.sectionflags	@""
	.align	4
.nv.constant0._ZN7cutlass13device_kernelIN5flash19enable_sm80_to_sm89INS1_16FlashAttnBwdSm80INS1_25CollectiveMainloopBwdSm80ILi1ELi1EN4cute5tupleIJNS5_1CILi32EEENS7_ILi64EEENS7_ILi256EEEEEENS_6half_tEfNS_4arch4Sm80ELb1ELb0ELb0ELb1ELb0ELb0ELb0ELb0ELi2ELi2ELi2ELi1ELb1EEENS1_21CollectiveEpilogueBwdISB_SC_SE_Li256ELb1ELb0ELi4EEENS1_25SingleTileBwdLPTSchedulerILb1ELi64ELb0EEEEEEEEEvNT_6ParamsE:
	.zero		1176


//--------------------- .nv.constant0._ZN7cutlass13device_kernelIN5flash32FlashAttnBwdPostprocessConvertdQIN4cute5tupleIJNS3_1CILi32EEENS5_ILi256EEEEEENS_6half_tEfNS_4arch4Sm80ELi256ENS3_8TiledMMAINS3_8MMA_AtomIJNS3_28SM80_16x8x16_F32F16F16F32_TNEEEENS3_6LayoutINS4_IJNS5_ILi1EEENS5_ILi8EEESH_EEENS4_IJNS5_ILi0EEESH_SK_EEEEENS4_IJNS5_ILi16EEENS5_ILi128EEESN_EEEEELb0EEEEEvNT_6ParamsE --------------------------
	.section	.nv.constant0._ZN7cutlass13device_kernelIN5flash32FlashAttnBwdPostprocessConvertdQIN4cute5tupleIJNS3_1CILi32EEENS5_ILi256EEEEEENS_6half_tEfNS_4arch4Sm80ELi256ENS3_8TiledMMAINS3_8MMA_AtomIJNS3_28SM80_16x8x16_F32F16F16F32_TNEEEENS3_6LayoutINS4_IJNS5_ILi1EEENS5_ILi8EEESH_EEENS4_IJNS5_ILi0EEESH_SK_EEEEENS4_IJNS5_ILi16EEENS5_ILi128EEESN_EEEEELb0EEEEEvNT_6ParamsE,"a",@progbits
	.sectionflags	@""
	.align	4
.nv.constant0._ZN7cutlass13device_kernelIN5flash32FlashAttnBwdPostprocessConvertdQIN4cute5tupleIJNS3_1CILi32EEENS5_ILi256EEEEEENS_6half_tEfNS_4arch4Sm80ELi256ENS3_8TiledMMAINS3_8MMA_AtomIJNS3_28SM80_16x8x16_F32F16F16F32_TNEEEENS3_6LayoutINS4_IJNS5_ILi1EEENS5_ILi8EEESH_EEENS4_IJNS5_ILi0EEESH_SK_EEEEENS4_IJNS5_ILi16EEENS5_ILi128EEESN_EEEEELb0EEEEEvNT_6ParamsE:
	.zero		640


//--------------------- .nv.constant0._ZN7cutlass13device_kernelIN5flash19enable_sm80_to_sm89INS1_16FlashAttnBwdSm80INS1_25CollectiveMainloopBwdSm80ILi1ELi1EN4cute5tupleIJNS5_1CILi32EEENS7_ILi64EEENS7_ILi256EEEEEENS_6half_tEfNS_4arch4Sm80ELb1ELb0ELb0ELb1ELb0ELb0ELb0ELb0ELi2ELi2ELi2ELi1ELb1EEENS1_24CollectiveEpilogueBwdGQAISB_fSE_Li256ELb1ELb0EEENS1_25SingleTileBwdLPTSchedulerILb1ELi64ELb0EEEEEEEEEvNT_6ParamsE --------------------------
	.section	.nv.constant0._ZN7cutlass13device_kernelIN5flash19enable_sm80_to_sm89INS1_16FlashAttnBwdSm80INS1_25CollectiveMainloopBwdSm80ILi1ELi1EN4cute5tupleIJNS5_1CILi32EEENS7_ILi64EEENS7_ILi256EEEEEENS_6half_tEfNS_4arch4Sm80ELb1ELb0ELb0ELb1ELb0ELb0ELb0ELb0ELi2ELi2ELi2ELi1ELb1EEENS1_24CollectiveEpilogueBwdGQAISB_fSE_Li256ELb1ELb0EEENS1_25SingleTileBwdLPTSchedulerILb1ELi64ELb0EEEEEEEEEvNT_6ParamsE,"a",@progbits
	.sectionflags	@""
	.align	4
.nv.constant0._ZN7cutlass13device_kernelIN5flash19enable_sm80_to_sm89INS1_16FlashAttnBwdSm80INS1_25CollectiveMainloopBwdSm80ILi1ELi1EN4cute5tupleIJNS5_1CILi32EEENS7_ILi64EEENS7_ILi256EEEEEENS_6half_tEfNS_4arch4Sm80ELb1ELb0ELb0ELb1ELb0ELb0ELb0ELb0ELi2ELi2ELi2ELi1ELb1EEENS1_24CollectiveEpilogueBwdGQAISB_fSE_Li256ELb1ELb0EEENS1_25SingleTileBwdLPTSchedulerILb1ELi64ELb0EEEEEEEEEvNT_6ParamsE:
	.zero		1184


//--------------------- .nv.constant0._ZN7cutlass13device_kernelIN5flash22FlashAttnBwdPreprocessIN4cute5tupleIJNS3_1CILi32EEENS5_ILi256EEEEEENS_6half_tEfNS_4arch4Sm80ELb1ELb1EEEEEvNT_6ParamsE --------------------------
	.section	.nv.constant0._ZN7cutlass13device_kernelIN5flash22FlashAttnBwdPreprocessIN4cute5tupleIJNS3_1CILi32EEENS5_ILi256EEEEEENS_6half_tEfNS_4arch4Sm80ELb1ELb1EEEEEvNT_6ParamsE,"a",@progbits
	.sectionflags	@""
	.align	4
.nv.constant0._ZN7cutlass13device_kernelIN5flash22FlashAttnBwdPreprocessIN4cute5tupleIJNS3_1CILi32EEENS5_ILi256EEEEEENS_6half_tEfNS_4arch4Sm80ELb1ELb1EEEEEvNT_6ParamsE:
	.zero		768


//--------------------- .nv.constant0._ZN7cutlass13device_kernelIN5flash19enable_sm80_to_sm89INS1_16FlashAttnBwdSm80INS1_25CollectiveMainloopBwdSm80ILi1ELi1EN4cute5tupleIJNS5_1CILi64EEES8_NS7_ILi256EEEEEENS_6half_tEfNS_4arch4Sm80ELb0ELb0ELb0ELb0ELb0ELb0ELb0ELb0ELi2ELi4ELi2ELi2ELb0EEENS1_21CollectiveEpilogueBwdISA_SB_SD_Li256ELb0ELb0ELi4EEENS1_19SingleTileSchedulerILb0ELb0ELb0ELi64EEEEEEEEEvNT_6ParamsE --------------------------
	.section	.nv.constant0._ZN7cutlass13device_kernelIN5flash19enable_sm80_to_sm89INS1_16FlashAttnBwdSm80INS1_25CollectiveMainloopBwdSm80ILi1ELi1EN4cute5tupleIJNS5_1CILi64EEES8_NS7_ILi256EEEEEENS_6half_tEfNS_4arch4Sm80ELb0ELb0ELb0ELb0ELb0ELb0ELb0ELb0ELi2ELi4ELi2ELi2ELb0EEENS1_21CollectiveEpilogueBwdISA_SB_SD_Li256ELb0ELb0ELi4EEENS1_19SingleTileSchedulerILb0ELb0ELb0ELi64EEEEEEEEEvNT_6ParamsE,"a",@progbits
	.sectionflags	@""
	.align	4
.nv.constant0._ZN7cutlass13device_kernelIN5flash19enable_sm80_to_sm89INS1_16FlashAttnBwdSm80INS1_25CollectiveMainloopBwdSm80ILi1ELi1EN4cute5tupleIJNS5_1CILi64EEES8_NS7_ILi256EEEEEENS_6half_tEfNS_4arch4Sm80ELb0ELb0ELb0ELb0ELb0ELb0ELb0ELb0ELi2ELi4ELi2ELi2ELb0EEENS1_21CollectiveEpilogueBwdISA_SB_SD_Li256ELb0ELb0ELi4EEENS1_19SingleTileSchedulerILb0ELb0ELb0ELi64EEEEEEEEEvNT_6ParamsE:
	.zero		1152


//--------------------- .nv.constant0._ZN7cutlass13device_kernelIN5flash19enable_sm80_to_sm89INS1_16FlashAttnBwdSm80INS1_25CollectiveMainloopBwdSm80ILi1ELi1EN4cute5tupleIJNS5_1CILi64EEES8_NS7_ILi256EEEEEENS_6half_tEfNS_4arch4Sm80ELb0ELb0ELb0ELb0ELb0ELb0ELb0ELb0ELi2ELi4ELi2ELi2ELb0EEENS1_24CollectiveEpilogueBwdGQAISA_fSD_Li256ELb0ELb0EEENS1_19SingleTileSchedulerILb0ELb0ELb0ELi64EEEEEEEEEvNT_6ParamsE --------------------------
	.section	.nv.constant0._ZN7cutlass13device_kernelIN5flash19enable_sm80_to_sm89INS1_16FlashAttnBwdSm80INS1_25CollectiveMainloopBwdSm80ILi1ELi1EN4cute5tupleIJNS5_1CILi64EEES8_NS7_ILi256EEEEEENS_6half_tEfNS_4arch4Sm80ELb0ELb0ELb0ELb0ELb0ELb0ELb0ELb0ELi2ELi4ELi2ELi2ELb0EEENS1_24CollectiveEpilogueBwdGQAISA_fSD_Li256ELb0ELb0EEENS1_19SingleTileSchedulerILb0ELb0ELb0ELi64EEEEEEEEEvNT_6ParamsE,"a",@progbits
	.sectionflags	@""
	.align	4
.nv.constant0._ZN7cutlass13device_kernelIN5flash19enable_sm80_to_sm89INS1_16FlashAttnBwdSm80INS1_25CollectiveMainloopBwdSm80ILi1ELi1EN4cute5tupleIJNS5_1CILi64EEES8_NS7_ILi256EEEEEENS_6half_tEfNS_4arch4Sm80ELb0ELb0ELb0ELb0ELb0ELb0ELb0ELb0ELi2ELi4ELi2ELi2ELb0EEENS1_24CollectiveEpilogueBwdGQAISA_fSD_Li256ELb0ELb0EEENS1_19SingleTileSchedulerILb0ELb0ELb0ELi64EEEEEEEEEvNT_6ParamsE:
	.zero		1160


//--------------------- .nv.constant0._ZN7cutlass13device_kernelIN5flash19enable_sm80_to_sm89INS1_16FlashAttnBwdSm80INS1_25CollectiveMainloopBwdSm80ILi1ELi1EN4cute5tupleIJNS5_1CILi64EEES8_NS7_ILi256EEEEEENS_6half_tEfNS_4arch4Sm80ELb0ELb0ELb0ELb1ELb0ELb0ELb0ELb0ELi2ELi4ELi2ELi2ELb0EEENS1_21CollectiveEpilogueBwdISA_SB_SD_Li256ELb1ELb0ELi4EEENS1_19SingleTileSchedulerILb1ELb0ELb0ELi64EEEEEEEEEvNT_6ParamsE --------------------------
	.section	.nv.constant0._ZN7cutlass13device_kernelIN5flash19enable_sm80_to_sm89INS1_16FlashAttnBwdSm80INS1_25CollectiveMainloopBwdSm80ILi1ELi1EN4cute5tupleIJNS5_1CILi64EEES8_NS7_ILi256EEEEEENS_6half_tEfNS_4arch4Sm80ELb0ELb0ELb0ELb1ELb0ELb0ELb0ELb0ELi2ELi4ELi2ELi2ELb0EEENS1_21CollectiveEpilogueBwdISA_SB_SD_Li256ELb1ELb0ELi4EEENS1_19SingleTileSchedulerILb1ELb0ELb0ELi64EEEEEEEEEvNT_6ParamsE,"a",@progbits
	.sectionflags	@""
	.align	4
.nv.constant0._ZN7cutlass13device_kernelIN5flash19enable_sm80_to_sm89INS1_16FlashAttnBwdSm80INS1_25CollectiveMainloopBwdSm80ILi1ELi1EN4cute5tupleIJNS5_1CILi64EEES8_NS7_ILi256EEEEEENS_6half_tEfNS_4arch4Sm80ELb0ELb0ELb0ELb1ELb0ELb0ELb0ELb0ELi2ELi4ELi2ELi2ELb0EEENS1_21CollectiveEpilogueBwdISA_SB_SD_Li256ELb1ELb0ELi4EEENS1_19SingleTileSchedulerILb1ELb0ELb0ELi64EEEEEEEEEvNT_6ParamsE:
	.zero		1152


//--------------------- .nv.constant0._ZN7cutlass13device_kernelIN5flash19enable_sm80_to_sm89INS1_16FlashAttnBwdSm80INS1_25CollectiveMainloopBwdSm80ILi1ELi1EN4cute5tupleIJNS5_1CILi64EEES8_NS7_ILi256EEEEEENS_6half_tEfNS_4arch4Sm80ELb0ELb0ELb0ELb1ELb0ELb0ELb0ELb0ELi2ELi4ELi2ELi2ELb0EEENS1_24CollectiveEpilogueBwdGQAISA_fSD_Li256ELb1ELb0EEENS1_19SingleTileSchedulerILb1ELb0ELb0ELi64EEEEEEEEEvNT_6ParamsE --------------------------
	.section	.nv.constant0._ZN7cutlass13device_kernelIN5flash19enable_sm80_to_sm89INS1_16FlashAttnBwdSm80INS1_25CollectiveMainloopBwdSm80ILi1ELi1EN4cute5tupleIJNS5_1CILi64EEES8_NS7_ILi256EEEEEENS_6half_tEfNS_4arch4Sm80ELb0ELb0ELb0ELb1ELb0ELb0ELb0ELb0ELi2ELi4ELi2ELi2ELb0EEENS1_24CollectiveEpilogueBwdGQAISA_fSD_Li256ELb1ELb0EEENS1_19SingleTileSchedulerILb1ELb0ELb0ELi64EEEEEEEEEvNT_6ParamsE,"a",@progbits
	.sectionflags	@""
	.align	4
.nv.constant0._ZN7cutlass13device_kernelIN5flash19enable_sm80_to_sm89INS1_16FlashAttnBwdSm80INS1_25CollectiveMainloopBwdSm80ILi1ELi1EN4cute5tupleIJNS5_1CILi64EEES8_NS7_ILi256EEEEEENS_6half_tEfNS_4arch4Sm80ELb0ELb0ELb0ELb1ELb0ELb0ELb0ELb0ELi2ELi4ELi2ELi2ELb0EEENS1_24CollectiveEpilogueBwdGQAISA_fSD_Li256ELb1ELb0EEENS1_19SingleTileSchedulerILb1ELb0ELb0ELi64EEEEEEEEEvNT_6ParamsE:
	.zero		1160


//--------------------- .nv.constant0._ZN7cutlass13device_kernelIN5flash19enable_sm80_to_sm89INS1_16FlashAttnBwdSm80INS1_25CollectiveMainloopBwdSm80ILi1ELi1EN4cute5tupleIJNS5_1CILi64EEES8_NS7_ILi256EEEEEENS_6half_tEfNS_4arch4Sm80ELb0ELb1ELb0ELb0ELb0ELb0ELb0ELb0ELi2ELi4ELi2ELi2ELb0EEENS1_21CollectiveEpilogueBwdISA_SB_SD_Li256ELb0ELb0ELi4EEENS1_19SingleTileSchedulerILb0ELb0ELb0ELi64EEEEEEEEEvNT_6ParamsE --------------------------
	.section	.nv.constant0._ZN7cutlass13device_kernelIN5flash19enable_sm80_to_sm89INS1_16FlashAttnBwdSm80INS1_25CollectiveMainloopBwdSm80ILi1ELi1EN4cute5tupleIJNS5_1CILi64EEES8_NS7_ILi256EEEEEENS_6half_tEfNS_4arch4Sm80ELb0ELb1ELb0ELb0ELb0ELb0ELb0ELb0ELi2ELi4ELi2ELi2ELb0EEENS1_21CollectiveEpilogueBwdISA_SB_SD_Li256ELb0ELb0ELi4EEENS1_19SingleTileSchedulerILb0ELb0ELb0ELi64EEEEEEEEEvNT_6ParamsE,"a",@progbits
	.sectionflags	@""
	.align	4
.nv.constant0._ZN7cutlass13device_kernelIN5flash19enable_sm80_to_sm89INS1_16FlashAttnBwdSm80INS1_25CollectiveMainloopBwdSm80ILi1ELi1EN4cute5tupleIJNS5_1CILi64EEES8_NS7_ILi256EEEEEENS_6half_tEfNS_4arch4Sm80ELb0ELb1ELb0ELb0ELb0ELb0ELb0ELb0ELi2ELi4ELi2ELi2ELb0EEENS1_21CollectiveEpilogueBwdISA_SB_SD_Li256ELb0ELb0ELi4EEENS1_19SingleTileSchedulerILb0ELb0ELb0ELi64EEEEEEEEEvNT_6ParamsE:
	.zero		1152


//--------------------- .nv.constant0._ZN7cutlass13device_kernelIN5flash19enable_sm80_to_sm89INS1_16FlashAttnBwdSm80INS1_25CollectiveMainloopBwdSm80ILi1ELi1EN4cute5tupleIJNS5_1CILi64EEES8_NS7_ILi256EEEEEENS_6half_tEfNS_4arch4Sm80ELb0ELb1ELb0ELb0ELb0ELb0ELb0ELb0ELi2ELi4ELi2ELi2ELb0EEENS1_24CollectiveEpilogueBwdGQAISA_fSD_Li256ELb0ELb0EEENS1_19SingleTileSchedulerILb0ELb0ELb0ELi64EEEEEEEEEvNT_6ParamsE --------------------------
	.section	.nv.constant0._ZN7cutlass13device_kernelIN5flash19enable_sm80_to_sm89INS1_16FlashAttnBwdSm80INS1_25CollectiveMainloopBwdSm80ILi1ELi1EN4cute5tupleIJNS5_1CILi64EEES8_NS7_ILi256EEEEEENS_6half_tEfNS_4arch4Sm80ELb0ELb1ELb0ELb0ELb0ELb0ELb0ELb0ELi2ELi4ELi2ELi2ELb0EEENS1_24CollectiveEpilogueBwdGQAISA_fSD_Li256ELb0ELb0EEENS1_19SingleTileSchedulerILb0ELb0ELb0ELi64EEEEEEEEEvNT_6ParamsE,"a",@progbits
	.sectionflags	@""
	.align	4
.nv.constant0._ZN7cutlass13device_kernelIN5flash19enable_sm80_to_sm89INS1_16FlashAttnBwdSm80INS1_25CollectiveMainloopBwdSm80ILi1ELi1EN4cute5tupleIJNS5_1CILi64EEES8_NS7_ILi256EEEEEENS_6half_tEfNS_4arch4Sm80ELb0ELb1ELb0ELb0ELb0ELb0ELb0ELb0ELi2ELi4ELi2ELi2ELb0EEENS1_24CollectiveEpilogueBwdGQAISA_fSD_Li256ELb0ELb0EEENS1_19SingleTileSchedulerILb0ELb0ELb0ELi64EEEEEEEEEvNT_6ParamsE:
	.zero		1160


//--------------------- .nv.constant0._ZN7cutlass13device_kernelIN5flash19enable_sm80_to_sm89INS1_16FlashAttnBwdSm80INS1_25CollectiveMainloopBwdSm80ILi1ELi1EN4cute5tupleIJNS5_1CILi64EEES8_NS7_ILi256EEEEEENS_6half_tEfNS_4arch4Sm80ELb0ELb1ELb0ELb1ELb0ELb0ELb0ELb0ELi2ELi4ELi2ELi2ELb0EEENS1_21CollectiveEpilogueBwdISA_SB_SD_Li256ELb1ELb0ELi4EEENS1_19SingleTileSchedulerILb1ELb0ELb0ELi64EEEEEEEEEvNT_6ParamsE --------------------------
	.section	.nv.constant0._ZN7cutlass13device_kernelIN5flash19enable_sm80_to_sm89INS1_16FlashAttnBwdSm80INS1_25CollectiveMainloopBwdSm80ILi1ELi1EN4cute5tupleIJNS5_1CILi64EEES8_NS7_ILi256EEEEEENS_6half_tEfNS_4arch4Sm80ELb0ELb1ELb0ELb1ELb0ELb0ELb0ELb0ELi2ELi4ELi2ELi2ELb0EEENS1_21CollectiveEpilogueBwdISA_SB_SD_Li256ELb1ELb0ELi4EEENS1_19SingleTileSchedulerILb1ELb0ELb0ELi64EEEEEEEEEvNT_6ParamsE,"a",@progbits
	.sectionflags	@""
	.align	4
.nv.constant0._ZN7cutlass13device_kernelIN5flash19enable_sm80_to_sm89INS1_16FlashAttnBwdSm80INS1_25CollectiveMainloopBwdSm80ILi1ELi1EN4cute5tupleIJNS5_1CILi64EEES8_NS7_ILi256EEEEEENS_6half_tEfNS_4arch4Sm80ELb0ELb1ELb0ELb1ELb0ELb0ELb0ELb0ELi2ELi4ELi2ELi2ELb0EEENS1_21CollectiveEpilogueBwdISA_SB_SD_Li256ELb1ELb0ELi4EEENS1_19SingleTileSchedulerILb1ELb0ELb0ELi64EEEEEEEEEvNT_6ParamsE:
	.zero		1152


//--------------------- .nv.constant0._ZN7cutlass13device_kernelIN5flash19enable_sm80_to_sm89INS1_16FlashAttnBwdSm80INS1_25CollectiveMainloopBwdSm80ILi1ELi1EN4cute5tupleIJNS5_1CILi64EEES8_NS7_ILi256EEEEEENS_6half_tEfNS_4arch4Sm80ELb0ELb1ELb0ELb1ELb0ELb0ELb0ELb0ELi2ELi4ELi2ELi2ELb0EEENS1_24CollectiveEpilogueBwdGQAISA_fSD_Li256ELb1ELb0EEENS1_19SingleTileSchedulerILb1ELb0ELb0ELi64EEEEEEEEEvNT_6ParamsE --------------------------
	.section	.nv.constant0._ZN7cutlass13device_kernelIN5flash19enable_sm80_to_sm89INS1_16FlashAttnBwdSm80INS1_25CollectiveMainloopBwdSm80ILi1ELi1EN4cute5tupleIJNS5_1CILi64EEES8_NS7_ILi256EEEEEENS_6half_tEfNS_4arch4Sm80ELb0ELb1ELb0ELb1ELb0ELb0ELb0ELb0ELi2ELi4ELi2ELi2ELb0EEENS1_24CollectiveEpilogueBwdGQAISA_fSD_Li256ELb1ELb0EEENS1_19SingleTileSchedulerILb1ELb0ELb0ELi64EEEEEEEEEvNT_6ParamsE,"a",@progbits
	.sectionflags	@""
	.align	4
.nv.constant0._ZN7cutlass13device_kernelIN5flash19enable_sm80_to_sm89INS1_16FlashAttnBwdSm80INS1_25CollectiveMainloopBwdSm80ILi1ELi1EN4cute5tupleIJNS5_1CILi64EEES8_NS7_ILi256EEEEEENS_6half_tEfNS_4arch4Sm80ELb0ELb1ELb0ELb1ELb0ELb0ELb0ELb0ELi2ELi4ELi2ELi2ELb0EEENS1_24CollectiveEpilogueBwdGQAISA_fSD_Li256ELb1ELb0EEENS1_19SingleTileSchedulerILb1ELb0ELb0ELi64EEEEEEEEEvNT_6ParamsE:
	.zero		1160


//--------------------- .nv.constant0._ZN7cutlass13device_kernelIN5flash19enable_sm80_to_sm89INS1_16FlashAttnBwdSm80INS1_25CollectiveMainloopBwdSm80ILi1ELi1EN4cute5tupleIJNS5_1CILi64EEES8_NS7_ILi256EEEEEENS_6half_tEfNS_4arch4Sm80ELb1ELb0ELb0ELb0ELb0ELb0ELb0ELb0ELi2ELi4ELi2ELi2ELb0EEENS1_21CollectiveEpilogueBwdISA_SB_SD_Li256ELb0ELb0ELi4EEENS1_25SingleTileBwdLPTSchedulerILb0ELi64ELb0EEEEEEEEEvNT_6ParamsE --------------------------
	.section	.nv.constant0._ZN7cutlass13device_kernelIN5flash19enable_sm80_to_sm89INS1_16FlashAttnBwdSm80INS1_25CollectiveMainloopBwdSm80ILi1ELi1EN4cute5tupleIJNS5_1CILi64EEES8_NS7_ILi256EEEEEENS_6half_tEfNS_4arch4Sm80ELb1ELb0ELb0ELb0ELb0ELb0ELb0ELb0ELi2ELi4ELi2ELi2ELb0EEENS1_21CollectiveEpilogueBwdISA_SB_SD_Li256ELb0ELb0ELi4EEENS1_25SingleTileBwdLPTSchedulerILb0ELi64ELb0EEEEEEEEEvNT_6ParamsE,"a",@progbits
	.sectionflags	@""
	.align	4
.nv.constant0._ZN7cutlass13device_kernelIN5flash19enable_sm80_to_sm89INS1_16FlashAttnBwdSm80INS1_25CollectiveMainloopBwdSm80ILi1ELi1EN4cute5tupleIJNS5_1CILi64EEES8_NS7_ILi256EEEEEENS_6half_tEfNS_4arch4Sm80ELb1ELb0ELb0ELb0ELb0ELb0ELb0ELb0ELi2ELi4ELi2ELi2ELb0EEENS1_21CollectiveEpilogueBwdISA_SB_SD_Li256ELb0ELb0ELi4EEENS1_25SingleTileBwdLPTSchedulerILb0ELi64ELb0EEEEEEEEEvNT_6ParamsE:
	.zero		1176


//--------------------- .nv.constant0._ZN7cutlass13device_kernelIN5flash19enable_sm80_to_sm89INS1_16FlashAttnBwdSm80INS1_25CollectiveMainloopBwdSm80ILi1ELi1EN4cute5tupleIJNS5_1CILi64EEES8_NS7_ILi256EEEEEENS_6half_tEfNS_4arch4Sm80ELb1ELb0ELb0ELb0ELb0ELb0ELb0ELb0ELi2ELi4ELi2ELi2ELb0EEENS1_24CollectiveEpilogueBwdGQAISA_fSD_Li256ELb0ELb0EEENS1_25SingleTileBwdLPTSchedulerILb0ELi64ELb0EEEEEEEEEvNT_6ParamsE --------------------------
	.section	.nv.constant0._ZN7cutlass13device_kernelIN5flash19enable_sm80_to_sm89INS1_16FlashAttnBwdSm80INS1_25CollectiveMainloopBwdSm80ILi1ELi1EN4cute5tupleIJNS5_1CILi64EEES8_NS7_ILi256EEEEEENS_6half_tEfNS_4arch4Sm80ELb1ELb0ELb0ELb0ELb0ELb0ELb0ELb0ELi2ELi4ELi2ELi2ELb0EEENS1_24CollectiveEpilogueBwdGQAISA_fSD_Li256ELb0ELb0EEENS1_25SingleTileBwdLPTSchedulerILb0ELi64ELb0EEEEEEEEEvNT_6ParamsE,"a",@progbits
	.sectionflags	@""
	.align	4
.nv.constant0._ZN7cutlass13device_kernelIN5flash19enable_sm80_to_sm89INS1_16FlashAttnBwdSm80INS1_25CollectiveMainloopBwdSm80ILi1ELi1EN4cute5tupleIJNS5_1CILi64EEES8_NS7_ILi256EEEEEENS_6half_tEfNS_4arch4Sm80ELb1ELb0ELb0ELb0ELb0ELb0ELb0ELb0ELi2ELi4ELi2ELi2ELb0EEENS1_24CollectiveEpilogueBwdGQAISA_fSD_Li256ELb0ELb0EEENS1_25SingleTileBwdLPTSchedulerILb0ELi64ELb0EEEEEEEEEvNT_6ParamsE:
	.zero		1184


//--------------------- .nv.constant0._ZN7cutlass13device_kernelIN5flash22FlashAttnBwdPreprocessIN4cute5tupleIJNS3_1CILi64EEENS5_ILi256EEEEEENS_6half_tEfNS_4arch4Sm80ELb1ELb0EEEEEvNT_6ParamsE --------------------------
	.section	.nv.constant0._ZN7cutlass13device_kernelIN5flash22FlashAttnBwdPreprocessIN4cute5tupleIJNS3_1CILi64EEENS5_ILi256EEEEEENS_6half_tEfNS_4arch4Sm80ELb1ELb0EEEEEvNT_6ParamsE,"a",@progbits
	.sectionflags	@""
	.align	4
.nv.constant0._ZN7cutlass13device_kernelIN5flash22FlashAttnBwdPreprocessIN4cute5tupleIJNS3_1CILi64EEENS5_ILi256EEEEEENS_6half_tEfNS_4arch4Sm80ELb1ELb0EEEEEvNT_6ParamsE:
	.zero		768


//--------------------- .nv.constant0._ZN7cutlass13device_kernelIN5flash19enable_sm80_to_sm89INS1_16FlashAttnBwdSm80INS1_25CollectiveMainloopBwdSm80ILi1ELi1EN4cute5tupleIJNS5_1CILi64EEES8_NS7_ILi256EEEEEENS_6half_tEfNS_4arch4Sm80ELb1ELb0ELb0ELb1ELb0ELb0ELb0ELb0ELi2ELi4ELi2ELi2ELb0EEENS1_21CollectiveEpilogueBwdISA_SB_SD_Li256ELb1ELb0ELi4EEENS1_25SingleTileBwdLPTSchedulerILb1ELi64ELb0EEEEEEEEEvNT_6ParamsE --------------------------
	.section	.nv.constant0._ZN7cutlass13device_kernelIN5flash19enable_sm80_to_sm89INS1_16FlashAttnBwdSm80INS1_25CollectiveMainloopBwdSm80ILi1ELi1EN4cute5tupleIJNS5_1CILi64EEES8_NS7_ILi256EEEEEENS_6half_tEfNS_4arch4Sm80ELb1ELb0ELb0ELb1ELb0ELb0ELb0ELb0ELi2ELi4ELi2ELi2ELb0EEENS1_21CollectiveEpilogueBwdISA_SB_SD_Li256ELb1ELb0ELi4EEENS1_25SingleTileBwdLPTSchedulerILb1ELi64ELb0EEEEEEEEEvNT_6ParamsE,"a",@progbits
	.sectionflags	@""
	.align	4
.nv.constant0._ZN7cutlass13device_kernelIN5flash19enable_sm80_to_sm89INS1_16FlashAttnBwdSm80INS1_25CollectiveMainloopBwdSm80ILi1ELi1EN4cute5tupleIJNS5_1CILi64EEES8_NS7_ILi256EEEEEENS_6half_tEfNS_4arch4Sm80ELb1ELb0ELb0ELb1ELb0ELb0ELb0ELb0ELi2ELi4ELi2ELi2ELb0EEENS1_21CollectiveEpilogueBwdISA_SB_SD_Li256ELb1ELb0ELi4EEENS1_25SingleTileBwdLPTSchedulerILb1ELi64ELb0EEEEEEEEEvNT_6ParamsE:
	.zero		1176


//--------------------- .nv.constant0._ZN7cutlass13device_kernelIN5flash32FlashAttnBwdPostprocessConvertdQIN4cute5tupleIJNS3_1CILi64EEENS5_ILi256EEEEEENS_6half_tEfNS_4arch4Sm80ELi256ENS3_8TiledMMAINS3_8MMA_AtomIJNS3_28SM80_16x8x16_F32F16F16F32_TNEEEENS3_6LayoutINS4_IJNS5_ILi2EEENS5_ILi4EEENS5_ILi1EEEEEENS4_IJSJ_SH_NS5_ILi0EEEEEEEENS4_IJNS5_ILi32EEES6_NS5_ILi16EEEEEEEELb0EEEEEvNT_6ParamsE --------------------------
	.section	.nv.constant0._ZN7cutlass13device_kernelIN5flash32FlashAttnBwdPostprocessConvertdQIN4cute5tupleIJNS3_1CILi64EEENS5_ILi256EEEEEENS_6half_tEfNS_4arch4Sm80ELi256ENS3_8TiledMMAINS3_8MMA_AtomIJNS3_28SM80_16x8x16_F32F16F16F32_TNEEEENS3_6LayoutINS4_IJNS5_ILi2EEENS5_ILi4EEENS5_ILi1EEEEEENS4_IJSJ_SH_NS5_ILi0EEEEEEEENS4_IJNS5_ILi32EEES6_NS5_ILi16EEEEEEEELb0EEEEEvNT_6ParamsE,"a",@progbits
	.sectionflags	@""
	.align	4
.nv.constant0._ZN7cutlass13device_kernelIN5flash32FlashAttnBwdPostprocessConvertdQIN4cute5tupleIJNS3_1CILi64EEENS5_ILi256EEEEEENS_6half_tEfNS_4arch4Sm80ELi256ENS3_8TiledMMAINS3_8MMA_AtomIJNS3_28SM80_16x8x16_F32F16F16F32_TNEEEENS3_6LayoutINS4_IJNS5_ILi2EEENS5_ILi4EEENS5_ILi1EEEEEENS4_IJSJ_SH_NS5_ILi0EEEEEEEENS4_IJNS5_ILi32EEES6_NS5_ILi16EEEEEEEELb0EEEEEvNT_6ParamsE:
	.zero		640


//--------------------- .nv.constant0._ZN7cutlass13device_kernelIN5flash19enable_sm80_to_sm89INS1_16FlashAttnBwdSm80INS1_25CollectiveMainloopBwdSm80ILi1ELi1EN4cute5tupleIJNS5_1CILi64EEES8_NS7_ILi256EEEEEENS_6half_tEfNS_4arch4Sm80ELb1ELb0ELb0ELb1ELb0ELb0ELb0ELb0ELi2ELi4ELi2ELi2ELb0EEENS1_24CollectiveEpilogueBwdGQAISA_fSD_Li256ELb1ELb0EEENS1_25SingleTileBwdLPTSchedulerILb1ELi64ELb0EEEEEEEEEvNT_6ParamsE --------------------------
	.section	.nv.constant0._ZN7cutlass13device_kernelIN5flash19enable_sm80_to_sm89INS1_16FlashAttnBwdSm80INS1_25CollectiveMainloopBwdSm80ILi1ELi1EN4cute5tupleIJNS5_1CILi64EEES8_NS7_ILi256EEEEEENS_6half_tEfNS_4arch4Sm80ELb1ELb0ELb0ELb1ELb0ELb0ELb0ELb0ELi2ELi4ELi2ELi2ELb0EEENS1_24CollectiveEpilogueBwdGQAISA_fSD_Li256ELb1ELb0EEENS1_25SingleTileBwdLPTSchedulerILb1ELi64ELb0EEEEEEEEEvNT_6ParamsE,"a",@progbits
	.sectionflags	@""
	.align	4
.nv.constant0._ZN7cutlass13device_kernelIN5flash19enable_sm80_to_sm89INS1_16FlashAttnBwdSm80INS1_25CollectiveMainloopBwdSm80ILi1ELi1EN4cute5tupleIJNS5_1CILi64EEES8_NS7_ILi256EEEEEENS_6half_tEfNS_4arch4Sm80ELb1ELb0ELb0ELb1ELb0ELb0ELb0ELb0ELi2ELi4ELi2ELi2ELb0EEENS1_24CollectiveEpilogueBwdGQAISA_fSD_Li256ELb1ELb0EEENS1_25SingleTileBwdLPTSchedulerILb1ELi64ELb0EEEEEEEEEvNT_6ParamsE:
	.zero		1184


//--------------------- .nv.constant0._ZN7cutlass13device_kernelIN5flash22FlashAttnBwdPreprocessIN4cute5tupleIJNS3_1CILi64EEENS5_ILi256EEEEEENS_6half_tEfNS_4arch4Sm80ELb1ELb1EEEEEvNT_6ParamsE --------------------------
	.section	.nv.constant0._ZN7cutlass13device_kernelIN5flash22FlashAttnBwdPreprocessIN4cute5tupleIJNS3_1CILi64EEENS5_ILi256EEEEEENS_6half_tEfNS_4arch4Sm80ELb1ELb1EEEEEvNT_6ParamsE,"a",@progbits
	.sectionflags	@""
	.align	4
.nv.constant0._ZN7cutlass13device_kernelIN5flash22FlashAttnBwdPreprocessIN4cute5tupleIJNS3_1CILi64EEENS5_ILi256EEEEEENS_6half_tEfNS_4arch4Sm80ELb1ELb1EEEEEvNT_6ParamsE:
	.zero		768


//--------------------- SYMBOLS --------------------------

	.type		.nv.reservedSmem.offset0,@object
	.size		.nv.reservedSmem.offset0,0x4
